	.target	sm_90a

	.elftype	@"ET_EXEC"


//--------------------- .note.nv.tkinfo           --------------------------
	.section	.note.nv.tkinfo,"",@"SHT_NOTE"
	.sectionflags	@"SHF_NOTE_NV_TKINFO"
	.tkinfo
        /*0018*/ 	.word	0x00000002
        /*0030*/ 	.string	""
        /*0030*/ 	.string	"ptxas"
        /*0030*/ 	.string	"Cuda compilation tools, release 13.0, V13.0.88"
        /*0030*/ 	.string	"Build cuda_13.0.r13.0/compiler.36424714_0"
        /*0030*/ 	.string	"-arch sm_90a -m 64 "



//--------------------- .note.nv.cuinfo           --------------------------
	.section	.note.nv.cuinfo,"",@"SHT_NOTE"
	.sectionflags	@"SHF_NOTE_NV_CUINFO"
        /*0018*/ 	.short	0x0002
        /*001a*/ 	.short	0x005a
        /*001c*/ 	.short	0x0082
	.zero		2


//--------------------- .nv.info                  --------------------------
	.section	.nv.info,"",@"SHT_CUDA_INFO"
	.align	4


	//----- nvinfo : EIATTR_REGCOUNT
	.align		4
        /*0000*/ 	.byte	0x04, 0x2f
        /*0002*/ 	.short	(.L_12 - .L_11)
	.align		4
.L_11:
        /*0004*/ 	.word	index@(_ZN7cutlass13device_kernelIN5flash19enable_sm80_to_sm89INS1_16FlashAttnFwdSm80INS1_25CollectiveMainloopFwdSm80ILi8ELi2ELb0EN4cute5tupleIJNS5_1CILi128EEENS7_ILi64EEENS7_ILi192EEEEEELi192ENS_6half_tEfNS_4arch4Sm80ELb1ELb0ELb0ELb1ELb0ELb1ELb1ELb1EEENS1_21CollectiveEpilogueFwdINS6_IJS8_SA_S9_EEENS6_IJNS7_ILi1EEESI_SI_EEESC_SE_Li256ELb1ELb1ELb1ELb0EEENS1_36VarlenDynamicPersistentTileSchedulerILi128ELi64ELi256ELi256ELb1ELb1ELb0ELb1ELb1ELb1EEEEEEEEEvNT_6ParamsE)
        /*0008*/ 	.word	0x00000004


	//----- nvinfo : EIATTR_FRAME_SIZE
	.align		4
.L_12:
        /*000c*/ 	.byte	0x04, 0x11
        /*000e*/ 	.short	(.L_14 - .L_13)
	.align		4
.L_13:
        /*0010*/ 	.word	index@(_ZN7cutlass13device_kernelIN5flash19enable_sm80_to_sm89INS1_16FlashAttnFwdSm80INS1_25CollectiveMainloopFwdSm80ILi8ELi2ELb0EN4cute5tupleIJNS5_1CILi128EEENS7_ILi64EEENS7_ILi192EEEEEELi192ENS_6half_tEfNS_4arch4Sm80ELb1ELb0ELb0ELb1ELb0ELb1ELb1ELb1EEENS1_21CollectiveEpilogueFwdINS6_IJS8_SA_S9_EEENS6_IJNS7_ILi1EEESI_SI_EEESC_SE_Li256ELb1ELb1ELb1ELb0EEENS1_36VarlenDynamicPersistentTileSchedulerILi128ELi64ELi256ELi256ELb1ELb1ELb0ELb1ELb1ELb1EEEEEEEEEvNT_6ParamsE)
        /*0014*/ 	.word	0x00000000


	//----- nvinfo : EIATTR_REGCOUNT
	.align		4
.L_14:
        /*0018*/ 	.byte	0x04, 0x2f
        /*001a*/ 	.short	(.L_16 - .L_15)
	.align		4
.L_15:
        /*001c*/ 	.word	index@(_ZN7cutlass13device_kernelIN5flash19enable_sm80_to_sm89INS1_16FlashAttnFwdSm80INS1_25CollectiveMainloopFwdSm80ILi8ELi2ELb0EN4cute5tupleIJNS5_1CILi128EEENS7_ILi64EEENS7_ILi192EEEEEELi192ENS_6half_tEfNS_4arch4Sm80ELb1ELb0ELb0ELb1ELb0ELb0ELb1ELb1EEENS1_21CollectiveEpilogueFwdINS6_IJS8_SA_S9_EEENS6_IJNS7_ILi1EEESI_SI_EEESC_SE_Li256ELb1ELb1ELb1ELb0EEENS1_36VarlenDynamicPersistentTileSchedulerILi128ELi64ELi256ELi256ELb1ELb1ELb0ELb1ELb1ELb1EEEEEEEEEvNT_6ParamsE)
        /*0020*/ 	.word	0x00000004


	//----- nvinfo : EIATTR_FRAME_SIZE
	.align		4
.L_16:
        /*0024*/ 	.byte	0x04, 0x11
        /*0026*/ 	.short	(.L_18 - .L_17)
	.align		4
.L_17:
        /*0028*/ 	.word	index@(_ZN7cutlass13device_kernelIN5flash19enable_sm80_to_sm89INS1_16FlashAttnFwdSm80INS1_25CollectiveMainloopFwdSm80ILi8ELi2ELb0EN4cute5tupleIJNS5_1CILi128EEENS7_ILi64EEENS7_ILi192EEEEEELi192ENS_6half_tEfNS_4arch4Sm80ELb1ELb0ELb0ELb1ELb0ELb0ELb1ELb1EEENS1_21CollectiveEpilogueFwdINS6_IJS8_SA_S9_EEENS6_IJNS7_ILi1EEESI_SI_EEESC_SE_Li256ELb1ELb1ELb1ELb0EEENS1_36VarlenDynamicPersistentTileSchedulerILi128ELi64ELi256ELi256ELb1ELb1ELb0ELb1ELb1ELb1EEEEEEEEEvNT_6ParamsE)
        /*002c*/ 	.word	0x00000000


	//----- nvinfo : EIATTR_REGCOUNT
	.align		4
.L_18:
        /*0030*/ 	.byte	0x04, 0x2f
        /*0032*/ 	.short	(.L_20 - .L_19)
	.align		4
.L_19:
        /*0034*/ 	.word	index@(_ZN7cutlass13device_kernelIN5flash19enable_sm80_to_sm89INS1_16FlashAttnFwdSm80INS1_25CollectiveMainloopFwdSm80ILi8ELi2ELb1EN4cute5tupleIJNS5_1CILi128EEENS7_ILi96EEENS7_ILi192EEEEEELi192ENS_6half_tEfNS_4arch4Sm80ELb1ELb0ELb0ELb0ELb0ELb0ELb1ELb1EEENS1_21CollectiveEpilogueFwdINS6_IJS8_SA_S9_EEENS6_IJNS7_ILi1EEESI_SI_EEESC_SE_Li256ELb0ELb1ELb1ELb0EEENS1_30DynamicPersistentTileSchedulerILi256ELi256ELb1ELb1ELb0EEEEEEEEEvNT_6ParamsE)
        /*0038*/ 	.word	0x00000004


	//----- nvinfo : EIATTR_FRAME_SIZE
	.align		4
.L_20:
        /*003c*/ 	.byte	0x04, 0x11
        /*003e*/ 	.short	(.L_22 - .L_21)
	.align		4
.L_21:
        /*0040*/ 	.word	index@(_ZN7cutlass13device_kernelIN5flash19enable_sm80_to_sm89INS1_16FlashAttnFwdSm80INS1_25CollectiveMainloopFwdSm80ILi8ELi2ELb1EN4cute5tupleIJNS5_1CILi128EEENS7_ILi96EEENS7_ILi192EEEEEELi192ENS_6half_tEfNS_4arch4Sm80ELb1ELb0ELb0ELb0ELb0ELb0ELb1ELb1EEENS1_21CollectiveEpilogueFwdINS6_IJS8_SA_S9_EEENS6_IJNS7_ILi1EEESI_SI_EEESC_SE_Li256ELb0ELb1ELb1ELb0EEENS1_30DynamicPersistentTileSchedulerILi256ELi256ELb1ELb1ELb0EEEEEEEEEvNT_6ParamsE)
        /*0044*/ 	.word	0x00000000


	//----- nvinfo : EIATTR_REGCOUNT
	.align		4
.L_22:
        /*0048*/ 	.byte	0x04, 0x2f
        /*004a*/ 	.short	(.L_24 - .L_23)
	.align		4
.L_23:
        /*004c*/ 	.word	index@(_ZN7cutlass13device_kernelIN5flash19enable_sm80_to_sm89INS1_16FlashAttnFwdSm80INS1_25CollectiveMainloopFwdSm80ILi8ELi2ELb0EN4cute5tupleIJNS5_1CILi128EEENS7_ILi64EEENS7_ILi192EEEEEELi192ENS_6half_tEfNS_4arch4Sm80ELb0ELb1ELb0ELb1ELb0ELb1ELb1ELb1EEENS1_21CollectiveEpilogueFwdINS6_IJS8_SA_S9_EEENS6_IJNS7_ILi1EEESI_SI_EEESC_SE_Li256ELb1ELb1ELb1ELb0EEENS1_36VarlenDynamicPersistentTileSchedulerILi128ELi64ELi256ELi256ELb1ELb1ELb0ELb1ELb0ELb1EEEEEEEEEvNT_6ParamsE)
        /*0050*/ 	.word	0x00000004


	//----- nvinfo : EIATTR_FRAME_SIZE
	.align		4
.L_24:
        /*0054*/ 	.byte	0x04, 0x11
        /*0056*/ 	.short	(.L_26 - .L_25)
	.align		4
.L_25:
        /*0058*/ 	.word	index@(_ZN7cutlass13device_kernelIN5flash19enable_sm80_to_sm89INS1_16FlashAttnFwdSm80INS1_25CollectiveMainloopFwdSm80ILi8ELi2ELb0EN4cute5tupleIJNS5_1CILi128EEENS7_ILi64EEENS7_ILi192EEEEEELi192ENS_6half_tEfNS_4arch4Sm80ELb0ELb1ELb0ELb1ELb0ELb1ELb1ELb1EEENS1_21CollectiveEpilogueFwdINS6_IJS8_SA_S9_EEENS6_IJNS7_ILi1EEESI_SI_EEESC_SE_Li256ELb1ELb1ELb1ELb0EEENS1_36VarlenDynamicPersistentTileSchedulerILi128ELi64ELi256ELi256ELb1ELb1ELb0ELb1ELb0ELb1EEEEEEEEEvNT_6ParamsE)
        /*005c*/ 	.word	0x00000000


	//----- nvinfo : EIATTR_REGCOUNT
	.align		4
.L_26:
        /*0060*/ 	.byte	0x04, 0x2f
        /*0062*/ 	.short	(.L_28 - .L_27)
	.align		4
.L_27:
        /*0064*/ 	.word	index@(_ZN7cutlass13device_kernelIN5flash19enable_sm80_to_sm89INS1_16FlashAttnFwdSm80INS1_25CollectiveMainloopFwdSm80ILi8ELi2ELb0EN4cute5tupleIJNS5_1CILi128EEENS7_ILi64EEENS7_ILi192EEEEEELi192ENS_6half_tEfNS_4arch4Sm80ELb0ELb1ELb0ELb1ELb0ELb0ELb1ELb1EEENS1_21CollectiveEpilogueFwdINS6_IJS8_SA_S9_EEENS6_IJNS7_ILi1EEESI_SI_EEESC_SE_Li256ELb1ELb1ELb1ELb0EEENS1_36VarlenDynamicPersistentTileSchedulerILi128ELi64ELi256ELi256ELb1ELb1ELb0ELb1ELb0ELb1EEEEEEEEEvNT_6ParamsE)
        /*0068*/ 	.word	0x00000004


	//----- nvinfo : EIATTR_FRAME_SIZE
	.align		4
.L_28:
        /*006c*/ 	.byte	0x04, 0x11
        /*006e*/ 	.short	(.L_30 - .L_29)
	.align		4
.L_29:
        /*0070*/ 	.word	index@(_ZN7cutlass13device_kernelIN5flash19enable_sm80_to_sm89INS1_16FlashAttnFwdSm80INS1_25CollectiveMainloopFwdSm80ILi8ELi2ELb0EN4cute5tupleIJNS5_1CILi128EEENS7_ILi64EEENS7_ILi192EEEEEELi192ENS_6half_tEfNS_4arch4Sm80ELb0ELb1ELb0ELb1ELb0ELb0ELb1ELb1EEENS1_21CollectiveEpilogueFwdINS6_IJS8_SA_S9_EEENS6_IJNS7_ILi1EEESI_SI_EEESC_SE_Li256ELb1ELb1ELb1ELb0EEENS1_36VarlenDynamicPersistentTileSchedulerILi128ELi64ELi256ELi256ELb1ELb1ELb0ELb1ELb0ELb1EEEEEEEEEvNT_6ParamsE)
        /*0074*/ 	.word	0x00000000


	//----- nvinfo : EIATTR_REGCOUNT
	.align		4
.L_30:
        /*0078*/ 	.byte	0x04, 0x2f
        /*007a*/ 	.short	(.L_32 - .L_31)
	.align		4
.L_31:
        /*007c*/ 	.word	index@(_ZN7cutlass13device_kernelIN5flash19enable_sm80_to_sm89INS1_16FlashAttnFwdSm80INS1_25CollectiveMainloopFwdSm80ILi8ELi2ELb0EN4cute5tupleIJNS5_1CILi128EEENS7_ILi64EEENS7_ILi192EEEEEELi192ENS_6half_tEfNS_4arch4Sm80ELb0ELb1ELb0ELb0ELb0ELb0ELb1ELb1EEENS1_21CollectiveEpilogueFwdINS6_IJS8_SA_S9_EEENS6_IJNS7_ILi1EEESI_SI_EEESC_SE_Li256ELb0ELb1ELb1ELb0EEENS1_19SingleTileSchedulerILb0ELb1ELb1ELi128EEEEEEEEEvNT_6ParamsE)
        /*0080*/ 	.word	0x00000004


	//----- nvinfo : EIATTR_FRAME_SIZE
	.align		4
.L_32:
        /*0084*/ 	.byte	0x04, 0x11
        /*0086*/ 	.short	(.L_34 - .L_33)
	.align		4
.L_33:
        /*0088*/ 	.word	index@(_ZN7cutlass13device_kernelIN5flash19enable_sm80_to_sm89INS1_16FlashAttnFwdSm80INS1_25CollectiveMainloopFwdSm80ILi8ELi2ELb0EN4cute5tupleIJNS5_1CILi128EEENS7_ILi64EEENS7_ILi192EEEEEELi192ENS_6half_tEfNS_4arch4Sm80ELb0ELb1ELb0ELb0ELb0ELb0ELb1ELb1EEENS1_21CollectiveEpilogueFwdINS6_IJS8_SA_S9_EEENS6_IJNS7_ILi1EEESI_SI_EEESC_SE_Li256ELb0ELb1ELb1ELb0EEENS1_19SingleTileSchedulerILb0ELb1ELb1ELi128EEEEEEEEEvNT_6ParamsE)
        /*008c*/ 	.word	0x00000000


	//----- nvinfo : EIATTR_REGCOUNT
	.align		4
.L_34:
        /*0090*/ 	.byte	0x04, 0x2f
        /*0092*/ 	.short	(.L_36 - .L_35)
	.align		4
.L_35:
        /*0094*/ 	.word	index@(_ZN7cutlass13device_kernelIN5flash19enable_sm80_to_sm89INS1_16FlashAttnFwdSm80INS1_25CollectiveMainloopFwdSm80ILi8ELi2ELb0EN4cute5tupleIJNS5_1CILi128EEENS7_ILi64EEENS7_ILi192EEEEEELi192ENS_6half_tEfNS_4arch4Sm80ELb0ELb0ELb0ELb1ELb0ELb1ELb1ELb1EEENS1_21CollectiveEpilogueFwdINS6_IJS8_SA_S9_EEENS6_IJNS7_ILi1EEESI_SI_EEESC_SE_Li256ELb1ELb1ELb1ELb0EEENS1_36VarlenDynamicPersistentTileSchedulerILi128ELi64ELi256ELi256ELb1ELb1ELb0ELb0ELb1ELb1EEEEEEEEEvNT_6ParamsE)
        /*0098*/ 	.word	0x00000004


	//----- nvinfo : EIATTR_FRAME_SIZE
	.align		4
.L_36:
        /*009c*/ 	.byte	0x04, 0x11
        /*009e*/ 	.short	(.L_38 - .L_37)
	.align		4
.L_37:
        /*00a0*/ 	.word	index@(_ZN7cutlass13device_kernelIN5flash19enable_sm80_to_sm89INS1_16FlashAttnFwdSm80INS1_25CollectiveMainloopFwdSm80ILi8ELi2ELb0EN4cute5tupleIJNS5_1CILi128EEENS7_ILi64EEENS7_ILi192EEEEEELi192ENS_6half_tEfNS_4arch4Sm80ELb0ELb0ELb0ELb1ELb0ELb1ELb1ELb1EEENS1_21CollectiveEpilogueFwdINS6_IJS8_SA_S9_EEENS6_IJNS7_ILi1EEESI_SI_EEESC_SE_Li256ELb1ELb1ELb1ELb0EEENS1_36VarlenDynamicPersistentTileSchedulerILi128ELi64ELi256ELi256ELb1ELb1ELb0ELb0ELb1ELb1EEEEEEEEEvNT_6ParamsE)
        /*00a4*/ 	.word	0x00000000


	//----- nvinfo : EIATTR_REGCOUNT
	.align		4
.L_38:
        /*00a8*/ 	.byte	0x04, 0x2f
        /*00aa*/ 	.short	(.L_40 - .L_39)
	.align		4
.L_39:
        /*00ac*/ 	.word	index@(_ZN7cutlass13device_kernelIN5flash19enable_sm80_to_sm89INS1_16FlashAttnFwdSm80INS1_25CollectiveMainloopFwdSm80ILi8ELi2ELb0EN4cute5tupleIJNS5_1CILi128EEENS7_ILi64EEENS7_ILi192EEEEEELi192ENS_6half_tEfNS_4arch4Sm80ELb0ELb0ELb0ELb1ELb0ELb0ELb1ELb1EEENS1_21CollectiveEpilogueFwdINS6_IJS8_SA_S9_EEENS6_IJNS7_ILi1EEESI_SI_EEESC_SE_Li256ELb1ELb1ELb1ELb0EEENS1_36VarlenDynamicPersistentTileSchedulerILi128ELi64ELi256ELi256ELb1ELb1ELb0ELb0ELb1ELb1EEEEEEEEEvNT_6ParamsE)
        /*00b0*/ 	.word	0x00000004


	//----- nvinfo : EIATTR_FRAME_SIZE
	.align		4
.L_40:
        /*00b4*/ 	.byte	0x04, 0x11
        /*00b6*/ 	.short	(.L_42 - .L_41)
	.align		4
.L_41:
        /*00b8*/ 	.word	index@(_ZN7cutlass13device_kernelIN5flash19enable_sm80_to_sm89INS1_16FlashAttnFwdSm80INS1_25CollectiveMainloopFwdSm80ILi8ELi2ELb0EN4cute5tupleIJNS5_1CILi128EEENS7_ILi64EEENS7_ILi192EEEEEELi192ENS_6half_tEfNS_4arch4Sm80ELb0ELb0ELb0ELb1ELb0ELb0ELb1ELb1EEENS1_21CollectiveEpilogueFwdINS6_IJS8_SA_S9_EEENS6_IJNS7_ILi1EEESI_SI_EEESC_SE_Li256ELb1ELb1ELb1ELb0EEENS1_36VarlenDynamicPersistentTileSchedulerILi128ELi64ELi256ELi256ELb1ELb1ELb0ELb0ELb1ELb1EEEEEEEEEvNT_6ParamsE)
        /*00bc*/ 	.word	0x00000000


	//----- nvinfo : EIATTR_REGCOUNT
	.align		4
.L_42:
        /*00c0*/ 	.byte	0x04, 0x2f
        /*00c2*/ 	.short	(.L_44 - .L_43)
	.align		4
.L_43:
        /*00c4*/ 	.word	index@(_ZN7cutlass13device_kernelIN5flash19enable_sm80_to_sm89INS1_16FlashAttnFwdSm80INS1_25CollectiveMainloopFwdSm80ILi8ELi2ELb1EN4cute5tupleIJNS5_1CILi128EEENS7_ILi96EEENS7_ILi192EEEEEELi192ENS_6half_tEfNS_4arch4Sm80ELb0ELb0ELb0ELb0ELb0ELb0ELb1ELb1EEENS1_21CollectiveEpilogueFwdINS6_IJS8_SA_S9_EEENS6_IJNS7_ILi1EEESI_SI_EEESC_SE_Li256ELb0ELb1ELb1ELb0EEENS1_19SingleTileSchedulerILb0ELb1ELb1ELi128EEEEEEEEEvNT_6ParamsE)
        /*00c8*/ 	.word	0x00000004


	//----- nvinfo : EIATTR_FRAME_SIZE
	.align		4
.L_44:
        /*00cc*/ 	.byte	0x04, 0x11
        /*00ce*/ 	.short	(.L_46 - .L_45)
	.align		4
.L_45:
        /*00d0*/ 	.word	index@(_ZN7cutlass13device_kernelIN5flash19enable_sm80_to_sm89INS1_16FlashAttnFwdSm80INS1_25CollectiveMainloopFwdSm80ILi8ELi2ELb1EN4cute5tupleIJNS5_1CILi128EEENS7_ILi96EEENS7_ILi192EEEEEELi192ENS_6half_tEfNS_4arch4Sm80ELb0ELb0ELb0ELb0ELb0ELb0ELb1ELb1EEENS1_21CollectiveEpilogueFwdINS6_IJS8_SA_S9_EEENS6_IJNS7_ILi1EEESI_SI_EEESC_SE_Li256ELb0ELb1ELb1ELb0EEENS1_19SingleTileSchedulerILb0ELb1ELb1ELi128EEEEEEEEEvNT_6ParamsE)
        /*00d4*/ 	.word	0x00000000


	//----- nvinfo : EIATTR_REGCOUNT
	.align		4
.L_46:
        /*00d8*/ 	.byte	0x04, 0x2f
        /*00da*/ 	.short	(.L_48 - .L_47)
	.align		4
.L_47:
        /*00dc*/ 	.word	index@(_ZN7cutlass13device_kernelIN5flash19enable_sm80_to_sm89INS1_16FlashAttnFwdSm80INS1_25CollectiveMainloopFwdSm80ILi8ELi1ELb0EN4cute5tupleIJNS5_1CILi128EEENS7_ILi64EEENS7_ILi192EEEEEELi192ENS_6half_tEfNS_4arch4Sm80ELb1ELb0ELb0ELb1ELb0ELb1ELb1ELb1EEENS1_21CollectiveEpilogueFwdINS6_IJS8_SA_S9_EEENS6_IJNS7_ILi1EEESI_SI_EEESC_SE_Li256ELb1ELb1ELb1ELb0EEENS1_36VarlenDynamicPersistentTileSchedulerILi128ELi64ELi256ELi256ELb1ELb1ELb0ELb1ELb1ELb1EEEEEEEEEvNT_6ParamsE)
        /*00e0*/ 	.word	0x00000004


	//----- nvinfo : EIATTR_FRAME_SIZE
	.align		4
.L_48:
        /*00e4*/ 	.byte	0x04, 0x11
        /*00e6*/ 	.short	(.L_50 - .L_49)
	.align		4
.L_49:
        /*00e8*/ 	.word	index@(_ZN7cutlass13device_kernelIN5flash19enable_sm80_to_sm89INS1_16FlashAttnFwdSm80INS1_25CollectiveMainloopFwdSm80ILi8ELi1ELb0EN4cute5tupleIJNS5_1CILi128EEENS7_ILi64EEENS7_ILi192EEEEEELi192ENS_6half_tEfNS_4arch4Sm80ELb1ELb0ELb0ELb1ELb0ELb1ELb1ELb1EEENS1_21CollectiveEpilogueFwdINS6_IJS8_SA_S9_EEENS6_IJNS7_ILi1EEESI_SI_EEESC_SE_Li256ELb1ELb1ELb1ELb0EEENS1_36VarlenDynamicPersistentTileSchedulerILi128ELi64ELi256ELi256ELb1ELb1ELb0ELb1ELb1ELb1EEEEEEEEEvNT_6ParamsE)
        /*00ec*/ 	.word	0x00000000


	//----- nvinfo : EIATTR_REGCOUNT
	.align		4
.L_50:
        /*00f0*/ 	.byte	0x04, 0x2f
        /*00f2*/ 	.short	(.L_52 - .L_51)
	.align		4
.L_51:
        /*00f4*/ 	.word	index@(_ZN7cutlass13device_kernelIN5flash19enable_sm80_to_sm89INS1_16FlashAttnFwdSm80INS1_25CollectiveMainloopFwdSm80ILi8ELi1ELb0EN4cute5tupleIJNS5_1CILi128EEENS7_ILi64EEENS7_ILi192EEEEEELi192ENS_6half_tEfNS_4arch4Sm80ELb1ELb0ELb0ELb1ELb0ELb0ELb1ELb1EEENS1_21CollectiveEpilogueFwdINS6_IJS8_SA_S9_EEENS6_IJNS7_ILi1EEESI_SI_EEESC_SE_Li256ELb1ELb1ELb1ELb0EEENS1_36VarlenDynamicPersistentTileSchedulerILi128ELi64ELi256ELi256ELb1ELb1ELb0ELb1ELb1ELb1EEEEEEEEEvNT_6ParamsE)
        /*00f8*/ 	.word	0x00000004


	//----- nvinfo : EIATTR_FRAME_SIZE
	.align		4
.L_52:
        /*00fc*/ 	.byte	0x04, 0x11
        /*00fe*/ 	.short	(.L_54 - .L_53)
	.align		4
.L_53:
        /*0100*/ 	.word	index@(_ZN7cutlass13device_kernelIN5flash19enable_sm80_to_sm89INS1_16FlashAttnFwdSm80INS1_25CollectiveMainloopFwdSm80ILi8ELi1ELb0EN4cute5tupleIJNS5_1CILi128EEENS7_ILi64EEENS7_ILi192EEEEEELi192ENS_6half_tEfNS_4arch4Sm80ELb1ELb0ELb0ELb1ELb0ELb0ELb1ELb1EEENS1_21CollectiveEpilogueFwdINS6_IJS8_SA_S9_EEENS6_IJNS7_ILi1EEESI_SI_EEESC_SE_Li256ELb1ELb1ELb1ELb0EEENS1_36VarlenDynamicPersistentTileSchedulerILi128ELi64ELi256ELi256ELb1ELb1ELb0ELb1ELb1ELb1EEEEEEEEEvNT_6ParamsE)
        /*0104*/ 	.word	0x00000000


	//----- nvinfo : EIATTR_REGCOUNT
	.align		4
.L_54:
        /*0108*/ 	.byte	0x04, 0x2f
        /*010a*/ 	.short	(.L_56 - .L_55)
	.align		4
.L_55:
        /*010c*/ 	.word	index@(_ZN7cutlass13device_kernelIN5flash19enable_sm80_to_sm89INS1_16FlashAttnFwdSm80INS1_25CollectiveMainloopFwdSm80ILi8ELi1ELb1EN4cute5tupleIJNS5_1CILi128EEENS7_ILi96EEENS7_ILi192EEEEEELi192ENS_6half_tEfNS_4arch4Sm80ELb1ELb0ELb0ELb0ELb0ELb0ELb1ELb1EEENS1_21CollectiveEpilogueFwdINS6_IJS8_SA_S9_EEENS6_IJNS7_ILi1EEESI_SI_EEESC_SE_Li256ELb0ELb1ELb1ELb0EEENS1_30DynamicPersistentTileSchedulerILi256ELi256ELb1ELb1ELb0EEEEEEEEEvNT_6ParamsE)
        /*0110*/ 	.word	0x00000004


	//----- nvinfo : EIATTR_FRAME_SIZE
	.align		4
.L_56:
        /*0114*/ 	.byte	0x04, 0x11
        /*0116*/ 	.short	(.L_58 - .L_57)
	.align		4
.L_57:
        /*0118*/ 	.word	index@(_ZN7cutlass13device_kernelIN5flash19enable_sm80_to_sm89INS1_16FlashAttnFwdSm80INS1_25CollectiveMainloopFwdSm80ILi8ELi1ELb1EN4cute5tupleIJNS5_1CILi128EEENS7_ILi96EEENS7_ILi192EEEEEELi192ENS_6half_tEfNS_4arch4Sm80ELb1ELb0ELb0ELb0ELb0ELb0ELb1ELb1EEENS1_21CollectiveEpilogueFwdINS6_IJS8_SA_S9_EEENS6_IJNS7_ILi1EEESI_SI_EEESC_SE_Li256ELb0ELb1ELb1ELb0EEENS1_30DynamicPersistentTileSchedulerILi256ELi256ELb1ELb1ELb0EEEEEEEEEvNT_6ParamsE)
        /*011c*/ 	.word	0x00000000


	//----- nvinfo : EIATTR_REGCOUNT
	.align		4
.L_58:
        /*0120*/ 	.byte	0x04, 0x2f
        /*0122*/ 	.short	(.L_60 - .L_59)
	.align		4
.L_59:
        /*0124*/ 	.word	index@(_ZN7cutlass13device_kernelIN5flash19enable_sm80_to_sm89INS1_16FlashAttnFwdSm80INS1_25CollectiveMainloopFwdSm80ILi8ELi1ELb0EN4cute5tupleIJNS5_1CILi128EEENS7_ILi64EEENS7_ILi192EEEEEELi192ENS_6half_tEfNS_4arch4Sm80ELb0ELb1ELb0ELb1ELb0ELb1ELb1ELb1EEENS1_21CollectiveEpilogueFwdINS6_IJS8_SA_S9_EEENS6_IJNS7_ILi1EEESI_SI_EEESC_SE_Li256ELb1ELb1ELb1ELb0EEENS1_36VarlenDynamicPersistentTileSchedulerILi128ELi64ELi256ELi256ELb1ELb1ELb0ELb1ELb0ELb1EEEEEEEEEvNT_6ParamsE)
        /*0128*/ 	.word	0x00000004


	//----- nvinfo : EIATTR_FRAME_SIZE
	.align		4
.L_60:
        /*012c*/ 	.byte	0x04, 0x11
        /*012e*/ 	.short	(.L_62 - .L_61)
	.align		4
.L_61:
        /*0130*/ 	.word	index@(_ZN7cutlass13device_kernelIN5flash19enable_sm80_to_sm89INS1_16FlashAttnFwdSm80INS1_25CollectiveMainloopFwdSm80ILi8ELi1ELb0EN4cute5tupleIJNS5_1CILi128EEENS7_ILi64EEENS7_ILi192EEEEEELi192ENS_6half_tEfNS_4arch4Sm80ELb0ELb1ELb0ELb1ELb0ELb1ELb1ELb1EEENS1_21CollectiveEpilogueFwdINS6_IJS8_SA_S9_EEENS6_IJNS7_ILi1EEESI_SI_EEESC_SE_Li256ELb1ELb1ELb1ELb0EEENS1_36VarlenDynamicPersistentTileSchedulerILi128ELi64ELi256ELi256ELb1ELb1ELb0ELb1ELb0ELb1EEEEEEEEEvNT_6ParamsE)
        /*0134*/ 	.word	0x00000000


	//----- nvinfo : EIATTR_REGCOUNT
	.align		4
.L_62:
        /*0138*/ 	.byte	0x04, 0x2f
        /*013a*/ 	.short	(.L_64 - .L_63)
	.align		4
.L_63:
        /*013c*/ 	.word	index@(_ZN7cutlass13device_kernelIN5flash19enable_sm80_to_sm89INS1_16FlashAttnFwdSm80INS1_25CollectiveMainloopFwdSm80ILi8ELi1ELb0EN4cute5tupleIJNS5_1CILi128EEENS7_ILi64EEENS7_ILi192EEEEEELi192ENS_6half_tEfNS_4arch4Sm80ELb0ELb1ELb0ELb1ELb0ELb0ELb1ELb1EEENS1_21CollectiveEpilogueFwdINS6_IJS8_SA_S9_EEENS6_IJNS7_ILi1EEESI_SI_EEESC_SE_Li256ELb1ELb1ELb1ELb0EEENS1_36VarlenDynamicPersistentTileSchedulerILi128ELi64ELi256ELi256ELb1ELb1ELb0ELb1ELb0ELb1EEEEEEEEEvNT_6ParamsE)
        /*0140*/ 	.word	0x00000004


	//----- nvinfo : EIATTR_FRAME_SIZE
	.align		4
.L_64:
        /*0144*/ 	.byte	0x04, 0x11
        /*0146*/ 	.short	(.L_66 - .L_65)
	.align		4
.L_65:
        /*0148*/ 	.word	index@(_ZN7cutlass13device_kernelIN5flash19enable_sm80_to_sm89INS1_16FlashAttnFwdSm80INS1_25CollectiveMainloopFwdSm80ILi8ELi1ELb0EN4cute5tupleIJNS5_1CILi128EEENS7_ILi64EEENS7_ILi192EEEEEELi192ENS_6half_tEfNS_4arch4Sm80ELb0ELb1ELb0ELb1ELb0ELb0ELb1ELb1EEENS1_21CollectiveEpilogueFwdINS6_IJS8_SA_S9_EEENS6_IJNS7_ILi1EEESI_SI_EEESC_SE_Li256ELb1ELb1ELb1ELb0EEENS1_36VarlenDynamicPersistentTileSchedulerILi128ELi64ELi256ELi256ELb1ELb1ELb0ELb1ELb0ELb1EEEEEEEEEvNT_6ParamsE)
        /*014c*/ 	.word	0x00000000


	//----- nvinfo : EIATTR_REGCOUNT
	.align		4
.L_66:
        /*0150*/ 	.byte	0x04, 0x2f
        /*0152*/ 	.short	(.L_68 - .L_67)
	.align		4
.L_67:
        /*0154*/ 	.word	index@(_ZN7cutlass13device_kernelIN5flash19enable_sm80_to_sm89INS1_16FlashAttnFwdSm80INS1_25CollectiveMainloopFwdSm80ILi8ELi1ELb0EN4cute5tupleIJNS5_1CILi128EEENS7_ILi64EEENS7_ILi192EEEEEELi192ENS_6half_tEfNS_4arch4Sm80ELb0ELb1ELb0ELb0ELb0ELb0ELb1ELb1EEENS1_21CollectiveEpilogueFwdINS6_IJS8_SA_S9_EEENS6_IJNS7_ILi1EEESI_SI_EEESC_SE_Li256ELb0ELb1ELb1ELb0EEENS1_19SingleTileSchedulerILb0ELb1ELb1ELi128EEEEEEEEEvNT_6ParamsE)
        /*0158*/ 	.word	0x00000004


	//----- nvinfo : EIATTR_FRAME_SIZE
	.align		4
.L_68:
        /*015c*/ 	.byte	0x04, 0x11
        /*015e*/ 	.short	(.L_70 - .L_69)
	.align		4
.L_69:
        /*0160*/ 	.word	index@(_ZN7cutlass13device_kernelIN5flash19enable_sm80_to_sm89INS1_16FlashAttnFwdSm80INS1_25CollectiveMainloopFwdSm80ILi8ELi1ELb0EN4cute5tupleIJNS5_1CILi128EEENS7_ILi64EEENS7_ILi192EEEEEELi192ENS_6half_tEfNS_4arch4Sm80ELb0ELb1ELb0ELb0ELb0ELb0ELb1ELb1EEENS1_21CollectiveEpilogueFwdINS6_IJS8_SA_S9_EEENS6_IJNS7_ILi1EEESI_SI_EEESC_SE_Li256ELb0ELb1ELb1ELb0EEENS1_19SingleTileSchedulerILb0ELb1ELb1ELi128EEEEEEEEEvNT_6ParamsE)
        /*0164*/ 	.word	0x00000000


	//----- nvinfo : EIATTR_REGCOUNT
	.align		4
.L_70:
        /*0168*/ 	.byte	0x04, 0x2f
        /*016a*/ 	.short	(.L_72 - .L_71)
	.align		4
.L_71:
        /*016c*/ 	.word	index@(_ZN7cutlass13device_kernelIN5flash19enable_sm80_to_sm89INS1_16FlashAttnFwdSm80INS1_25CollectiveMainloopFwdSm80ILi8ELi1ELb0EN4cute5tupleIJNS5_1CILi128EEENS7_ILi64EEENS7_ILi192EEEEEELi192ENS_6half_tEfNS_4arch4Sm80ELb0ELb0ELb0ELb1ELb0ELb1ELb1ELb1EEENS1_21CollectiveEpilogueFwdINS6_IJS8_SA_S9_EEENS6_IJNS7_ILi1EEESI_SI_EEESC_SE_Li256ELb1ELb1ELb1ELb0EEENS1_36VarlenDynamicPersistentTileSchedulerILi128ELi64ELi256ELi256ELb1ELb1ELb0ELb0ELb1ELb1EEEEEEEEEvNT_6ParamsE)
        /*0170*/ 	.word	0x00000004


	//----- nvinfo : EIATTR_FRAME_SIZE
	.align		4
.L_72:
        /*0174*/ 	.byte	0x04, 0x11
        /*0176*/ 	.short	(.L_74 - .L_73)
	.align		4
.L_73:
        /*0178*/ 	.word	index@(_ZN7cutlass13device_kernelIN5flash19enable_sm80_to_sm89INS1_16FlashAttnFwdSm80INS1_25CollectiveMainloopFwdSm80ILi8ELi1ELb0EN4cute5tupleIJNS5_1CILi128EEENS7_ILi64EEENS7_ILi192EEEEEELi192ENS_6half_tEfNS_4arch4Sm80ELb0ELb0ELb0ELb1ELb0ELb1ELb1ELb1EEENS1_21CollectiveEpilogueFwdINS6_IJS8_SA_S9_EEENS6_IJNS7_ILi1EEESI_SI_EEESC_SE_Li256ELb1ELb1ELb1ELb0EEENS1_36VarlenDynamicPersistentTileSchedulerILi128ELi64ELi256ELi256ELb1ELb1ELb0ELb0ELb1ELb1EEEEEEEEEvNT_6ParamsE)
        /*017c*/ 	.word	0x00000000


	//----- nvinfo : EIATTR_REGCOUNT
	.align		4
.L_74:
        /*0180*/ 	.byte	0x04, 0x2f
        /*0182*/ 	.short	(.L_76 - .L_75)
	.align		4
.L_75:
        /*0184*/ 	.word	index@(_ZN7cutlass13device_kernelIN5flash19enable_sm80_to_sm89INS1_16FlashAttnFwdSm80INS1_25CollectiveMainloopFwdSm80ILi8ELi1ELb0EN4cute5tupleIJNS5_1CILi128EEENS7_ILi64EEENS7_ILi192EEEEEELi192ENS_6half_tEfNS_4arch4Sm80ELb0ELb0ELb0ELb1ELb0ELb0ELb1ELb1EEENS1_21CollectiveEpilogueFwdINS6_IJS8_SA_S9_EEENS6_IJNS7_ILi1EEESI_SI_EEESC_SE_Li256ELb1ELb1ELb1ELb0EEENS1_36VarlenDynamicPersistentTileSchedulerILi128ELi64ELi256ELi256ELb1ELb1ELb0ELb0ELb1ELb1EEEEEEEEEvNT_6ParamsE)
        /*0188*/ 	.word	0x00000004


	//----- nvinfo : EIATTR_FRAME_SIZE
	.align		4
.L_76:
        /*018c*/ 	.byte	0x04, 0x11
        /*018e*/ 	.short	(.L_78 - .L_77)
	.align		4
.L_77:
        /*0190*/ 	.word	index@(_ZN7cutlass13device_kernelIN5flash19enable_sm80_to_sm89INS1_16FlashAttnFwdSm80INS1_25CollectiveMainloopFwdSm80ILi8ELi1ELb0EN4cute5tupleIJNS5_1CILi128EEENS7_ILi64EEENS7_ILi192EEEEEELi192ENS_6half_tEfNS_4arch4Sm80ELb0ELb0ELb0ELb1ELb0ELb0ELb1ELb1EEENS1_21CollectiveEpilogueFwdINS6_IJS8_SA_S9_EEENS6_IJNS7_ILi1EEESI_SI_EEESC_SE_Li256ELb1ELb1ELb1ELb0EEENS1_36VarlenDynamicPersistentTileSchedulerILi128ELi64ELi256ELi256ELb1ELb1ELb0ELb0ELb1ELb1EEEEEEEEEvNT_6ParamsE)
        /*0194*/ 	.word	0x00000000


	//----- nvinfo : EIATTR_REGCOUNT
	.align		4
.L_78:
        /*0198*/ 	.byte	0x04, 0x2f
        /*019a*/ 	.short	(.L_80 - .L_79)
	.align		4
.L_79:
        /*019c*/ 	.word	index@(_ZN7cutlass13device_kernelIN5flash19enable_sm80_to_sm89INS1_16FlashAttnFwdSm80INS1_25CollectiveMainloopFwdSm80ILi8ELi1ELb1EN4cute5tupleIJNS5_1CILi128EEENS7_ILi96EEENS7_ILi192EEEEEELi192ENS_6half_tEfNS_4arch4Sm80ELb0ELb0ELb0ELb0ELb0ELb0ELb1ELb1EEENS1_21CollectiveEpilogueFwdINS6_IJS8_SA_S9_EEENS6_IJNS7_ILi1EEESI_SI_EEESC_SE_Li256ELb0ELb1ELb1ELb0EEENS1_19SingleTileSchedulerILb0ELb1ELb1ELi128EEEEEEEEEvNT_6ParamsE)
        /*01a0*/ 	.word	0x00000004


	//----- nvinfo : EIATTR_FRAME_SIZE
	.align		4
.L_80:
        /*01a4*/ 	.byte	0x04, 0x11
        /*01a6*/ 	.short	(.L_82 - .L_81)
	.align		4
.L_81:
        /*01a8*/ 	.word	index@(_ZN7cutlass13device_kernelIN5flash19enable_sm80_to_sm89INS1_16FlashAttnFwdSm80INS1_25CollectiveMainloopFwdSm80ILi8ELi1ELb1EN4cute5tupleIJNS5_1CILi128EEENS7_ILi96EEENS7_ILi192EEEEEELi192ENS_6half_tEfNS_4arch4Sm80ELb0ELb0ELb0ELb0ELb0ELb0ELb1ELb1EEENS1_21CollectiveEpilogueFwdINS6_IJS8_SA_S9_EEENS6_IJNS7_ILi1EEESI_SI_EEESC_SE_Li256ELb0ELb1ELb1ELb0EEENS1_19SingleTileSchedulerILb0ELb1ELb1ELi128EEEEEEEEEvNT_6ParamsE)
        /*01ac*/ 	.word	0x00000000


	//----- nvinfo : EIATTR_REGCOUNT
	.align		4
.L_82:
        /*01b0*/ 	.byte	0x04, 0x2f
        /*01b2*/ 	.short	(.L_84 - .L_83)
	.align		4
.L_83:
        /*01b4*/ 	.word	index@(_ZN7cutlass13device_kernelIN5flash19enable_sm80_to_sm89INS1_16FlashAttnFwdSm80INS1_25CollectiveMainloopFwdSm80ILi8ELi2ELb0EN4cute5tupleIJNS5_1CILi128EEENS7_ILi64EEENS7_ILi192EEEEEELi192ENS_6half_tEfNS_4arch4Sm80ELb1ELb0ELb1ELb1ELb0ELb1ELb1ELb1EEENS1_21CollectiveEpilogueFwdINS6_IJS8_SA_S9_EEENS6_IJNS7_ILi1EEESI_SI_EEESC_SE_Li256ELb1ELb1ELb1ELb0EEENS1_36VarlenDynamicPersistentTileSchedulerILi128ELi64ELi256ELi256ELb1ELb1ELb0ELb1ELb1ELb1EEEEEEEEEvNT_6ParamsE)
        /*01b8*/ 	.word	0x00000004


	//----- nvinfo : EIATTR_FRAME_SIZE
	.align		4
.L_84:
        /*01bc*/ 	.byte	0x04, 0x11
        /*01be*/ 	.short	(.L_86 - .L_85)
	.align		4
.L_85:
        /*01c0*/ 	.word	index@(_ZN7cutlass13device_kernelIN5flash19enable_sm80_to_sm89INS1_16FlashAttnFwdSm80INS1_25CollectiveMainloopFwdSm80ILi8ELi2ELb0EN4cute5tupleIJNS5_1CILi128EEENS7_ILi64EEENS7_ILi192EEEEEELi192ENS_6half_tEfNS_4arch4Sm80ELb1ELb0ELb1ELb1ELb0ELb1ELb1ELb1EEENS1_21CollectiveEpilogueFwdINS6_IJS8_SA_S9_EEENS6_IJNS7_ILi1EEESI_SI_EEESC_SE_Li256ELb1ELb1ELb1ELb0EEENS1_36VarlenDynamicPersistentTileSchedulerILi128ELi64ELi256ELi256ELb1ELb1ELb0ELb1ELb1ELb1EEEEEEEEEvNT_6ParamsE)
        /*01c4*/ 	.word	0x00000000


	//----- nvinfo : EIATTR_REGCOUNT
	.align		4
.L_86:
        /*01c8*/ 	.byte	0x04, 0x2f
        /*01ca*/ 	.short	(.L_88 - .L_87)
	.align		4
.L_87:
        /*01cc*/ 	.word	index@(_ZN7cutlass13device_kernelIN5flash19enable_sm80_to_sm89INS1_16FlashAttnFwdSm80INS1_25CollectiveMainloopFwdSm80ILi8ELi2ELb0EN4cute5tupleIJNS5_1CILi128EEENS7_ILi64EEENS7_ILi192EEEEEELi192ENS_6half_tEfNS_4arch4Sm80ELb1ELb0ELb1ELb1ELb0ELb0ELb1ELb1EEENS1_21CollectiveEpilogueFwdINS6_IJS8_SA_S9_EEENS6_IJNS7_ILi1EEESI_SI_EEESC_SE_Li256ELb1ELb1ELb1ELb0EEENS1_36VarlenDynamicPersistentTileSchedulerILi128ELi64ELi256ELi256ELb1ELb1ELb0ELb1ELb1ELb1EEEEEEEEEvNT_6ParamsE)
        /*01d0*/ 	.word	0x00000004


	//----- nvinfo : EIATTR_FRAME_SIZE
	.align		4
.L_88:
        /*01d4*/ 	.byte	0x04, 0x11
        /*01d6*/ 	.short	(.L_90 - .L_89)
	.align		4
.L_89:
        /*01d8*/ 	.word	index@(_ZN7cutlass13device_kernelIN5flash19enable_sm80_to_sm89INS1_16FlashAttnFwdSm80INS1_25CollectiveMainloopFwdSm80ILi8ELi2ELb0EN4cute5tupleIJNS5_1CILi128EEENS7_ILi64EEENS7_ILi192EEEEEELi192ENS_6half_tEfNS_4arch4Sm80ELb1ELb0ELb1ELb1ELb0ELb0ELb1ELb1EEENS1_21CollectiveEpilogueFwdINS6_IJS8_SA_S9_EEENS6_IJNS7_ILi1EEESI_SI_EEESC_SE_Li256ELb1ELb1ELb1ELb0EEENS1_36VarlenDynamicPersistentTileSchedulerILi128ELi64ELi256ELi256ELb1ELb1ELb0ELb1ELb1ELb1EEEEEEEEEvNT_6ParamsE)
        /*01dc*/ 	.word	0x00000000


	//----- nvinfo : EIATTR_REGCOUNT
	.align		4
.L_90:
        /*01e0*/ 	.byte	0x04, 0x2f
        /*01e2*/ 	.short	(.L_92 - .L_91)
	.align		4
.L_91:
        /*01e4*/ 	.word	index@(_ZN7cutlass13device_kernelIN5flash19enable_sm80_to_sm89INS1_16FlashAttnFwdSm80INS1_25CollectiveMainloopFwdSm80ILi8ELi2ELb1EN4cute5tupleIJNS5_1CILi128EEENS7_ILi96EEENS7_ILi192EEEEEELi192ENS_6half_tEfNS_4arch4Sm80ELb1ELb0ELb1ELb0ELb0ELb0ELb1ELb1EEENS1_21CollectiveEpilogueFwdINS6_IJS8_SA_S9_EEENS6_IJNS7_ILi1EEESI_SI_EEESC_SE_Li256ELb0ELb1ELb1ELb0EEENS1_30DynamicPersistentTileSchedulerILi256ELi256ELb1ELb1ELb0EEEEEEEEEvNT_6ParamsE)
        /*01e8*/ 	.word	0x00000004


	//----- nvinfo : EIATTR_FRAME_SIZE
	.align		4
.L_92:
        /*01ec*/ 	.byte	0x04, 0x11
        /*01ee*/ 	.short	(.L_94 - .L_93)
	.align		4
.L_93:
        /*01f0*/ 	.word	index@(_ZN7cutlass13device_kernelIN5flash19enable_sm80_to_sm89INS1_16FlashAttnFwdSm80INS1_25CollectiveMainloopFwdSm80ILi8ELi2ELb1EN4cute5tupleIJNS5_1CILi128EEENS7_ILi96EEENS7_ILi192EEEEEELi192ENS_6half_tEfNS_4arch4Sm80ELb1ELb0ELb1ELb0ELb0ELb0ELb1ELb1EEENS1_21CollectiveEpilogueFwdINS6_IJS8_SA_S9_EEENS6_IJNS7_ILi1EEESI_SI_EEESC_SE_Li256ELb0ELb1ELb1ELb0EEENS1_30DynamicPersistentTileSchedulerILi256ELi256ELb1ELb1ELb0EEEEEEEEEvNT_6ParamsE)
        /*01f4*/ 	.word	0x00000000


	//----- nvinfo : EIATTR_REGCOUNT
	.align		4
.L_94:
        /*01f8*/ 	.byte	0x04, 0x2f
        /*01fa*/ 	.short	(.L_96 - .L_95)
	.align		4
.L_95:
        /*01fc*/ 	.word	index@(_ZN7cutlass13device_kernelIN5flash19enable_sm80_to_sm89INS1_16FlashAttnFwdSm80INS1_25CollectiveMainloopFwdSm80ILi8ELi2ELb0EN4cute5tupleIJNS5_1CILi128EEENS7_ILi64EEENS7_ILi192EEEEEELi192ENS_6half_tEfNS_4arch4Sm80ELb0ELb1ELb1ELb1ELb0ELb1ELb1ELb1EEENS1_21CollectiveEpilogueFwdINS6_IJS8_SA_S9_EEENS6_IJNS7_ILi1EEESI_SI_EEESC_SE_Li256ELb1ELb1ELb1ELb0EEENS1_36VarlenDynamicPersistentTileSchedulerILi128ELi64ELi256ELi256ELb1ELb1ELb0ELb1ELb0ELb1EEEEEEEEEvNT_6ParamsE)
        /*0200*/ 	.word	0x00000004


	//----- nvinfo : EIATTR_FRAME_SIZE
	.align		4
.L_96:
        /*0204*/ 	.byte	0x04, 0x11
        /*0206*/ 	.short	(.L_98 - .L_97)
	.align		4
.L_97:
        /*0208*/ 	.word	index@(_ZN7cutlass13device_kernelIN5flash19enable_sm80_to_sm89INS1_16FlashAttnFwdSm80INS1_25CollectiveMainloopFwdSm80ILi8ELi2ELb0EN4cute5tupleIJNS5_1CILi128EEENS7_ILi64EEENS7_ILi192EEEEEELi192ENS_6half_tEfNS_4arch4Sm80ELb0ELb1ELb1ELb1ELb0ELb1ELb1ELb1EEENS1_21CollectiveEpilogueFwdINS6_IJS8_SA_S9_EEENS6_IJNS7_ILi1EEESI_SI_EEESC_SE_Li256ELb1ELb1ELb1ELb0EEENS1_36VarlenDynamicPersistentTileSchedulerILi128ELi64ELi256ELi256ELb1ELb1ELb0ELb1ELb0ELb1EEEEEEEEEvNT_6ParamsE)
        /*020c*/ 	.word	0x00000000


	//----- nvinfo : EIATTR_REGCOUNT
	.align		4
.L_98:
        /*0210*/ 	.byte	0x04, 0x2f
        /*0212*/ 	.short	(.L_100 - .L_99)
	.align		4
.L_99:
        /*0214*/ 	.word	index@(_ZN7cutlass13device_kernelIN5flash19enable_sm80_to_sm89INS1_16FlashAttnFwdSm80INS1_25CollectiveMainloopFwdSm80ILi8ELi2ELb0EN4cute5tupleIJNS5_1CILi128EEENS7_ILi64EEENS7_ILi192EEEEEELi192ENS_6half_tEfNS_4arch4Sm80ELb0ELb1ELb1ELb1ELb0ELb0ELb1ELb1EEENS1_21CollectiveEpilogueFwdINS6_IJS8_SA_S9_EEENS6_IJNS7_ILi1EEESI_SI_EEESC_SE_Li256ELb1ELb1ELb1ELb0EEENS1_36VarlenDynamicPersistentTileSchedulerILi128ELi64ELi256ELi256ELb1ELb1ELb0ELb1ELb0ELb1EEEEEEEEEvNT_6ParamsE)
        /*0218*/ 	.word	0x00000004


	//----- nvinfo : EIATTR_FRAME_SIZE
	.align		4
.L_100:
        /*021c*/ 	.byte	0x04, 0x11
        /*021e*/ 	.short	(.L_102 - .L_101)
	.align		4
.L_101:
        /*0220*/ 	.word	index@(_ZN7cutlass13device_kernelIN5flash19enable_sm80_to_sm89INS1_16FlashAttnFwdSm80INS1_25CollectiveMainloopFwdSm80ILi8ELi2ELb0EN4cute5tupleIJNS5_1CILi128EEENS7_ILi64EEENS7_ILi192EEEEEELi192ENS_6half_tEfNS_4arch4Sm80ELb0ELb1ELb1ELb1ELb0ELb0ELb1ELb1EEENS1_21CollectiveEpilogueFwdINS6_IJS8_SA_S9_EEENS6_IJNS7_ILi1EEESI_SI_EEESC_SE_Li256ELb1ELb1ELb1ELb0EEENS1_36VarlenDynamicPersistentTileSchedulerILi128ELi64ELi256ELi256ELb1ELb1ELb0ELb1ELb0ELb1EEEEEEEEEvNT_6ParamsE)
        /*0224*/ 	.word	0x00000000


	//----- nvinfo : EIATTR_REGCOUNT
	.align		4
.L_102:
        /*0228*/ 	.byte	0x04, 0x2f
        /*022a*/ 	.short	(.L_104 - .L_103)
	.align		4
.L_103:
        /*022c*/ 	.word	index@(_ZN7cutlass13device_kernelIN5flash19enable_sm80_to_sm89INS1_16FlashAttnFwdSm80INS1_25CollectiveMainloopFwdSm80ILi8ELi2ELb0EN4cute5tupleIJNS5_1CILi128EEENS7_ILi64EEENS7_ILi192EEEEEELi192ENS_6half_tEfNS_4arch4Sm80ELb0ELb1ELb1ELb0ELb0ELb0ELb1ELb1EEENS1_21CollectiveEpilogueFwdINS6_IJS8_SA_S9_EEENS6_IJNS7_ILi1EEESI_SI_EEESC_SE_Li256ELb0ELb1ELb1ELb0EEENS1_19SingleTileSchedulerILb0ELb1ELb1ELi128EEEEEEEEEvNT_6ParamsE)
        /*0230*/ 	.word	0x00000004


	//----- nvinfo : EIATTR_FRAME_SIZE
	.align		4
.L_104:
        /*0234*/ 	.byte	0x04, 0x11
        /*0236*/ 	.short	(.L_106 - .L_105)
	.align		4
.L_105:
        /*0238*/ 	.word	index@(_ZN7cutlass13device_kernelIN5flash19enable_sm80_to_sm89INS1_16FlashAttnFwdSm80INS1_25CollectiveMainloopFwdSm80ILi8ELi2ELb0EN4cute5tupleIJNS5_1CILi128EEENS7_ILi64EEENS7_ILi192EEEEEELi192ENS_6half_tEfNS_4arch4Sm80ELb0ELb1ELb1ELb0ELb0ELb0ELb1ELb1EEENS1_21CollectiveEpilogueFwdINS6_IJS8_SA_S9_EEENS6_IJNS7_ILi1EEESI_SI_EEESC_SE_Li256ELb0ELb1ELb1ELb0EEENS1_19SingleTileSchedulerILb0ELb1ELb1ELi128EEEEEEEEEvNT_6ParamsE)
        /*023c*/ 	.word	0x00000000


	//----- nvinfo : EIATTR_REGCOUNT
	.align		4
.L_106:
        /*0240*/ 	.byte	0x04, 0x2f
        /*0242*/ 	.short	(.L_108 - .L_107)
	.align		4
.L_107:
        /*0244*/ 	.word	index@(_ZN7cutlass13device_kernelIN5flash19enable_sm80_to_sm89INS1_16FlashAttnFwdSm80INS1_25CollectiveMainloopFwdSm80ILi8ELi2ELb0EN4cute5tupleIJNS5_1CILi128EEENS7_ILi64EEENS7_ILi192EEEEEELi192ENS_6half_tEfNS_4arch4Sm80ELb0ELb0ELb1ELb1ELb0ELb1ELb1ELb1EEENS1_21CollectiveEpilogueFwdINS6_IJS8_SA_S9_EEENS6_IJNS7_ILi1EEESI_SI_EEESC_SE_Li256ELb1ELb1ELb1ELb0EEENS1_36VarlenDynamicPersistentTileSchedulerILi128ELi64ELi256ELi256ELb1ELb1ELb0ELb0ELb1ELb1EEEEEEEEEvNT_6ParamsE)
        /*0248*/ 	.word	0x00000004


	//----- nvinfo : EIATTR_FRAME_SIZE
	.align		4
.L_108:
        /*024c*/ 	.byte	0x04, 0x11
        /*024e*/ 	.short	(.L_110 - .L_109)
	.align		4
.L_109:
        /*0250*/ 	.word	index@(_ZN7cutlass13device_kernelIN5flash19enable_sm80_to_sm89INS1_16FlashAttnFwdSm80INS1_25CollectiveMainloopFwdSm80ILi8ELi2ELb0EN4cute5tupleIJNS5_1CILi128EEENS7_ILi64EEENS7_ILi192EEEEEELi192ENS_6half_tEfNS_4arch4Sm80ELb0ELb0ELb1ELb1ELb0ELb1ELb1ELb1EEENS1_21CollectiveEpilogueFwdINS6_IJS8_SA_S9_EEENS6_IJNS7_ILi1EEESI_SI_EEESC_SE_Li256ELb1ELb1ELb1ELb0EEENS1_36VarlenDynamicPersistentTileSchedulerILi128ELi64ELi256ELi256ELb1ELb1ELb0ELb0ELb1ELb1EEEEEEEEEvNT_6ParamsE)
        /*0254*/ 	.word	0x00000000


	//----- nvinfo : EIATTR_REGCOUNT
	.align		4
.L_110:
        /*0258*/ 	.byte	0x04, 0x2f
        /*025a*/ 	.short	(.L_112 - .L_111)
	.align		4
.L_111:
        /*025c*/ 	.word	index@(_ZN7cutlass13device_kernelIN5flash19enable_sm80_to_sm89INS1_16FlashAttnFwdSm80INS1_25CollectiveMainloopFwdSm80ILi8ELi2ELb0EN4cute5tupleIJNS5_1CILi128EEENS7_ILi64EEENS7_ILi192EEEEEELi192ENS_6half_tEfNS_4arch4Sm80ELb0ELb0ELb1ELb1ELb0ELb0ELb1ELb1EEENS1_21CollectiveEpilogueFwdINS6_IJS8_SA_S9_EEENS6_IJNS7_ILi1EEESI_SI_EEESC_SE_Li256ELb1ELb1ELb1ELb0EEENS1_36VarlenDynamicPersistentTileSchedulerILi128ELi64ELi256ELi256ELb1ELb1ELb0ELb0ELb1ELb1EEEEEEEEEvNT_6ParamsE)
        /*0260*/ 	.word	0x00000004


	//----- nvinfo : EIATTR_FRAME_SIZE
	.align		4
.L_112:
        /*0264*/ 	.byte	0x04, 0x11
        /*0266*/ 	.short	(.L_114 - .L_113)
	.align		4
.L_113:
        /*0268*/ 	.word	index@(_ZN7cutlass13device_kernelIN5flash19enable_sm80_to_sm89INS1_16FlashAttnFwdSm80INS1_25CollectiveMainloopFwdSm80ILi8ELi2ELb0EN4cute5tupleIJNS5_1CILi128EEENS7_ILi64EEENS7_ILi192EEEEEELi192ENS_6half_tEfNS_4arch4Sm80ELb0ELb0ELb1ELb1ELb0ELb0ELb1ELb1EEENS1_21CollectiveEpilogueFwdINS6_IJS8_SA_S9_EEENS6_IJNS7_ILi1EEESI_SI_EEESC_SE_Li256ELb1ELb1ELb1ELb0EEENS1_36VarlenDynamicPersistentTileSchedulerILi128ELi64ELi256ELi256ELb1ELb1ELb0ELb0ELb1ELb1EEEEEEEEEvNT_6ParamsE)
        /*026c*/ 	.word	0x00000000


	//----- nvinfo : EIATTR_REGCOUNT
	.align		4
.L_114:
        /*0270*/ 	.byte	0x04, 0x2f
        /*0272*/ 	.short	(.L_116 - .L_115)
	.align		4
.L_115:
        /*0274*/ 	.word	index@(_ZN7cutlass13device_kernelIN5flash19enable_sm80_to_sm89INS1_16FlashAttnFwdSm80INS1_25CollectiveMainloopFwdSm80ILi8ELi2ELb1EN4cute5tupleIJNS5_1CILi128EEENS7_ILi96EEENS7_ILi192EEEEEELi192ENS_6half_tEfNS_4arch4Sm80ELb0ELb0ELb1ELb0ELb0ELb0ELb1ELb1EEENS1_21CollectiveEpilogueFwdINS6_IJS8_SA_S9_EEENS6_IJNS7_ILi1EEESI_SI_EEESC_SE_Li256ELb0ELb1ELb1ELb0EEENS1_19SingleTileSchedulerILb0ELb1ELb1ELi128EEEEEEEEEvNT_6ParamsE)
        /*0278*/ 	.word	0x00000004


	//----- nvinfo : EIATTR_FRAME_SIZE
	.align		4
.L_116:
        /*027c*/ 	.byte	0x04, 0x11
        /*027e*/ 	.short	(.L_118 - .L_117)
	.align		4
.L_117:
        /*0280*/ 	.word	index@(_ZN7cutlass13device_kernelIN5flash19enable_sm80_to_sm89INS1_16FlashAttnFwdSm80INS1_25CollectiveMainloopFwdSm80ILi8ELi2ELb1EN4cute5tupleIJNS5_1CILi128EEENS7_ILi96EEENS7_ILi192EEEEEELi192ENS_6half_tEfNS_4arch4Sm80ELb0ELb0ELb1ELb0ELb0ELb0ELb1ELb1EEENS1_21CollectiveEpilogueFwdINS6_IJS8_SA_S9_EEENS6_IJNS7_ILi1EEESI_SI_EEESC_SE_Li256ELb0ELb1ELb1ELb0EEENS1_19SingleTileSchedulerILb0ELb1ELb1ELi128EEEEEEEEEvNT_6ParamsE)
        /*0284*/ 	.word	0x00000000


	//----- nvinfo : EIATTR_REGCOUNT
	.align		4
.L_118:
        /*0288*/ 	.byte	0x04, 0x2f
        /*028a*/ 	.short	(.L_120 - .L_119)
	.align		4
.L_119:
        /*028c*/ 	.word	index@(_ZN7cutlass13device_kernelIN5flash19enable_sm80_to_sm89INS1_16FlashAttnFwdSm80INS1_25CollectiveMainloopFwdSm80ILi8ELi1ELb0EN4cute5tupleIJNS5_1CILi128EEENS7_ILi64EEENS7_ILi192EEEEEELi192ENS_6half_tEfNS_4arch4Sm80ELb1ELb0ELb1ELb1ELb0ELb1ELb1ELb1EEENS1_21CollectiveEpilogueFwdINS6_IJS8_SA_S9_EEENS6_IJNS7_ILi1EEESI_SI_EEESC_SE_Li256ELb1ELb1ELb1ELb0EEENS1_36VarlenDynamicPersistentTileSchedulerILi128ELi64ELi256ELi256ELb1ELb1ELb0ELb1ELb1ELb1EEEEEEEEEvNT_6ParamsE)
        /*0290*/ 	.word	0x00000004


	//----- nvinfo : EIATTR_FRAME_SIZE
	.align		4
.L_120:
        /*0294*/ 	.byte	0x04, 0x11
        /*0296*/ 	.short	(.L_122 - .L_121)
	.align		4
.L_121:
        /*0298*/ 	.word	index@(_ZN7cutlass13device_kernelIN5flash19enable_sm80_to_sm89INS1_16FlashAttnFwdSm80INS1_25CollectiveMainloopFwdSm80ILi8ELi1ELb0EN4cute5tupleIJNS5_1CILi128EEENS7_ILi64EEENS7_ILi192EEEEEELi192ENS_6half_tEfNS_4arch4Sm80ELb1ELb0ELb1ELb1ELb0ELb1ELb1ELb1EEENS1_21CollectiveEpilogueFwdINS6_IJS8_SA_S9_EEENS6_IJNS7_ILi1EEESI_SI_EEESC_SE_Li256ELb1ELb1ELb1ELb0EEENS1_36VarlenDynamicPersistentTileSchedulerILi128ELi64ELi256ELi256ELb1ELb1ELb0ELb1ELb1ELb1EEEEEEEEEvNT_6ParamsE)
        /*029c*/ 	.word	0x00000000


	//----- nvinfo : EIATTR_REGCOUNT
	.align		4
.L_122:
        /*02a0*/ 	.byte	0x04, 0x2f
        /*02a2*/ 	.short	(.L_124 - .L_123)
	.align		4
.L_123:
        /*02a4*/ 	.word	index@(_ZN7cutlass13device_kernelIN5flash19enable_sm80_to_sm89INS1_16FlashAttnFwdSm80INS1_25CollectiveMainloopFwdSm80ILi8ELi1ELb0EN4cute5tupleIJNS5_1CILi128EEENS7_ILi64EEENS7_ILi192EEEEEELi192ENS_6half_tEfNS_4arch4Sm80ELb1ELb0ELb1ELb1ELb0ELb0ELb1ELb1EEENS1_21CollectiveEpilogueFwdINS6_IJS8_SA_S9_EEENS6_IJNS7_ILi1EEESI_SI_EEESC_SE_Li256ELb1ELb1ELb1ELb0EEENS1_36VarlenDynamicPersistentTileSchedulerILi128ELi64ELi256ELi256ELb1ELb1ELb0ELb1ELb1ELb1EEEEEEEEEvNT_6ParamsE)
        /*02a8*/ 	.word	0x00000004


	//----- nvinfo : EIATTR_FRAME_SIZE
	.align		4
.L_124:
        /*02ac*/ 	.byte	0x04, 0x11
        /*02ae*/ 	.short	(.L_126 - .L_125)
	.align		4
.L_125:
        /*02b0*/ 	.word	index@(_ZN7cutlass13device_kernelIN5flash19enable_sm80_to_sm89INS1_16FlashAttnFwdSm80INS1_25CollectiveMainloopFwdSm80ILi8ELi1ELb0EN4cute5tupleIJNS5_1CILi128EEENS7_ILi64EEENS7_ILi192EEEEEELi192ENS_6half_tEfNS_4arch4Sm80ELb1ELb0ELb1ELb1ELb0ELb0ELb1ELb1EEENS1_21CollectiveEpilogueFwdINS6_IJS8_SA_S9_EEENS6_IJNS7_ILi1EEESI_SI_EEESC_SE_Li256ELb1ELb1ELb1ELb0EEENS1_36VarlenDynamicPersistentTileSchedulerILi128ELi64ELi256ELi256ELb1ELb1ELb0ELb1ELb1ELb1EEEEEEEEEvNT_6ParamsE)
        /*02b4*/ 	.word	0x00000000


	//----- nvinfo : EIATTR_REGCOUNT
	.align		4
.L_126:
        /*02b8*/ 	.byte	0x04, 0x2f
        /*02ba*/ 	.short	(.L_128 - .L_127)
	.align		4
.L_127:
        /*02bc*/ 	.word	index@(_ZN7cutlass13device_kernelIN5flash19enable_sm80_to_sm89INS1_16FlashAttnFwdSm80INS1_25CollectiveMainloopFwdSm80ILi8ELi1ELb1EN4cute5tupleIJNS5_1CILi128EEENS7_ILi96EEENS7_ILi192EEEEEELi192ENS_6half_tEfNS_4arch4Sm80ELb1ELb0ELb1ELb0ELb0ELb0ELb1ELb1EEENS1_21CollectiveEpilogueFwdINS6_IJS8_SA_S9_EEENS6_IJNS7_ILi1EEESI_SI_EEESC_SE_Li256ELb0ELb1ELb1ELb0EEENS1_30DynamicPersistentTileSchedulerILi256ELi256ELb1ELb1ELb0EEEEEEEEEvNT_6ParamsE)
        /*02c0*/ 	.word	0x00000004


	//----- nvinfo : EIATTR_FRAME_SIZE
	.align		4
.L_128:
        /*02c4*/ 	.byte	0x04, 0x11
        /*02c6*/ 	.short	(.L_130 - .L_129)
	.align		4
.L_129:
        /*02c8*/ 	.word	index@(_ZN7cutlass13device_kernelIN5flash19enable_sm80_to_sm89INS1_16FlashAttnFwdSm80INS1_25CollectiveMainloopFwdSm80ILi8ELi1ELb1EN4cute5tupleIJNS5_1CILi128EEENS7_ILi96EEENS7_ILi192EEEEEELi192ENS_6half_tEfNS_4arch4Sm80ELb1ELb0ELb1ELb0ELb0ELb0ELb1ELb1EEENS1_21CollectiveEpilogueFwdINS6_IJS8_SA_S9_EEENS6_IJNS7_ILi1EEESI_SI_EEESC_SE_Li256ELb0ELb1ELb1ELb0EEENS1_30DynamicPersistentTileSchedulerILi256ELi256ELb1ELb1ELb0EEEEEEEEEvNT_6ParamsE)
        /*02cc*/ 	.word	0x00000000


	//----- nvinfo : EIATTR_REGCOUNT
	.align		4
.L_130:
        /*02d0*/ 	.byte	0x04, 0x2f
        /*02d2*/ 	.short	(.L_132 - .L_131)
	.align		4
.L_131:
        /*02d4*/ 	.word	index@(_ZN7cutlass13device_kernelIN5flash19enable_sm80_to_sm89INS1_16FlashAttnFwdSm80INS1_25CollectiveMainloopFwdSm80ILi8ELi1ELb0EN4cute5tupleIJNS5_1CILi128EEENS7_ILi64EEENS7_ILi192EEEEEELi192ENS_6half_tEfNS_4arch4Sm80ELb0ELb1ELb1ELb1ELb0ELb1ELb1ELb1EEENS1_21CollectiveEpilogueFwdINS6_IJS8_SA_S9_EEENS6_IJNS7_ILi1EEESI_SI_EEESC_SE_Li256ELb1ELb1ELb1ELb0EEENS1_36VarlenDynamicPersistentTileSchedulerILi128ELi64ELi256ELi256ELb1ELb1ELb0ELb1ELb0ELb1EEEEEEEEEvNT_6ParamsE)
        /*02d8*/ 	.word	0x00000004


	//----- nvinfo : EIATTR_FRAME_SIZE
	.align		4
.L_132:
        /*02dc*/ 	.byte	0x04, 0x11
        /*02de*/ 	.short	(.L_134 - .L_133)
	.align		4
.L_133:
        /*02e0*/ 	.word	index@(_ZN7cutlass13device_kernelIN5flash19enable_sm80_to_sm89INS1_16FlashAttnFwdSm80INS1_25CollectiveMainloopFwdSm80ILi8ELi1ELb0EN4cute5tupleIJNS5_1CILi128EEENS7_ILi64EEENS7_ILi192EEEEEELi192ENS_6half_tEfNS_4arch4Sm80ELb0ELb1ELb1ELb1ELb0ELb1ELb1ELb1EEENS1_21CollectiveEpilogueFwdINS6_IJS8_SA_S9_EEENS6_IJNS7_ILi1EEESI_SI_EEESC_SE_Li256ELb1ELb1ELb1ELb0EEENS1_36VarlenDynamicPersistentTileSchedulerILi128ELi64ELi256ELi256ELb1ELb1ELb0ELb1ELb0ELb1EEEEEEEEEvNT_6ParamsE)
        /*02e4*/ 	.word	0x00000000


	//----- nvinfo : EIATTR_REGCOUNT
	.align		4
.L_134:
        /*02e8*/ 	.byte	0x04, 0x2f
        /*02ea*/ 	.short	(.L_136 - .L_135)
	.align		4
.L_135:
        /*02ec*/ 	.word	index@(_ZN7cutlass13device_kernelIN5flash19enable_sm80_to_sm89INS1_16FlashAttnFwdSm80INS1_25CollectiveMainloopFwdSm80ILi8ELi1ELb0EN4cute5tupleIJNS5_1CILi128EEENS7_ILi64EEENS7_ILi192EEEEEELi192ENS_6half_tEfNS_4arch4Sm80ELb0ELb1ELb1ELb1ELb0ELb0ELb1ELb1EEENS1_21CollectiveEpilogueFwdINS6_IJS8_SA_S9_EEENS6_IJNS7_ILi1EEESI_SI_EEESC_SE_Li256ELb1ELb1ELb1ELb0EEENS1_36VarlenDynamicPersistentTileSchedulerILi128ELi64ELi256ELi256ELb1ELb1ELb0ELb1ELb0ELb1EEEEEEEEEvNT_6ParamsE)
        /*02f0*/ 	.word	0x00000004


	//----- nvinfo : EIATTR_FRAME_SIZE
	.align		4
.L_136:
        /*02f4*/ 	.byte	0x04, 0x11
        /*02f6*/ 	.short	(.L_138 - .L_137)
	.align		4
.L_137:
        /*02f8*/ 	.word	index@(_ZN7cutlass13device_kernelIN5flash19enable_sm80_to_sm89INS1_16FlashAttnFwdSm80INS1_25CollectiveMainloopFwdSm80ILi8ELi1ELb0EN4cute5tupleIJNS5_1CILi128EEENS7_ILi64EEENS7_ILi192EEEEEELi192ENS_6half_tEfNS_4arch4Sm80ELb0ELb1ELb1ELb1ELb0ELb0ELb1ELb1EEENS1_21CollectiveEpilogueFwdINS6_IJS8_SA_S9_EEENS6_IJNS7_ILi1EEESI_SI_EEESC_SE_Li256ELb1ELb1ELb1ELb0EEENS1_36VarlenDynamicPersistentTileSchedulerILi128ELi64ELi256ELi256ELb1ELb1ELb0ELb1ELb0ELb1EEEEEEEEEvNT_6ParamsE)
        /*02fc*/ 	.word	0x00000000


	//----- nvinfo : EIATTR_REGCOUNT
	.align		4
.L_138:
        /*0300*/ 	.byte	0x04, 0x2f
        /*0302*/ 	.short	(.L_140 - .L_139)
	.align		4
.L_139:
        /*0304*/ 	.word	index@(_ZN7cutlass13device_kernelIN5flash19enable_sm80_to_sm89INS1_16FlashAttnFwdSm80INS1_25CollectiveMainloopFwdSm80ILi8ELi1ELb0EN4cute5tupleIJNS5_1CILi128EEENS7_ILi64EEENS7_ILi192EEEEEELi192ENS_6half_tEfNS_4arch4Sm80ELb0ELb1ELb1ELb0ELb0ELb0ELb1ELb1EEENS1_21CollectiveEpilogueFwdINS6_IJS8_SA_S9_EEENS6_IJNS7_ILi1EEESI_SI_EEESC_SE_Li256ELb0ELb1ELb1ELb0EEENS1_19SingleTileSchedulerILb0ELb1ELb1ELi128EEEEEEEEEvNT_6ParamsE)
        /*0308*/ 	.word	0x00000004


	//----- nvinfo : EIATTR_FRAME_SIZE
	.align		4
.L_140:
        /*030c*/ 	.byte	0x04, 0x11
        /*030e*/ 	.short	(.L_142 - .L_141)
	.align		4
.L_141:
        /*0310*/ 	.word	index@(_ZN7cutlass13device_kernelIN5flash19enable_sm80_to_sm89INS1_16FlashAttnFwdSm80INS1_25CollectiveMainloopFwdSm80ILi8ELi1ELb0EN4cute5tupleIJNS5_1CILi128EEENS7_ILi64EEENS7_ILi192EEEEEELi192ENS_6half_tEfNS_4arch4Sm80ELb0ELb1ELb1ELb0ELb0ELb0ELb1ELb1EEENS1_21CollectiveEpilogueFwdINS6_IJS8_SA_S9_EEENS6_IJNS7_ILi1EEESI_SI_EEESC_SE_Li256ELb0ELb1ELb1ELb0EEENS1_19SingleTileSchedulerILb0ELb1ELb1ELi128EEEEEEEEEvNT_6ParamsE)
        /*0314*/ 	.word	0x00000000


	//----- nvinfo : EIATTR_REGCOUNT
	.align		4
.L_142:
        /*0318*/ 	.byte	0x04, 0x2f
        /*031a*/ 	.short	(.L_144 - .L_143)
	.align		4
.L_143:
        /*031c*/ 	.word	index@(_ZN7cutlass13device_kernelIN5flash19enable_sm80_to_sm89INS1_16FlashAttnFwdSm80INS1_25CollectiveMainloopFwdSm80ILi8ELi1ELb0EN4cute5tupleIJNS5_1CILi128EEENS7_ILi64EEENS7_ILi192EEEEEELi192ENS_6half_tEfNS_4arch4Sm80ELb0ELb0ELb1ELb1ELb0ELb1ELb1ELb1EEENS1_21CollectiveEpilogueFwdINS6_IJS8_SA_S9_EEENS6_IJNS7_ILi1EEESI_SI_EEESC_SE_Li256ELb1ELb1ELb1ELb0EEENS1_36VarlenDynamicPersistentTileSchedulerILi128ELi64ELi256ELi256ELb1ELb1ELb0ELb0ELb1ELb1EEEEEEEEEvNT_6ParamsE)
        /*0320*/ 	.word	0x00000004


	//----- nvinfo : EIATTR_FRAME_SIZE
	.align		4
.L_144:
        /*0324*/ 	.byte	0x04, 0x11
        /*0326*/ 	.short	(.L_146 - .L_145)
	.align		4
.L_145:
        /*0328*/ 	.word	index@(_ZN7cutlass13device_kernelIN5flash19enable_sm80_to_sm89INS1_16FlashAttnFwdSm80INS1_25CollectiveMainloopFwdSm80ILi8ELi1ELb0EN4cute5tupleIJNS5_1CILi128EEENS7_ILi64EEENS7_ILi192EEEEEELi192ENS_6half_tEfNS_4arch4Sm80ELb0ELb0ELb1ELb1ELb0ELb1ELb1ELb1EEENS1_21CollectiveEpilogueFwdINS6_IJS8_SA_S9_EEENS6_IJNS7_ILi1EEESI_SI_EEESC_SE_Li256ELb1ELb1ELb1ELb0EEENS1_36VarlenDynamicPersistentTileSchedulerILi128ELi64ELi256ELi256ELb1ELb1ELb0ELb0ELb1ELb1EEEEEEEEEvNT_6ParamsE)
        /*032c*/ 	.word	0x00000000


	//----- nvinfo : EIATTR_REGCOUNT
	.align		4
.L_146:
        /*0330*/ 	.byte	0x04, 0x2f
        /*0332*/ 	.short	(.L_148 - .L_147)
	.align		4
.L_147:
        /*0334*/ 	.word	index@(_ZN7cutlass13device_kernelIN5flash19enable_sm80_to_sm89INS1_16FlashAttnFwdSm80INS1_25CollectiveMainloopFwdSm80ILi8ELi1ELb0EN4cute5tupleIJNS5_1CILi128EEENS7_ILi64EEENS7_ILi192EEEEEELi192ENS_6half_tEfNS_4arch4Sm80ELb0ELb0ELb1ELb1ELb0ELb0ELb1ELb1EEENS1_21CollectiveEpilogueFwdINS6_IJS8_SA_S9_EEENS6_IJNS7_ILi1EEESI_SI_EEESC_SE_Li256ELb1ELb1ELb1ELb0EEENS1_36VarlenDynamicPersistentTileSchedulerILi128ELi64ELi256ELi256ELb1ELb1ELb0ELb0ELb1ELb1EEEEEEEEEvNT_6ParamsE)
        /*0338*/ 	.word	0x00000004


	//----- nvinfo : EIATTR_FRAME_SIZE
	.align		4
.L_148:
        /*033c*/ 	.byte	0x04, 0x11
        /*033e*/ 	.short	(.L_150 - .L_149)
	.align		4
.L_149:
        /*0340*/ 	.word	index@(_ZN7cutlass13device_kernelIN5flash19enable_sm80_to_sm89INS1_16FlashAttnFwdSm80INS1_25CollectiveMainloopFwdSm80ILi8ELi1ELb0EN4cute5tupleIJNS5_1CILi128EEENS7_ILi64EEENS7_ILi192EEEEEELi192ENS_6half_tEfNS_4arch4Sm80ELb0ELb0ELb1ELb1ELb0ELb0ELb1ELb1EEENS1_21CollectiveEpilogueFwdINS6_IJS8_SA_S9_EEENS6_IJNS7_ILi1EEESI_SI_EEESC_SE_Li256ELb1ELb1ELb1ELb0EEENS1_36VarlenDynamicPersistentTileSchedulerILi128ELi64ELi256ELi256ELb1ELb1ELb0ELb0ELb1ELb1EEEEEEEEEvNT_6ParamsE)
        /*0344*/ 	.word	0x00000000


	//----- nvinfo : EIATTR_REGCOUNT
	.align		4
.L_150:
        /*0348*/ 	.byte	0x04, 0x2f
        /*034a*/ 	.short	(.L_152 - .L_151)
	.align		4
.L_151:
        /*034c*/ 	.word	index@(_ZN7cutlass13device_kernelIN5flash19enable_sm80_to_sm89INS1_16FlashAttnFwdSm80INS1_25CollectiveMainloopFwdSm80ILi8ELi1ELb1EN4cute5tupleIJNS5_1CILi128EEENS7_ILi96EEENS7_ILi192EEEEEELi192ENS_6half_tEfNS_4arch4Sm80ELb0ELb0ELb1ELb0ELb0ELb0ELb1ELb1EEENS1_21CollectiveEpilogueFwdINS6_IJS8_SA_S9_EEENS6_IJNS7_ILi1EEESI_SI_EEESC_SE_Li256ELb0ELb1ELb1ELb0EEENS1_19SingleTileSchedulerILb0ELb1ELb1ELi128EEEEEEEEEvNT_6ParamsE)
        /*0350*/ 	.word	0x00000004


	//----- nvinfo : EIATTR_FRAME_SIZE
	.align		4
.L_152:
        /*0354*/ 	.byte	0x04, 0x11
        /*0356*/ 	.short	(.L_154 - .L_153)
	.align		4
.L_153:
        /*0358*/ 	.word	index@(_ZN7cutlass13device_kernelIN5flash19enable_sm80_to_sm89INS1_16FlashAttnFwdSm80INS1_25CollectiveMainloopFwdSm80ILi8ELi1ELb1EN4cute5tupleIJNS5_1CILi128EEENS7_ILi96EEENS7_ILi192EEEEEELi192ENS_6half_tEfNS_4arch4Sm80ELb0ELb0ELb1ELb0ELb0ELb0ELb1ELb1EEENS1_21CollectiveEpilogueFwdINS6_IJS8_SA_S9_EEENS6_IJNS7_ILi1EEESI_SI_EEESC_SE_Li256ELb0ELb1ELb1ELb0EEENS1_19SingleTileSchedulerILb0ELb1ELb1ELi128EEEEEEEEEvNT_6ParamsE)
        /*035c*/ 	.word	0x00000000


	//----- nvinfo : EIATTR_MIN_STACK_SIZE
	.align		4
.L_154:
        /*0360*/ 	.byte	0x04, 0x12
        /*0362*/ 	.short	(.L_156 - .L_155)
	.align		4
.L_155:
        /*0364*/ 	.word	index@(_ZN7cutlass13device_kernelIN5flash19enable_sm80_to_sm89INS1_16FlashAttnFwdSm80INS1_25CollectiveMainloopFwdSm80ILi8ELi1ELb1EN4cute5tupleIJNS5_1CILi128EEENS7_ILi96EEENS7_ILi192EEEEEELi192ENS_6half_tEfNS_4arch4Sm80ELb0ELb0ELb1ELb0ELb0ELb0ELb1ELb1EEENS1_21CollectiveEpilogueFwdINS6_IJS8_SA_S9_EEENS6_IJNS7_ILi1EEESI_SI_EEESC_SE_Li256ELb0ELb1ELb1ELb0EEENS1_19SingleTileSchedulerILb0ELb1ELb1ELi128EEEEEEEEEvNT_6ParamsE)
        /*0368*/ 	.word	0x00000000


	//----- nvinfo : EIATTR_MIN_STACK_SIZE
	.align		4
.L_156:
        /*036c*/ 	.byte	0x04, 0x12
        /*036e*/ 	.short	(.L_158 - .L_157)
	.align		4
.L_157:
        /*0370*/ 	.word	index@(_ZN7cutlass13device_kernelIN5flash19enable_sm80_to_sm89INS1_16FlashAttnFwdSm80INS1_25CollectiveMainloopFwdSm80ILi8ELi1ELb0EN4cute5tupleIJNS5_1CILi128EEENS7_ILi64EEENS7_ILi192EEEEEELi192ENS_6half_tEfNS_4arch4Sm80ELb0ELb0ELb1ELb1ELb0ELb0ELb1ELb1EEENS1_21CollectiveEpilogueFwdINS6_IJS8_SA_S9_EEENS6_IJNS7_ILi1EEESI_SI_EEESC_SE_Li256ELb1ELb1ELb1ELb0EEENS1_36VarlenDynamicPersistentTileSchedulerILi128ELi64ELi256ELi256ELb1ELb1ELb0ELb0ELb1ELb1EEEEEEEEEvNT_6ParamsE)
        /*0374*/ 	.word	0x00000000


	//----- nvinfo : EIATTR_MIN_STACK_SIZE
	.align		4
.L_158:
        /*0378*/ 	.byte	0x04, 0x12
        /*037a*/ 	.short	(.L_160 - .L_159)
	.align		4
.L_159:
        /*037c*/ 	.word	index@(_ZN7cutlass13device_kernelIN5flash19enable_sm80_to_sm89INS1_16FlashAttnFwdSm80INS1_25CollectiveMainloopFwdSm80ILi8ELi1ELb0EN4cute5tupleIJNS5_1CILi128EEENS7_ILi64EEENS7_ILi192EEEEEELi192ENS_6half_tEfNS_4arch4Sm80ELb0ELb0ELb1ELb1ELb0ELb1ELb1ELb1EEENS1_21CollectiveEpilogueFwdINS6_IJS8_SA_S9_EEENS6_IJNS7_ILi1EEESI_SI_EEESC_SE_Li256ELb1ELb1ELb1ELb0EEENS1_36VarlenDynamicPersistentTileSchedulerILi128ELi64ELi256ELi256ELb1ELb1ELb0ELb0ELb1ELb1EEEEEEEEEvNT_6ParamsE)
        /*0380*/ 	.word	0x00000000


	//----- nvinfo : EIATTR_MIN_STACK_SIZE
	.align		4
.L_160:
        /*0384*/ 	.byte	0x04, 0x12
        /*0386*/ 	.short	(.L_162 - .L_161)
	.align		4
.L_161:
        /*0388*/ 	.word	index@(_ZN7cutlass13device_kernelIN5flash19enable_sm80_to_sm89INS1_16FlashAttnFwdSm80INS1_25CollectiveMainloopFwdSm80ILi8ELi1ELb0EN4cute5tupleIJNS5_1CILi128EEENS7_ILi64EEENS7_ILi192EEEEEELi192ENS_6half_tEfNS_4arch4Sm80ELb0ELb1ELb1ELb0ELb0ELb0ELb1ELb1EEENS1_21CollectiveEpilogueFwdINS6_IJS8_SA_S9_EEENS6_IJNS7_ILi1EEESI_SI_EEESC_SE_Li256ELb0ELb1ELb1ELb0EEENS1_19SingleTileSchedulerILb0ELb1ELb1ELi128EEEEEEEEEvNT_6ParamsE)
        /*038c*/ 	.word	0x00000000


	//----- nvinfo : EIATTR_MIN_STACK_SIZE
	.align		4
.L_162:
        /*0390*/ 	.byte	0x04, 0x12
        /*0392*/ 	.short	(.L_164 - .L_163)
	.align		4
.L_163:
        /*0394*/ 	.word	index@(_ZN7cutlass13device_kernelIN5flash19enable_sm80_to_sm89INS1_16FlashAttnFwdSm80INS1_25CollectiveMainloopFwdSm80ILi8ELi1ELb0EN4cute5tupleIJNS5_1CILi128EEENS7_ILi64EEENS7_ILi192EEEEEELi192ENS_6half_tEfNS_4arch4Sm80ELb0ELb1ELb1ELb1ELb0ELb0ELb1ELb1EEENS1_21CollectiveEpilogueFwdINS6_IJS8_SA_S9_EEENS6_IJNS7_ILi1EEESI_SI_EEESC_SE_Li256ELb1ELb1ELb1ELb0EEENS1_36VarlenDynamicPersistentTileSchedulerILi128ELi64ELi256ELi256ELb1ELb1ELb0ELb1ELb0ELb1EEEEEEEEEvNT_6ParamsE)
        /*0398*/ 	.word	0x00000000


	//----- nvinfo : EIATTR_MIN_STACK_SIZE
	.align		4
.L_164:
        /*039c*/ 	.byte	0x04, 0x12
        /*039e*/ 	.short	(.L_166 - .L_165)
	.align		4
.L_165:
        /*03a0*/ 	.word	index@(_ZN7cutlass13device_kernelIN5flash19enable_sm80_to_sm89INS1_16FlashAttnFwdSm80INS1_25CollectiveMainloopFwdSm80ILi8ELi1ELb0EN4cute5tupleIJNS5_1CILi128EEENS7_ILi64EEENS7_ILi192EEEEEELi192ENS_6half_tEfNS_4arch4Sm80ELb0ELb1ELb1ELb1ELb0ELb1ELb1ELb1EEENS1_21CollectiveEpilogueFwdINS6_IJS8_SA_S9_EEENS6_IJNS7_ILi1EEESI_SI_EEESC_SE_Li256ELb1ELb1ELb1ELb0EEENS1_36VarlenDynamicPersistentTileSchedulerILi128ELi64ELi256ELi256ELb1ELb1ELb0ELb1ELb0ELb1EEEEEEEEEvNT_6ParamsE)
        /*03a4*/ 	.word	0x00000000


	//----- nvinfo : EIATTR_MIN_STACK_SIZE
	.align		4
.L_166:
        /*03a8*/ 	.byte	0x04, 0x12
        /*03aa*/ 	.short	(.L_168 - .L_167)
	.align		4
.L_167:
        /*03ac*/ 	.word	index@(_ZN7cutlass13device_kernelIN5flash19enable_sm80_to_sm89INS1_16FlashAttnFwdSm80INS1_25CollectiveMainloopFwdSm80ILi8ELi1ELb1EN4cute5tupleIJNS5_1CILi128EEENS7_ILi96EEENS7_ILi192EEEEEELi192ENS_6half_tEfNS_4arch4Sm80ELb1ELb0ELb1ELb0ELb0ELb0ELb1ELb1EEENS1_21CollectiveEpilogueFwdINS6_IJS8_SA_S9_EEENS6_IJNS7_ILi1EEESI_SI_EEESC_SE_Li256ELb0ELb1ELb1ELb0EEENS1_30DynamicPersistentTileSchedulerILi256ELi256ELb1ELb1ELb0EEEEEEEEEvNT_6ParamsE)
        /*03b0*/ 	.word	0x00000000


	//----- nvinfo : EIATTR_MIN_STACK_SIZE
	.align		4
.L_168:
        /*03b4*/ 	.byte	0x04, 0x12
        /*03b6*/ 	.short	(.L_170 - .L_169)
	.align		4
.L_169:
        /*03b8*/ 	.word	index@(_ZN7cutlass13device_kernelIN5flash19enable_sm80_to_sm89INS1_16FlashAttnFwdSm80INS1_25CollectiveMainloopFwdSm80ILi8ELi1ELb0EN4cute5tupleIJNS5_1CILi128EEENS7_ILi64EEENS7_ILi192EEEEEELi192ENS_6half_tEfNS_4arch4Sm80ELb1ELb0ELb1ELb1ELb0ELb0ELb1ELb1EEENS1_21CollectiveEpilogueFwdINS6_IJS8_SA_S9_EEENS6_IJNS7_ILi1EEESI_SI_EEESC_SE_Li256ELb1ELb1ELb1ELb0EEENS1_36VarlenDynamicPersistentTileSchedulerILi128ELi64ELi256ELi256ELb1ELb1ELb0ELb1ELb1ELb1EEEEEEEEEvNT_6ParamsE)
        /*03bc*/ 	.word	0x00000000


	//----- nvinfo : EIATTR_MIN_STACK_SIZE
	.align		4
.L_170:
        /*03c0*/ 	.byte	0x04, 0x12
        /*03c2*/ 	.short	(.L_172 - .L_171)
	.align		4
.L_171:
        /*03c4*/ 	.word	index@(_ZN7cutlass13device_kernelIN5flash19enable_sm80_to_sm89INS1_16FlashAttnFwdSm80INS1_25CollectiveMainloopFwdSm80ILi8ELi1ELb0EN4cute5tupleIJNS5_1CILi128EEENS7_ILi64EEENS7_ILi192EEEEEELi192ENS_6half_tEfNS_4arch4Sm80ELb1ELb0ELb1ELb1ELb0ELb1ELb1ELb1EEENS1_21CollectiveEpilogueFwdINS6_IJS8_SA_S9_EEENS6_IJNS7_ILi1EEESI_SI_EEESC_SE_Li256ELb1ELb1ELb1ELb0EEENS1_36VarlenDynamicPersistentTileSchedulerILi128ELi64ELi256ELi256ELb1ELb1ELb0ELb1ELb1ELb1EEEEEEEEEvNT_6ParamsE)
        /*03c8*/ 	.word	0x00000000


	//----- nvinfo : EIATTR_MIN_STACK_SIZE
	.align		4
.L_172:
        /*03cc*/ 	.byte	0x04, 0x12
        /*03ce*/ 	.short	(.L_174 - .L_173)
	.align		4
.L_173:
        /*03d0*/ 	.word	index@(_ZN7cutlass13device_kernelIN5flash19enable_sm80_to_sm89INS1_16FlashAttnFwdSm80INS1_25CollectiveMainloopFwdSm80ILi8ELi2ELb1EN4cute5tupleIJNS5_1CILi128EEENS7_ILi96EEENS7_ILi192EEEEEELi192ENS_6half_tEfNS_4arch4Sm80ELb0ELb0ELb1ELb0ELb0ELb0ELb1ELb1EEENS1_21CollectiveEpilogueFwdINS6_IJS8_SA_S9_EEENS6_IJNS7_ILi1EEESI_SI_EEESC_SE_Li256ELb0ELb1ELb1ELb0EEENS1_19SingleTileSchedulerILb0ELb1ELb1ELi128EEEEEEEEEvNT_6ParamsE)
        /*03d4*/ 	.word	0x00000000


	//----- nvinfo : EIATTR_MIN_STACK_SIZE
	.align		4
.L_174:
        /*03d8*/ 	.byte	0x04, 0x12
        /*03da*/ 	.short	(.L_176 - .L_175)
	.align		4
.L_175:
        /*03dc*/ 	.word	index@(_ZN7cutlass13device_kernelIN5flash19enable_sm80_to_sm89INS1_16FlashAttnFwdSm80INS1_25CollectiveMainloopFwdSm80ILi8ELi2ELb0EN4cute5tupleIJNS5_1CILi128EEENS7_ILi64EEENS7_ILi192EEEEEELi192ENS_6half_tEfNS_4arch4Sm80ELb0ELb0ELb1ELb1ELb0ELb0ELb1ELb1EEENS1_21CollectiveEpilogueFwdINS6_IJS8_SA_S9_EEENS6_IJNS7_ILi1EEESI_SI_EEESC_SE_Li256ELb1ELb1ELb1ELb0EEENS1_36VarlenDynamicPersistentTileSchedulerILi128ELi64ELi256ELi256ELb1ELb1ELb0ELb0ELb1ELb1EEEEEEEEEvNT_6ParamsE)
        /*03e0*/ 	.word	0x00000000


	//----- nvinfo : EIATTR_MIN_STACK_SIZE
	.align		4
.L_176:
        /*03e4*/ 	.byte	0x04, 0x12
        /*03e6*/ 	.short	(.L_178 - .L_177)
	.align		4
.L_177:
        /*03e8*/ 	.word	index@(_ZN7cutlass13device_kernelIN5flash19enable_sm80_to_sm89INS1_16FlashAttnFwdSm80INS1_25CollectiveMainloopFwdSm80ILi8ELi2ELb0EN4cute5tupleIJNS5_1CILi128EEENS7_ILi64EEENS7_ILi192EEEEEELi192ENS_6half_tEfNS_4arch4Sm80ELb0ELb0ELb1ELb1ELb0ELb1ELb1ELb1EEENS1_21CollectiveEpilogueFwdINS6_IJS8_SA_S9_EEENS6_IJNS7_ILi1EEESI_SI_EEESC_SE_Li256ELb1ELb1ELb1ELb0EEENS1_36VarlenDynamicPersistentTileSchedulerILi128ELi64ELi256ELi256ELb1ELb1ELb0ELb0ELb1ELb1EEEEEEEEEvNT_6ParamsE)
        /*03ec*/ 	.word	0x00000000


	//----- nvinfo : EIATTR_MIN_STACK_SIZE
	.align		4
.L_178:
        /*03f0*/ 	.byte	0x04, 0x12
        /*03f2*/ 	.short	(.L_180 - .L_179)
	.align		4
.L_179:
        /*03f4*/ 	.word	index@(_ZN7cutlass13device_kernelIN5flash19enable_sm80_to_sm89INS1_16FlashAttnFwdSm80INS1_25CollectiveMainloopFwdSm80ILi8ELi2ELb0EN4cute5tupleIJNS5_1CILi128EEENS7_ILi64EEENS7_ILi192EEEEEELi192ENS_6half_tEfNS_4arch4Sm80ELb0ELb1ELb1ELb0ELb0ELb0ELb1ELb1EEENS1_21CollectiveEpilogueFwdINS6_IJS8_SA_S9_EEENS6_IJNS7_ILi1EEESI_SI_EEESC_SE_Li256ELb0ELb1ELb1ELb0EEENS1_19SingleTileSchedulerILb0ELb1ELb1ELi128EEEEEEEEEvNT_6ParamsE)
        /*03f8*/ 	.word	0x00000000


	//----- nvinfo : EIATTR_MIN_STACK_SIZE
	.align		4
.L_180:
        /*03fc*/ 	.byte	0x04, 0x12
        /*03fe*/ 	.short	(.L_182 - .L_181)
	.align		4
.L_181:
        /*0400*/ 	.word	index@(_ZN7cutlass13device_kernelIN5flash19enable_sm80_to_sm89INS1_16FlashAttnFwdSm80INS1_25CollectiveMainloopFwdSm80ILi8ELi2ELb0EN4cute5tupleIJNS5_1CILi128EEENS7_ILi64EEENS7_ILi192EEEEEELi192ENS_6half_tEfNS_4arch4Sm80ELb0ELb1ELb1ELb1ELb0ELb0ELb1ELb1EEENS1_21CollectiveEpilogueFwdINS6_IJS8_SA_S9_EEENS6_IJNS7_ILi1EEESI_SI_EEESC_SE_Li256ELb1ELb1ELb1ELb0EEENS1_36VarlenDynamicPersistentTileSchedulerILi128ELi64ELi256ELi256ELb1ELb1ELb0ELb1ELb0ELb1EEEEEEEEEvNT_6ParamsE)
        /*0404*/ 	.word	0x00000000


	//----- nvinfo : EIATTR_MIN_STACK_SIZE
	.align		4
.L_182:
        /*0408*/ 	.byte	0x04, 0x12
        /*040a*/ 	.short	(.L_184 - .L_183)
	.align		4
.L_183:
        /*040c*/ 	.word	index@(_ZN7cutlass13device_kernelIN5flash19enable_sm80_to_sm89INS1_16FlashAttnFwdSm80INS1_25CollectiveMainloopFwdSm80ILi8ELi2ELb0EN4cute5tupleIJNS5_1CILi128EEENS7_ILi64EEENS7_ILi192EEEEEELi192ENS_6half_tEfNS_4arch4Sm80ELb0ELb1ELb1ELb1ELb0ELb1ELb1ELb1EEENS1_21CollectiveEpilogueFwdINS6_IJS8_SA_S9_EEENS6_IJNS7_ILi1EEESI_SI_EEESC_SE_Li256ELb1ELb1ELb1ELb0EEENS1_36VarlenDynamicPersistentTileSchedulerILi128ELi64ELi256ELi256ELb1ELb1ELb0ELb1ELb0ELb1EEEEEEEEEvNT_6ParamsE)
        /*0410*/ 	.word	0x00000000


	//----- nvinfo : EIATTR_MIN_STACK_SIZE
	.align		4
.L_184:
        /*0414*/ 	.byte	0x04, 0x12
        /*0416*/ 	.short	(.L_186 - .L_185)
	.align		4
.L_185:
        /*0418*/ 	.word	index@(_ZN7cutlass13device_kernelIN5flash19enable_sm80_to_sm89INS1_16FlashAttnFwdSm80INS1_25CollectiveMainloopFwdSm80ILi8ELi2ELb1EN4cute5tupleIJNS5_1CILi128EEENS7_ILi96EEENS7_ILi192EEEEEELi192ENS_6half_tEfNS_4arch4Sm80ELb1ELb0ELb1ELb0ELb0ELb0ELb1ELb1EEENS1_21CollectiveEpilogueFwdINS6_IJS8_SA_S9_EEENS6_IJNS7_ILi1EEESI_SI_EEESC_SE_Li256ELb0ELb1ELb1ELb0EEENS1_30DynamicPersistentTileSchedulerILi256ELi256ELb1ELb1ELb0EEEEEEEEEvNT_6ParamsE)
        /*041c*/ 	.word	0x00000000


	//----- nvinfo : EIATTR_MIN_STACK_SIZE
	.align		4
.L_186:
        /*0420*/ 	.byte	0x04, 0x12
        /*0422*/ 	.short	(.L_188 - .L_187)
	.align		4
.L_187:
        /*0424*/ 	.word	index@(_ZN7cutlass13device_kernelIN5flash19enable_sm80_to_sm89INS1_16FlashAttnFwdSm80INS1_25CollectiveMainloopFwdSm80ILi8ELi2ELb0EN4cute5tupleIJNS5_1CILi128EEENS7_ILi64EEENS7_ILi192EEEEEELi192ENS_6half_tEfNS_4arch4Sm80ELb1ELb0ELb1ELb1ELb0ELb0ELb1ELb1EEENS1_21CollectiveEpilogueFwdINS6_IJS8_SA_S9_EEENS6_IJNS7_ILi1EEESI_SI_EEESC_SE_Li256ELb1ELb1ELb1ELb0EEENS1_36VarlenDynamicPersistentTileSchedulerILi128ELi64ELi256ELi256ELb1ELb1ELb0ELb1ELb1ELb1EEEEEEEEEvNT_6ParamsE)
        /*0428*/ 	.word	0x00000000


	//----- nvinfo : EIATTR_MIN_STACK_SIZE
	.align		4
.L_188:
        /*042c*/ 	.byte	0x04, 0x12
        /*042e*/ 	.short	(.L_190 - .L_189)
	.align		4
.L_189:
        /*0430*/ 	.word	index@(_ZN7cutlass13device_kernelIN5flash19enable_sm80_to_sm89INS1_16FlashAttnFwdSm80INS1_25CollectiveMainloopFwdSm80ILi8ELi2ELb0EN4cute5tupleIJNS5_1CILi128EEENS7_ILi64EEENS7_ILi192EEEEEELi192ENS_6half_tEfNS_4arch4Sm80ELb1ELb0ELb1ELb1ELb0ELb1ELb1ELb1EEENS1_21CollectiveEpilogueFwdINS6_IJS8_SA_S9_EEENS6_IJNS7_ILi1EEESI_SI_EEESC_SE_Li256ELb1ELb1ELb1ELb0EEENS1_36VarlenDynamicPersistentTileSchedulerILi128ELi64ELi256ELi256ELb1ELb1ELb0ELb1ELb1ELb1EEEEEEEEEvNT_6ParamsE)
        /*0434*/ 	.word	0x00000000


	//----- nvinfo : EIATTR_MIN_STACK_SIZE
	.align		4
.L_190:
        /*0438*/ 	.byte	0x04, 0x12
        /*043a*/ 	.short	(.L_192 - .L_191)
	.align		4
.L_191:
        /*043c*/ 	.word	index@(_ZN7cutlass13device_kernelIN5flash19enable_sm80_to_sm89INS1_16FlashAttnFwdSm80INS1_25CollectiveMainloopFwdSm80ILi8ELi1ELb1EN4cute5tupleIJNS5_1CILi128EEENS7_ILi96EEENS7_ILi192EEEEEELi192ENS_6half_tEfNS_4arch4Sm80ELb0ELb0ELb0ELb0ELb0ELb0ELb1ELb1EEENS1_21CollectiveEpilogueFwdINS6_IJS8_SA_S9_EEENS6_IJNS7_ILi1EEESI_SI_EEESC_SE_Li256ELb0ELb1ELb1ELb0EEENS1_19SingleTileSchedulerILb0ELb1ELb1ELi128EEEEEEEEEvNT_6ParamsE)
        /*0440*/ 	.word	0x00000000


	//----- nvinfo : EIATTR_MIN_STACK_SIZE
	.align		4
.L_192:
        /*0444*/ 	.byte	0x04, 0x12
        /*0446*/ 	.short	(.L_194 - .L_193)
	.align		4
.L_193:
        /*0448*/ 	.word	index@(_ZN7cutlass13device_kernelIN5flash19enable_sm80_to_sm89INS1_16FlashAttnFwdSm80INS1_25CollectiveMainloopFwdSm80ILi8ELi1ELb0EN4cute5tupleIJNS5_1CILi128EEENS7_ILi64EEENS7_ILi192EEEEEELi192ENS_6half_tEfNS_4arch4Sm80ELb0ELb0ELb0ELb1ELb0ELb0ELb1ELb1EEENS1_21CollectiveEpilogueFwdINS6_IJS8_SA_S9_EEENS6_IJNS7_ILi1EEESI_SI_EEESC_SE_Li256ELb1ELb1ELb1ELb0EEENS1_36VarlenDynamicPersistentTileSchedulerILi128ELi64ELi256ELi256ELb1ELb1ELb0ELb0ELb1ELb1EEEEEEEEEvNT_6ParamsE)
        /*044c*/ 	.word	0x00000000


	//----- nvinfo : EIATTR_MIN_STACK_SIZE
	.align		4
.L_194:
        /*0450*/ 	.byte	0x04, 0x12
        /*0452*/ 	.short	(.L_196 - .L_195)
	.align		4
.L_195:
        /*0454*/ 	.word	index@(_ZN7cutlass13device_kernelIN5flash19enable_sm80_to_sm89INS1_16FlashAttnFwdSm80INS1_25CollectiveMainloopFwdSm80ILi8ELi1ELb0EN4cute5tupleIJNS5_1CILi128EEENS7_ILi64EEENS7_ILi192EEEEEELi192ENS_6half_tEfNS_4arch4Sm80ELb0ELb0ELb0ELb1ELb0ELb1ELb1ELb1EEENS1_21CollectiveEpilogueFwdINS6_IJS8_SA_S9_EEENS6_IJNS7_ILi1EEESI_SI_EEESC_SE_Li256ELb1ELb1ELb1ELb0EEENS1_36VarlenDynamicPersistentTileSchedulerILi128ELi64ELi256ELi256ELb1ELb1ELb0ELb0ELb1ELb1EEEEEEEEEvNT_6ParamsE)
        /*0458*/ 	.word	0x00000000


	//----- nvinfo : EIATTR_MIN_STACK_SIZE
	.align		4
.L_196:
        /*045c*/ 	.byte	0x04, 0x12
        /*045e*/ 	.short	(.L_198 - .L_197)
	.align		4
.L_197:
        /*0460*/ 	.word	index@(_ZN7cutlass13device_kernelIN5flash19enable_sm80_to_sm89INS1_16FlashAttnFwdSm80INS1_25CollectiveMainloopFwdSm80ILi8ELi1ELb0EN4cute5tupleIJNS5_1CILi128EEENS7_ILi64EEENS7_ILi192EEEEEELi192ENS_6half_tEfNS_4arch4Sm80ELb0ELb1ELb0ELb0ELb0ELb0ELb1ELb1EEENS1_21CollectiveEpilogueFwdINS6_IJS8_SA_S9_EEENS6_IJNS7_ILi1EEESI_SI_EEESC_SE_Li256ELb0ELb1ELb1ELb0EEENS1_19SingleTileSchedulerILb0ELb1ELb1ELi128EEEEEEEEEvNT_6ParamsE)
        /*0464*/ 	.word	0x00000000


	//----- nvinfo : EIATTR_MIN_STACK_SIZE
	.align		4
.L_198:
        /*0468*/ 	.byte	0x04, 0x12
        /*046a*/ 	.short	(.L_200 - .L_199)
	.align		4
.L_199:
        /*046c*/ 	.word	index@(_ZN7cutlass13device_kernelIN5flash19enable_sm80_to_sm89INS1_16FlashAttnFwdSm80INS1_25CollectiveMainloopFwdSm80ILi8ELi1ELb0EN4cute5tupleIJNS5_1CILi128EEENS7_ILi64EEENS7_ILi192EEEEEELi192ENS_6half_tEfNS_4arch4Sm80ELb0ELb1ELb0ELb1ELb0ELb0ELb1ELb1EEENS1_21CollectiveEpilogueFwdINS6_IJS8_SA_S9_EEENS6_IJNS7_ILi1EEESI_SI_EEESC_SE_Li256ELb1ELb1ELb1ELb0EEENS1_36VarlenDynamicPersistentTileSchedulerILi128ELi64ELi256ELi256ELb1ELb1ELb0ELb1ELb0ELb1EEEEEEEEEvNT_6ParamsE)
        /*0470*/ 	.word	0x00000000


	//----- nvinfo : EIATTR_MIN_STACK_SIZE
	.align		4
.L_200:
        /*0474*/ 	.byte	0x04, 0x12
        /*0476*/ 	.short	(.L_202 - .L_201)
	.align		4
.L_201:
        /*0478*/ 	.word	index@(_ZN7cutlass13device_kernelIN5flash19enable_sm80_to_sm89INS1_16FlashAttnFwdSm80INS1_25CollectiveMainloopFwdSm80ILi8ELi1ELb0EN4cute5tupleIJNS5_1CILi128EEENS7_ILi64EEENS7_ILi192EEEEEELi192ENS_6half_tEfNS_4arch4Sm80ELb0ELb1ELb0ELb1ELb0ELb1ELb1ELb1EEENS1_21CollectiveEpilogueFwdINS6_IJS8_SA_S9_EEENS6_IJNS7_ILi1EEESI_SI_EEESC_SE_Li256ELb1ELb1ELb1ELb0EEENS1_36VarlenDynamicPersistentTileSchedulerILi128ELi64ELi256ELi256ELb1ELb1ELb0ELb1ELb0ELb1EEEEEEEEEvNT_6ParamsE)
        /*047c*/ 	.word	0x00000000


	//----- nvinfo : EIATTR_MIN_STACK_SIZE
	.align		4
.L_202:
        /*0480*/ 	.byte	0x04, 0x12
        /*0482*/ 	.short	(.L_204 - .L_203)
	.align		4
.L_203:
        /*0484*/ 	.word	index@(_ZN7cutlass13device_kernelIN5flash19enable_sm80_to_sm89INS1_16FlashAttnFwdSm80INS1_25CollectiveMainloopFwdSm80ILi8ELi1ELb1EN4cute5tupleIJNS5_1CILi128EEENS7_ILi96EEENS7_ILi192EEEEEELi192ENS_6half_tEfNS_4arch4Sm80ELb1ELb0ELb0ELb0ELb0ELb0ELb1ELb1EEENS1_21CollectiveEpilogueFwdINS6_IJS8_SA_S9_EEENS6_IJNS7_ILi1EEESI_SI_EEESC_SE_Li256ELb0ELb1ELb1ELb0EEENS1_30DynamicPersistentTileSchedulerILi256ELi256ELb1ELb1ELb0EEEEEEEEEvNT_6ParamsE)
        /*0488*/ 	.word	0x00000000


	//----- nvinfo : EIATTR_MIN_STACK_SIZE
	.align		4
.L_204:
        /*048c*/ 	.byte	0x04, 0x12
        /*048e*/ 	.short	(.L_206 - .L_205)
	.align		4
.L_205:
        /*0490*/ 	.word	index@(_ZN7cutlass13device_kernelIN5flash19enable_sm80_to_sm89INS1_16FlashAttnFwdSm80INS1_25CollectiveMainloopFwdSm80ILi8ELi1ELb0EN4cute5tupleIJNS5_1CILi128EEENS7_ILi64EEENS7_ILi192EEEEEELi192ENS_6half_tEfNS_4arch4Sm80ELb1ELb0ELb0ELb1ELb0ELb0ELb1ELb1EEENS1_21CollectiveEpilogueFwdINS6_IJS8_SA_S9_EEENS6_IJNS7_ILi1EEESI_SI_EEESC_SE_Li256ELb1ELb1ELb1ELb0EEENS1_36VarlenDynamicPersistentTileSchedulerILi128ELi64ELi256ELi256ELb1ELb1ELb0ELb1ELb1ELb1EEEEEEEEEvNT_6ParamsE)
        /*0494*/ 	.word	0x00000000


	//----- nvinfo : EIATTR_MIN_STACK_SIZE
	.align		4
.L_206:
        /*0498*/ 	.byte	0x04, 0x12
        /*049a*/ 	.short	(.L_208 - .L_207)
	.align		4
.L_207:
        /*049c*/ 	.word	index@(_ZN7cutlass13device_kernelIN5flash19enable_sm80_to_sm89INS1_16FlashAttnFwdSm80INS1_25CollectiveMainloopFwdSm80ILi8ELi1ELb0EN4cute5tupleIJNS5_1CILi128EEENS7_ILi64EEENS7_ILi192EEEEEELi192ENS_6half_tEfNS_4arch4Sm80ELb1ELb0ELb0ELb1ELb0ELb1ELb1ELb1EEENS1_21CollectiveEpilogueFwdINS6_IJS8_SA_S9_EEENS6_IJNS7_ILi1EEESI_SI_EEESC_SE_Li256ELb1ELb1ELb1ELb0EEENS1_36VarlenDynamicPersistentTileSchedulerILi128ELi64ELi256ELi256ELb1ELb1ELb0ELb1ELb1ELb1EEEEEEEEEvNT_6ParamsE)
        /*04a0*/ 	.word	0x00000000


	//----- nvinfo : EIATTR_MIN_STACK_SIZE
	.align		4
.L_208:
        /*04a4*/ 	.byte	0x04, 0x12
        /*04a6*/ 	.short	(.L_210 - .L_209)
	.align		4
.L_209:
        /*04a8*/ 	.word	index@(_ZN7cutlass13device_kernelIN5flash19enable_sm80_to_sm89INS1_16FlashAttnFwdSm80INS1_25CollectiveMainloopFwdSm80ILi8ELi2ELb1EN4cute5tupleIJNS5_1CILi128EEENS7_ILi96EEENS7_ILi192EEEEEELi192ENS_6half_tEfNS_4arch4Sm80ELb0ELb0ELb0ELb0ELb0ELb0ELb1ELb1EEENS1_21CollectiveEpilogueFwdINS6_IJS8_SA_S9_EEENS6_IJNS7_ILi1EEESI_SI_EEESC_SE_Li256ELb0ELb1ELb1ELb0EEENS1_19SingleTileSchedulerILb0ELb1ELb1ELi128EEEEEEEEEvNT_6ParamsE)
        /*04ac*/ 	.word	0x00000000


	//----- nvinfo : EIATTR_MIN_STACK_SIZE
	.align		4
.L_210:
        /*04b0*/ 	.byte	0x04, 0x12
        /*04b2*/ 	.short	(.L_212 - .L_211)
	.align		4
.L_211:
        /*04b4*/ 	.word	index@(_ZN7cutlass13device_kernelIN5flash19enable_sm80_to_sm89INS1_16FlashAttnFwdSm80INS1_25CollectiveMainloopFwdSm80ILi8ELi2ELb0EN4cute5tupleIJNS5_1CILi128EEENS7_ILi64EEENS7_ILi192EEEEEELi192ENS_6half_tEfNS_4arch4Sm80ELb0ELb0ELb0ELb1ELb0ELb0ELb1ELb1EEENS1_21CollectiveEpilogueFwdINS6_IJS8_SA_S9_EEENS6_IJNS7_ILi1EEESI_SI_EEESC_SE_Li256ELb1ELb1ELb1ELb0EEENS1_36VarlenDynamicPersistentTileSchedulerILi128ELi64ELi256ELi256ELb1ELb1ELb0ELb0ELb1ELb1EEEEEEEEEvNT_6ParamsE)
        /*04b8*/ 	.word	0x00000000


	//----- nvinfo : EIATTR_MIN_STACK_SIZE
	.align		4
.L_212:
        /*04bc*/ 	.byte	0x04, 0x12
        /*04be*/ 	.short	(.L_214 - .L_213)
	.align		4
.L_213:
        /*04c0*/ 	.word	index@(_ZN7cutlass13device_kernelIN5flash19enable_sm80_to_sm89INS1_16FlashAttnFwdSm80INS1_25CollectiveMainloopFwdSm80ILi8ELi2ELb0EN4cute5tupleIJNS5_1CILi128EEENS7_ILi64EEENS7_ILi192EEEEEELi192ENS_6half_tEfNS_4arch4Sm80ELb0ELb0ELb0ELb1ELb0ELb1ELb1ELb1EEENS1_21CollectiveEpilogueFwdINS6_IJS8_SA_S9_EEENS6_IJNS7_ILi1EEESI_SI_EEESC_SE_Li256ELb1ELb1ELb1ELb0EEENS1_36VarlenDynamicPersistentTileSchedulerILi128ELi64ELi256ELi256ELb1ELb1ELb0ELb0ELb1ELb1EEEEEEEEEvNT_6ParamsE)
        /*04c4*/ 	.word	0x00000000


	//----- nvinfo : EIATTR_MIN_STACK_SIZE
	.align		4
.L_214:
        /*04c8*/ 	.byte	0x04, 0x12
        /*04ca*/ 	.short	(.L_216 - .L_215)
	.align		4
.L_215:
        /*04cc*/ 	.word	index@(_ZN7cutlass13device_kernelIN5flash19enable_sm80_to_sm89INS1_16FlashAttnFwdSm80INS1_25CollectiveMainloopFwdSm80ILi8ELi2ELb0EN4cute5tupleIJNS5_1CILi128EEENS7_ILi64EEENS7_ILi192EEEEEELi192ENS_6half_tEfNS_4arch4Sm80ELb0ELb1ELb0ELb0ELb0ELb0ELb1ELb1EEENS1_21CollectiveEpilogueFwdINS6_IJS8_SA_S9_EEENS6_IJNS7_ILi1EEESI_SI_EEESC_SE_Li256ELb0ELb1ELb1ELb0EEENS1_19SingleTileSchedulerILb0ELb1ELb1ELi128EEEEEEEEEvNT_6ParamsE)
        /*04d0*/ 	.word	0x00000000


	//----- nvinfo : EIATTR_MIN_STACK_SIZE
	.align		4
.L_216:
        /*04d4*/ 	.byte	0x04, 0x12
        /*04d6*/ 	.short	(.L_218 - .L_217)
	.align		4
.L_217:
        /*04d8*/ 	.word	index@(_ZN7cutlass13device_kernelIN5flash19enable_sm80_to_sm89INS1_16FlashAttnFwdSm80INS1_25CollectiveMainloopFwdSm80ILi8ELi2ELb0EN4cute5tupleIJNS5_1CILi128EEENS7_ILi64EEENS7_ILi192EEEEEELi192ENS_6half_tEfNS_4arch4Sm80ELb0ELb1ELb0ELb1ELb0ELb0ELb1ELb1EEENS1_21CollectiveEpilogueFwdINS6_IJS8_SA_S9_EEENS6_IJNS7_ILi1EEESI_SI_EEESC_SE_Li256ELb1ELb1ELb1ELb0EEENS1_36VarlenDynamicPersistentTileSchedulerILi128ELi64ELi256ELi256ELb1ELb1ELb0ELb1ELb0ELb1EEEEEEEEEvNT_6ParamsE)
        /*04dc*/ 	.word	0x00000000


	//----- nvinfo : EIATTR_MIN_STACK_SIZE
	.align		4
.L_218:
        /*04e0*/ 	.byte	0x04, 0x12
        /*04e2*/ 	.short	(.L_220 - .L_219)
	.align		4
.L_219:
        /*04e4*/ 	.word	index@(_ZN7cutlass13device_kernelIN5flash19enable_sm80_to_sm89INS1_16FlashAttnFwdSm80INS1_25CollectiveMainloopFwdSm80ILi8ELi2ELb0EN4cute5tupleIJNS5_1CILi128EEENS7_ILi64EEENS7_ILi192EEEEEELi192ENS_6half_tEfNS_4arch4Sm80ELb0ELb1ELb0ELb1ELb0ELb1ELb1ELb1EEENS1_21CollectiveEpilogueFwdINS6_IJS8_SA_S9_EEENS6_IJNS7_ILi1EEESI_SI_EEESC_SE_Li256ELb1ELb1ELb1ELb0EEENS1_36VarlenDynamicPersistentTileSchedulerILi128ELi64ELi256ELi256ELb1ELb1ELb0ELb1ELb0ELb1EEEEEEEEEvNT_6ParamsE)
        /*04e8*/ 	.word	0x00000000


	//----- nvinfo : EIATTR_MIN_STACK_SIZE
	.align		4
.L_220:
        /*04ec*/ 	.byte	0x04, 0x12
        /*04ee*/ 	.short	(.L_222 - .L_221)
	.align		4
.L_221:
        /*04f0*/ 	.word	index@(_ZN7cutlass13device_kernelIN5flash19enable_sm80_to_sm89INS1_16FlashAttnFwdSm80INS1_25CollectiveMainloopFwdSm80ILi8ELi2ELb1EN4cute5tupleIJNS5_1CILi128EEENS7_ILi96EEENS7_ILi192EEEEEELi192ENS_6half_tEfNS_4arch4Sm80ELb1ELb0ELb0ELb0ELb0ELb0ELb1ELb1EEENS1_21CollectiveEpilogueFwdINS6_IJS8_SA_S9_EEENS6_IJNS7_ILi1EEESI_SI_EEESC_SE_Li256ELb0ELb1ELb1ELb0EEENS1_30DynamicPersistentTileSchedulerILi256ELi256ELb1ELb1ELb0EEEEEEEEEvNT_6ParamsE)
        /*04f4*/ 	.word	0x00000000


	//----- nvinfo : EIATTR_MIN_STACK_SIZE
	.align		4
.L_222:
        /*04f8*/ 	.byte	0x04, 0x12
        /*04fa*/ 	.short	(.L_224 - .L_223)
	.align		4
.L_223:
        /*04fc*/ 	.word	index@(_ZN7cutlass13device_kernelIN5flash19enable_sm80_to_sm89INS1_16FlashAttnFwdSm80INS1_25CollectiveMainloopFwdSm80ILi8ELi2ELb0EN4cute5tupleIJNS5_1CILi128EEENS7_ILi64EEENS7_ILi192EEEEEELi192ENS_6half_tEfNS_4arch4Sm80ELb1ELb0ELb0ELb1ELb0ELb0ELb1ELb1EEENS1_21CollectiveEpilogueFwdINS6_IJS8_SA_S9_EEENS6_IJNS7_ILi1EEESI_SI_EEESC_SE_Li256ELb1ELb1ELb1ELb0EEENS1_36VarlenDynamicPersistentTileSchedulerILi128ELi64ELi256ELi256ELb1ELb1ELb0ELb1ELb1ELb1EEEEEEEEEvNT_6ParamsE)
        /*0500*/ 	.word	0x00000000


	//----- nvinfo : EIATTR_MIN_STACK_SIZE
	.align		4
.L_224:
        /*0504*/ 	.byte	0x04, 0x12
        /*0506*/ 	.short	(.L_226 - .L_225)
	.align		4
.L_225:
        /*0508*/ 	.word	index@(_ZN7cutlass13device_kernelIN5flash19enable_sm80_to_sm89INS1_16FlashAttnFwdSm80INS1_25CollectiveMainloopFwdSm80ILi8ELi2ELb0EN4cute5tupleIJNS5_1CILi128EEENS7_ILi64EEENS7_ILi192EEEEEELi192ENS_6half_tEfNS_4arch4Sm80ELb1ELb0ELb0ELb1ELb0ELb1ELb1ELb1EEENS1_21CollectiveEpilogueFwdINS6_IJS8_SA_S9_EEENS6_IJNS7_ILi1EEESI_SI_EEESC_SE_Li256ELb1ELb1ELb1ELb0EEENS1_36VarlenDynamicPersistentTileSchedulerILi128ELi64ELi256ELi256ELb1ELb1ELb0ELb1ELb1ELb1EEEEEEEEEvNT_6ParamsE)
        /*050c*/ 	.word	0x00000000
.L_226:


//--------------------- .nv.compat                --------------------------
	.section	.nv.compat,"",@"SHT_CUDA_COMPAT_INFO"
	.align	4
        /*0000*/ 	.byte	0x02, 0x09, 0x01, 0x00, 0x02, 0x02, 0x01, 0x00, 0x02, 0x05, 0x05, 0x00, 0x03, 0x07, 0x01, 0x01
        /*0010*/ 	.byte	0x02, 0x03, 0x00, 0x00, 0x02, 0x06, 0x01, 0x00, 0x04, 0x0b, 0x08, 0x00, 0x00, 0x00, 0x00, 0x00
        /*0020*/ 	.byte	0x00, 0x00, 0x00, 0x00


//--------------------- .nv.info._ZN7cutlass13device_kernelIN5flash19enable_sm80_to_sm89INS1_16FlashAttnFwdSm80INS1_25CollectiveMainloopFwdSm80ILi8ELi1ELb1EN4cute5tupleIJNS5_1CILi128EEENS7_ILi96EEENS7_ILi192EEEEEELi192ENS_6half_tEfNS_4arch4Sm80ELb0ELb0ELb1ELb0ELb0ELb0ELb1ELb1EEENS1_21CollectiveEpilogueFwdINS6_IJS8_SA_S9_EEENS6_IJNS7_ILi1EEESI_SI_EEESC_SE_Li256ELb0ELb1ELb1ELb0EEENS1_19SingleTileSchedulerILb0ELb1ELb1ELi128EEEEEEEEEvNT_6ParamsE --------------------------
	.section	.nv.info._ZN7cutlass13device_kernelIN5flash19enable_sm80_to_sm89INS1_16FlashAttnFwdSm80INS1_25CollectiveMainloopFwdSm80ILi8ELi1ELb1EN4cute5tupleIJNS5_1CILi128EEENS7_ILi96EEENS7_ILi192EEEEEELi192ENS_6half_tEfNS_4arch4Sm80ELb0ELb0ELb1ELb0ELb0ELb0ELb1ELb1EEENS1_21CollectiveEpilogueFwdINS6_IJS8_SA_S9_EEENS6_IJNS7_ILi1EEESI_SI_EEESC_SE_Li256ELb0ELb1ELb1ELb0EEENS1_19SingleTileSchedulerILb0ELb1ELb1ELi128EEEEEEEEEvNT_6ParamsE,"",@"SHT_CUDA_INFO"
	.sectionflags	@""
	.align	4


	//----- nvinfo : EIATTR_CUDA_API_VERSION
	.align		4
        /*0000*/ 	.byte	0x04, 0x37
        /*0002*/ 	.short	(.L_228 - .L_227)
.L_227:
        /*0004*/ 	.word	0x00000082


	//----- nvinfo : EIATTR_KPARAM_INFO
	.align		4
.L_228:
        /*0008*/ 	.byte	0x04, 0x17
        /*000a*/ 	.short	(.L_230 - .L_229)
.L_229:
        /*000c*/ 	.word	0x00000000
        /*0010*/ 	.short	0x0000
        /*0012*/ 	.short	0x0000
        /*0014*/ 	.byte	0x00, 0xf0, 0x61, 0x10


	//----- nvinfo : EIATTR_SPARSE_MMA_MASK
	.align		4
.L_230:
        /*0018*/ 	.byte	0x03, 0x50
        /*001a*/ 	.short	0x0000


	//----- nvinfo : EIATTR_MAXREG_COUNT
	.align		4
        /*001c*/ 	.byte	0x03, 0x1b
        /*001e*/ 	.short	0x00ff


	//----- nvinfo : EIATTR_MERCURY_ISA_VERSION
	.align		4
        /*0020*/ 	.byte	0x03, 0x5f
        /*0022*/ 	.short	0x0101


	//----- nvinfo : EIATTR_EXIT_INSTR_OFFSETS
	.align		4
        /*0024*/ 	.byte	0x04, 0x1c
        /*0026*/ 	.short	(.L_232 - .L_231)


	//   ....[0]....
.L_231:
        /*0028*/ 	.word	0x00000010


	//----- nvinfo : EIATTR_MAX_THREADS
	.align		4
.L_232:
        /*002c*/ 	.byte	0x04, 0x05
        /*002e*/ 	.short	(.L_234 - .L_233)
.L_233:
        /*0030*/ 	.word	0x00000100
        /*0034*/ 	.word	0x00000001
        /*0038*/ 	.word	0x00000001


	//----- nvinfo : EIATTR_CBANK_PARAM_SIZE
	.align		4
.L_234:
        /*003c*/ 	.byte	0x03, 0x19
        /*003e*/ 	.short	0x0418


	//----- nvinfo : EIATTR_PARAM_CBANK
	.align		4
        /*0040*/ 	.byte	0x04, 0x0a
        /*0042*/ 	.short	(.L_236 - .L_235)
	.align		4
.L_235:
        /*0044*/ 	.word	index@(.nv.constant0._ZN7cutlass13device_kernelIN5flash19enable_sm80_to_sm89INS1_16FlashAttnFwdSm80INS1_25CollectiveMainloopFwdSm80ILi8ELi1ELb1EN4cute5tupleIJNS5_1CILi128EEENS7_ILi96EEENS7_ILi192EEEEEELi192ENS_6half_tEfNS_4arch4Sm80ELb0ELb0ELb1ELb0ELb0ELb0ELb1ELb1EEENS1_21CollectiveEpilogueFwdINS6_IJS8_SA_S9_EEENS6_IJNS7_ILi1EEESI_SI_EEESC_SE_Li256ELb0ELb1ELb1ELb0EEENS1_19SingleTileSchedulerILb0ELb1ELb1ELi128EEEEEEEEEvNT_6ParamsE)
        /*0048*/ 	.short	0x0210
        /*004a*/ 	.short	0x0418


	//----- nvinfo : EIATTR_SW_WAR
	.align		4
.L_236:
        /*004c*/ 	.byte	0x04, 0x36
        /*004e*/ 	.short	(.L_238 - .L_237)
.L_237:
        /*0050*/ 	.word	0x00000008
.L_238:


//--------------------- .nv.info._ZN7cutlass13device_kernelIN5flash19enable_sm80_to_sm89INS1_16FlashAttnFwdSm80INS1_25CollectiveMainloopFwdSm80ILi8ELi1ELb0EN4cute5tupleIJNS5_1CILi128EEENS7_ILi64EEENS7_ILi192EEEEEELi192ENS_6half_tEfNS_4arch4Sm80ELb0ELb0ELb1ELb1ELb0ELb0ELb1ELb1EEENS1_21CollectiveEpilogueFwdINS6_IJS8_SA_S9_EEENS6_IJNS7_ILi1EEESI_SI_EEESC_SE_Li256ELb1ELb1ELb1ELb0EEENS1_36VarlenDynamicPersistentTileSchedulerILi128ELi64ELi256ELi256ELb1ELb1ELb0ELb0ELb1ELb1EEEEEEEEEvNT_6ParamsE --------------------------
	.section	.nv.info._ZN7cutlass13device_kernelIN5flash19enable_sm80_to_sm89INS1_16FlashAttnFwdSm80INS1_25CollectiveMainloopFwdSm80ILi8ELi1ELb0EN4cute5tupleIJNS5_1CILi128EEENS7_ILi64EEENS7_ILi192EEEEEELi192ENS_6half_tEfNS_4arch4Sm80ELb0ELb0ELb1ELb1ELb0ELb0ELb1ELb1EEENS1_21CollectiveEpilogueFwdINS6_IJS8_SA_S9_EEENS6_IJNS7_ILi1EEESI_SI_EEESC_SE_Li256ELb1ELb1ELb1ELb0EEENS1_36VarlenDynamicPersistentTileSchedulerILi128ELi64ELi256ELi256ELb1ELb1ELb0ELb0ELb1ELb1EEEEEEEEEvNT_6ParamsE,"",@"SHT_CUDA_INFO"
	.sectionflags	@""
	.align	4


	//----- nvinfo : EIATTR_CUDA_API_VERSION
	.align		4
        /*0000*/ 	.byte	0x04, 0x37
        /*0002*/ 	.short	(.L_240 - .L_239)
.L_239:
        /*0004*/ 	.word	0x00000082


	//----- nvinfo : EIATTR_KPARAM_INFO
	.align		4
.L_240:
        /*0008*/ 	.byte	0x04, 0x17
        /*000a*/ 	.short	(.L_242 - .L_241)
.L_241:
        /*000c*/ 	.word	0x00000000
        /*0010*/ 	.short	0x0000
        /*0012*/ 	.short	0x0000
        /*0014*/ 	.byte	0x00, 0xf0, 0xe1, 0x10


	//----- nvinfo : EIATTR_SPARSE_MMA_MASK
	.align		4
.L_242:
        /*0018*/ 	.byte	0x03, 0x50
        /*001a*/ 	.short	0x0000


	//----- nvinfo : EIATTR_MAXREG_COUNT
	.align		4
        /*001c*/ 	.byte	0x03, 0x1b
        /*001e*/ 	.short	0x00ff


	//----- nvinfo : EIATTR_MERCURY_ISA_VERSION
	.align		4
        /*0020*/ 	.byte	0x03, 0x5f
        /*0022*/ 	.short	0x0101


	//----- nvinfo : EIATTR_EXIT_INSTR_OFFSETS
	.align		4
        /*0024*/ 	.byte	0x04, 0x1c
        /*0026*/ 	.short	(.L_244 - .L_243)


	//   ....[0]....
.L_243:
        /*0028*/ 	.word	0x00000010


	//----- nvinfo : EIATTR_MAX_THREADS
	.align		4
.L_244:
        /*002c*/ 	.byte	0x04, 0x05
        /*002e*/ 	.short	(.L_246 - .L_245)
.L_245:
        /*0030*/ 	.word	0x00000100
        /*0034*/ 	.word	0x00000001
        /*0038*/ 	.word	0x00000001


	//----- nvinfo : EIATTR_CBANK_PARAM_SIZE
	.align		4
.L_246:
        /*003c*/ 	.byte	0x03, 0x19
        /*003e*/ 	.short	0x0438


	//----- nvinfo : EIATTR_PARAM_CBANK
	.align		4
        /*0040*/ 	.byte	0x04, 0x0a
        /*0042*/ 	.short	(.L_248 - .L_247)
	.align		4
.L_247:
        /*0044*/ 	.word	index@(.nv.constant0._ZN7cutlass13device_kernelIN5flash19enable_sm80_to_sm89INS1_16FlashAttnFwdSm80INS1_25CollectiveMainloopFwdSm80ILi8ELi1ELb0EN4cute5tupleIJNS5_1CILi128EEENS7_ILi64EEENS7_ILi192EEEEEELi192ENS_6half_tEfNS_4arch4Sm80ELb0ELb0ELb1ELb1ELb0ELb0ELb1ELb1EEENS1_21CollectiveEpilogueFwdINS6_IJS8_SA_S9_EEENS6_IJNS7_ILi1EEESI_SI_EEESC_SE_Li256ELb1ELb1ELb1ELb0EEENS1_36VarlenDynamicPersistentTileSchedulerILi128ELi64ELi256ELi256ELb1ELb1ELb0ELb0ELb1ELb1EEEEEEEEEvNT_6ParamsE)
        /*0048*/ 	.short	0x0210
        /*004a*/ 	.short	0x0438


	//----- nvinfo : EIATTR_SW_WAR
	.align		4
.L_248:
        /*004c*/ 	.byte	0x04, 0x36
        /*004e*/ 	.short	(.L_250 - .L_249)
.L_249:
        /*0050*/ 	.word	0x00000008
.L_250:


//--------------------- .nv.info._ZN7cutlass13device_kernelIN5flash19enable_sm80_to_sm89INS1_16FlashAttnFwdSm80INS1_25CollectiveMainloopFwdSm80ILi8ELi1ELb0EN4cute5tupleIJNS5_1CILi128EEENS7_ILi64EEENS7_ILi192EEEEEELi192ENS_6half_tEfNS_4arch4Sm80ELb0ELb0ELb1ELb1ELb0ELb1ELb1ELb1EEENS1_21CollectiveEpilogueFwdINS6_IJS8_SA_S9_EEENS6_IJNS7_ILi1EEESI_SI_EEESC_SE_Li256ELb1ELb1ELb1ELb0EEENS1_36VarlenDynamicPersistentTileSchedulerILi128ELi64ELi256ELi256ELb1ELb1ELb0ELb0ELb1ELb1EEEEEEEEEvNT_6ParamsE --------------------------
	.section	.nv.info._ZN7cutlass13device_kernelIN5flash19enable_sm80_to_sm89INS1_16FlashAttnFwdSm80INS1_25CollectiveMainloopFwdSm80ILi8ELi1ELb0EN4cute5tupleIJNS5_1CILi128EEENS7_ILi64EEENS7_ILi192EEEEEELi192ENS_6half_tEfNS_4arch4Sm80ELb0ELb0ELb1ELb1ELb0ELb1ELb1ELb1EEENS1_21CollectiveEpilogueFwdINS6_IJS8_SA_S9_EEENS6_IJNS7_ILi1EEESI_SI_EEESC_SE_Li256ELb1ELb1ELb1ELb0EEENS1_36VarlenDynamicPersistentTileSchedulerILi128ELi64ELi256ELi256ELb1ELb1ELb0ELb0ELb1ELb1EEEEEEEEEvNT_6ParamsE,"",@"SHT_CUDA_INFO"
	.sectionflags	@""
	.align	4


	//----- nvinfo : EIATTR_CUDA_API_VERSION
	.align		4
        /*0000*/ 	.byte	0x04, 0x37
        /*0002*/ 	.short	(.L_252 - .L_251)
.L_251:
        /*0004*/ 	.word	0x00000082


	//----- nvinfo : EIATTR_KPARAM_INFO
	.align		4
.L_252:
        /*0008*/ 	.byte	0x04, 0x17
        /*000a*/ 	.short	(.L_254 - .L_253)
.L_253:
        /*000c*/ 	.word	0x00000000
        /*0010*/ 	.short	0x0000
        /*0012*/ 	.short	0x0000
        /*0014*/ 	.byte	0x00, 0xf0, 0xe1, 0x10


	//----- nvinfo : EIATTR_SPARSE_MMA_MASK
	.align		4
.L_254:
        /*0018*/ 	.byte	0x03, 0x50
        /*001a*/ 	.short	0x0000


	//----- nvinfo : EIATTR_MAXREG_COUNT
	.align		4
        /*001c*/ 	.byte	0x03, 0x1b
        /*001e*/ 	.short	0x00ff


	//----- nvinfo : EIATTR_MERCURY_ISA_VERSION
	.align		4
        /*0020*/ 	.byte	0x03, 0x5f
        /*0022*/ 	.short	0x0101


	//----- nvinfo : EIATTR_EXIT_INSTR_OFFSETS
	.align		4
        /*0024*/ 	.byte	0x04, 0x1c
        /*0026*/ 	.short	(.L_256 - .L_255)


	//   ....[0]....
.L_255:
        /*0028*/ 	.word	0x00000010


	//----- nvinfo : EIATTR_MAX_THREADS
	.align		4
.L_256:
        /*002c*/ 	.byte	0x04, 0x05
        /*002e*/ 	.short	(.L_258 - .L_257)
.L_257:
        /*0030*/ 	.word	0x00000100
        /*0034*/ 	.word	0x00000001
        /*0038*/ 	.word	0x00000001


	//----- nvinfo : EIATTR_CBANK_PARAM_SIZE
	.align		4
.L_258:
        /*003c*/ 	.byte	0x03, 0x19
        /*003e*/ 	.short	0x0438


	//----- nvinfo : EIATTR_PARAM_CBANK
	.align		4
        /*0040*/ 	.byte	0x04, 0x0a
        /*0042*/ 	.short	(.L_260 - .L_259)
	.align		4
.L_259:
        /*0044*/ 	.word	index@(.nv.constant0._ZN7cutlass13device_kernelIN5flash19enable_sm80_to_sm89INS1_16FlashAttnFwdSm80INS1_25CollectiveMainloopFwdSm80ILi8ELi1ELb0EN4cute5tupleIJNS5_1CILi128EEENS7_ILi64EEENS7_ILi192EEEEEELi192ENS_6half_tEfNS_4arch4Sm80ELb0ELb0ELb1ELb1ELb0ELb1ELb1ELb1EEENS1_21CollectiveEpilogueFwdINS6_IJS8_SA_S9_EEENS6_IJNS7_ILi1EEESI_SI_EEESC_SE_Li256ELb1ELb1ELb1ELb0EEENS1_36VarlenDynamicPersistentTileSchedulerILi128ELi64ELi256ELi256ELb1ELb1ELb0ELb0ELb1ELb1EEEEEEEEEvNT_6ParamsE)
        /*0048*/ 	.short	0x0210
        /*004a*/ 	.short	0x0438


	//----- nvinfo : EIATTR_SW_WAR
	.align		4
.L_260:
        /*004c*/ 	.byte	0x04, 0x36
        /*004e*/ 	.short	(.L_262 - .L_261)
.L_261:
        /*0050*/ 	.word	0x00000008
.L_262:


//--------------------- .nv.info._ZN7cutlass13device_kernelIN5flash19enable_sm80_to_sm89INS1_16FlashAttnFwdSm80INS1_25CollectiveMainloopFwdSm80ILi8ELi1ELb0EN4cute5tupleIJNS5_1CILi128EEENS7_ILi64EEENS7_ILi192EEEEEELi192ENS_6half_tEfNS_4arch4Sm80ELb0ELb1ELb1ELb0ELb0ELb0ELb1ELb1EEENS1_21CollectiveEpilogueFwdINS6_IJS8_SA_S9_EEENS6_IJNS7_ILi1EEESI_SI_EEESC_SE_Li256ELb0ELb1ELb1ELb0EEENS1_19SingleTileSchedulerILb0ELb1ELb1ELi128EEEEEEEEEvNT_6ParamsE --------------------------
	.section	.nv.info._ZN7cutlass13device_kernelIN5flash19enable_sm80_to_sm89INS1_16FlashAttnFwdSm80INS1_25CollectiveMainloopFwdSm80ILi8ELi1ELb0EN4cute5tupleIJNS5_1CILi128EEENS7_ILi64EEENS7_ILi192EEEEEELi192ENS_6half_tEfNS_4arch4Sm80ELb0ELb1ELb1ELb0ELb0ELb0ELb1ELb1EEENS1_21CollectiveEpilogueFwdINS6_IJS8_SA_S9_EEENS6_IJNS7_ILi1EEESI_SI_EEESC_SE_Li256ELb0ELb1ELb1ELb0EEENS1_19SingleTileSchedulerILb0ELb1ELb1ELi128EEEEEEEEEvNT_6ParamsE,"",@"SHT_CUDA_INFO"
	.sectionflags	@""
	.align	4


	//----- nvinfo : EIATTR_CUDA_API_VERSION
	.align		4
        /*0000*/ 	.byte	0x04, 0x37
        /*0002*/ 	.short	(.L_264 - .L_263)
.L_263:
        /*0004*/ 	.word	0x00000082


	//----- nvinfo : EIATTR_KPARAM_INFO
	.align		4
.L_264:
        /*0008*/ 	.byte	0x04, 0x17
        /*000a*/ 	.short	(.L_266 - .L_265)
.L_265:
        /*000c*/ 	.word	0x00000000
        /*0010*/ 	.short	0x0000
        /*0012*/ 	.short	0x0000
        /*0014*/ 	.byte	0x00, 0xf0, 0x61, 0x10


	//----- nvinfo : EIATTR_SPARSE_MMA_MASK
	.align		4
.L_266:
        /*0018*/ 	.byte	0x03, 0x50
        /*001a*/ 	.short	0x0000


	//----- nvinfo : EIATTR_MAXREG_COUNT
	.align		4
        /*001c*/ 	.byte	0x03, 0x1b
        /*001e*/ 	.short	0x00ff


	//----- nvinfo : EIATTR_MERCURY_ISA_VERSION
	.align		4
        /*0020*/ 	.byte	0x03, 0x5f
        /*0022*/ 	.short	0x0101


	//----- nvinfo : EIATTR_EXIT_INSTR_OFFSETS
	.align		4
        /*0024*/ 	.byte	0x04, 0x1c
        /*0026*/ 	.short	(.L_268 - .L_267)


	//   ....[0]....
.L_267:
        /*0028*/ 	.word	0x00000010


	//----- nvinfo : EIATTR_MAX_THREADS
	.align		4
.L_268:
        /*002c*/ 	.byte	0x04, 0x05
        /*002e*/ 	.short	(.L_270 - .L_269)
.L_269:
        /*0030*/ 	.word	0x00000100
        /*0034*/ 	.word	0x00000001
        /*0038*/ 	.word	0x00000001


	//----- nvinfo : EIATTR_CBANK_PARAM_SIZE
	.align		4
.L_270:
        /*003c*/ 	.byte	0x03, 0x19
        /*003e*/ 	.short	0x0418


	//----- nvinfo : EIATTR_PARAM_CBANK
	.align		4
        /*0040*/ 	.byte	0x04, 0x0a
        /*0042*/ 	.short	(.L_272 - .L_271)
	.align		4
.L_271:
        /*0044*/ 	.word	index@(.nv.constant0._ZN7cutlass13device_kernelIN5flash19enable_sm80_to_sm89INS1_16FlashAttnFwdSm80INS1_25CollectiveMainloopFwdSm80ILi8ELi1ELb0EN4cute5tupleIJNS5_1CILi128EEENS7_ILi64EEENS7_ILi192EEEEEELi192ENS_6half_tEfNS_4arch4Sm80ELb0ELb1ELb1ELb0ELb0ELb0ELb1ELb1EEENS1_21CollectiveEpilogueFwdINS6_IJS8_SA_S9_EEENS6_IJNS7_ILi1EEESI_SI_EEESC_SE_Li256ELb0ELb1ELb1ELb0EEENS1_19SingleTileSchedulerILb0ELb1ELb1ELi128EEEEEEEEEvNT_6ParamsE)
        /*0048*/ 	.short	0x0210
        /*004a*/ 	.short	0x0418


	//----- nvinfo : EIATTR_SW_WAR
	.align		4
.L_272:
        /*004c*/ 	.byte	0x04, 0x36
        /*004e*/ 	.short	(.L_274 - .L_273)
.L_273:
        /*0050*/ 	.word	0x00000008
.L_274:


//--------------------- .nv.info._ZN7cutlass13device_kernelIN5flash19enable_sm80_to_sm89INS1_16FlashAttnFwdSm80INS1_25CollectiveMainloopFwdSm80ILi8ELi1ELb0EN4cute5tupleIJNS5_1CILi128EEENS7_ILi64EEENS7_ILi192EEEEEELi192ENS_6half_tEfNS_4arch4Sm80ELb0ELb1ELb1ELb1ELb0ELb0ELb1ELb1EEENS1_21CollectiveEpilogueFwdINS6_IJS8_SA_S9_EEENS6_IJNS7_ILi1EEESI_SI_EEESC_SE_Li256ELb1ELb1ELb1ELb0EEENS1_36VarlenDynamicPersistentTileSchedulerILi128ELi64ELi256ELi256ELb1ELb1ELb0ELb1ELb0ELb1EEEEEEEEEvNT_6ParamsE --------------------------
	.section	.nv.info._ZN7cutlass13device_kernelIN5flash19enable_sm80_to_sm89INS1_16FlashAttnFwdSm80INS1_25CollectiveMainloopFwdSm80ILi8ELi1ELb0EN4cute5tupleIJNS5_1CILi128EEENS7_ILi64EEENS7_ILi192EEEEEELi192ENS_6half_tEfNS_4arch4Sm80ELb0ELb1ELb1ELb1ELb0ELb0ELb1ELb1EEENS1_21CollectiveEpilogueFwdINS6_IJS8_SA_S9_EEENS6_IJNS7_ILi1EEESI_SI_EEESC_SE_Li256ELb1ELb1ELb1ELb0EEENS1_36VarlenDynamicPersistentTileSchedulerILi128ELi64ELi256ELi256ELb1ELb1ELb0ELb1ELb0ELb1EEEEEEEEEvNT_6ParamsE,"",@"SHT_CUDA_INFO"
	.sectionflags	@""
	.align	4


	//----- nvinfo : EIATTR_CUDA_API_VERSION
	.align		4
        /*0000*/ 	.byte	0x04, 0x37
        /*0002*/ 	.short	(.L_276 - .L_275)
.L_275:
        /*0004*/ 	.word	0x00000082


	//----- nvinfo : EIATTR_KPARAM_INFO
	.align		4
.L_276:
        /*0008*/ 	.byte	0x04, 0x17
        /*000a*/ 	.short	(.L_278 - .L_277)
.L_277:
        /*000c*/ 	.word	0x00000000
        /*0010*/ 	.short	0x0000
        /*0012*/ 	.short	0x0000
        /*0014*/ 	.byte	0x00, 0xf0, 0xe1, 0x10


	//----- nvinfo : EIATTR_SPARSE_MMA_MASK
	.align		4
.L_278:
        /*0018*/ 	.byte	0x03, 0x50
        /*001a*/ 	.short	0x0000


	//----- nvinfo : EIATTR_MAXREG_COUNT
	.align		4
        /*001c*/ 	.byte	0x03, 0x1b
        /*001e*/ 	.short	0x00ff


	//----- nvinfo : EIATTR_MERCURY_ISA_VERSION
	.align		4
        /*0020*/ 	.byte	0x03, 0x5f
        /*0022*/ 	.short	0x0101


	//----- nvinfo : EIATTR_EXIT_INSTR_OFFSETS
	.align		4
        /*0024*/ 	.byte	0x04, 0x1c
        /*0026*/ 	.short	(.L_280 - .L_279)


	//   ....[0]....
.L_279:
        /*0028*/ 	.word	0x00000010


	//----- nvinfo : EIATTR_MAX_THREADS
	.align		4
.L_280:
        /*002c*/ 	.byte	0x04, 0x05
        /*002e*/ 	.short	(.L_282 - .L_281)
.L_281:
        /*0030*/ 	.word	0x00000100
        /*0034*/ 	.word	0x00000001
        /*0038*/ 	.word	0x00000001


	//----- nvinfo : EIATTR_CBANK_PARAM_SIZE
	.align		4
.L_282:
        /*003c*/ 	.byte	0x03, 0x19
        /*003e*/ 	.short	0x0438


	//----- nvinfo : EIATTR_PARAM_CBANK
	.align		4
        /*0040*/ 	.byte	0x04, 0x0a
        /*0042*/ 	.short	(.L_284 - .L_283)
	.align		4
.L_283:
        /*0044*/ 	.word	index@(.nv.constant0._ZN7cutlass13device_kernelIN5flash19enable_sm80_to_sm89INS1_16FlashAttnFwdSm80INS1_25CollectiveMainloopFwdSm80ILi8ELi1ELb0EN4cute5tupleIJNS5_1CILi128EEENS7_ILi64EEENS7_ILi192EEEEEELi192ENS_6half_tEfNS_4arch4Sm80ELb0ELb1ELb1ELb1ELb0ELb0ELb1ELb1EEENS1_21CollectiveEpilogueFwdINS6_IJS8_SA_S9_EEENS6_IJNS7_ILi1EEESI_SI_EEESC_SE_Li256ELb1ELb1ELb1ELb0EEENS1_36VarlenDynamicPersistentTileSchedulerILi128ELi64ELi256ELi256ELb1ELb1ELb0ELb1ELb0ELb1EEEEEEEEEvNT_6ParamsE)
        /*0048*/ 	.short	0x0210
        /*004a*/ 	.short	0x0438


	//----- nvinfo : EIATTR_SW_WAR
	.align		4
.L_284:
        /*004c*/ 	.byte	0x04, 0x36
        /*004e*/ 	.short	(.L_286 - .L_285)
.L_285:
        /*0050*/ 	.word	0x00000008
.L_286:


//--------------------- .nv.info._ZN7cutlass13device_kernelIN5flash19enable_sm80_to_sm89INS1_16FlashAttnFwdSm80INS1_25CollectiveMainloopFwdSm80ILi8ELi1ELb0EN4cute5tupleIJNS5_1CILi128EEENS7_ILi64EEENS7_ILi192EEEEEELi192ENS_6half_tEfNS_4arch4Sm80ELb0ELb1ELb1ELb1ELb0ELb1ELb1ELb1EEENS1_21CollectiveEpilogueFwdINS6_IJS8_SA_S9_EEENS6_IJNS7_ILi1EEESI_SI_EEESC_SE_Li256ELb1ELb1ELb1ELb0EEENS1_36VarlenDynamicPersistentTileSchedulerILi128ELi64ELi256ELi256ELb1ELb1ELb0ELb1ELb0ELb1EEEEEEEEEvNT_6ParamsE --------------------------
	.section	.nv.info._ZN7cutlass13device_kernelIN5flash19enable_sm80_to_sm89INS1_16FlashAttnFwdSm80INS1_25CollectiveMainloopFwdSm80ILi8ELi1ELb0EN4cute5tupleIJNS5_1CILi128EEENS7_ILi64EEENS7_ILi192EEEEEELi192ENS_6half_tEfNS_4arch4Sm80ELb0ELb1ELb1ELb1ELb0ELb1ELb1ELb1EEENS1_21CollectiveEpilogueFwdINS6_IJS8_SA_S9_EEENS6_IJNS7_ILi1EEESI_SI_EEESC_SE_Li256ELb1ELb1ELb1ELb0EEENS1_36VarlenDynamicPersistentTileSchedulerILi128ELi64ELi256ELi256ELb1ELb1ELb0ELb1ELb0ELb1EEEEEEEEEvNT_6ParamsE,"",@"SHT_CUDA_INFO"
	.sectionflags	@""
	.align	4


	//----- nvinfo : EIATTR_CUDA_API_VERSION
	.align		4
        /*0000*/ 	.byte	0x04, 0x37
        /*0002*/ 	.short	(.L_288 - .L_287)
.L_287:
        /*0004*/ 	.word	0x00000082


	//----- nvinfo : EIATTR_KPARAM_INFO
	.align		4
.L_288:
        /*0008*/ 	.byte	0x04, 0x17
        /*000a*/ 	.short	(.L_290 - .L_289)
.L_289:
        /*000c*/ 	.word	0x00000000
        /*0010*/ 	.short	0x0000
        /*0012*/ 	.short	0x0000
        /*0014*/ 	.byte	0x00, 0xf0, 0xe1, 0x10


	//----- nvinfo : EIATTR_SPARSE_MMA_MASK
	.align		4
.L_290:
        /*0018*/ 	.byte	0x03, 0x50
        /*001a*/ 	.short	0x0000


	//----- nvinfo : EIATTR_MAXREG_COUNT
	.align		4
        /*001c*/ 	.byte	0x03, 0x1b
        /*001e*/ 	.short	0x00ff


	//----- nvinfo : EIATTR_MERCURY_ISA_VERSION
	.align		4
        /*0020*/ 	.byte	0x03, 0x5f
        /*0022*/ 	.short	0x0101


	//----- nvinfo : EIATTR_EXIT_INSTR_OFFSETS
	.align		4
        /*0024*/ 	.byte	0x04, 0x1c
        /*0026*/ 	.short	(.L_292 - .L_291)


	//   ....[0]....
.L_291:
        /*0028*/ 	.word	0x00000010


	//----- nvinfo : EIATTR_MAX_THREADS
	.align		4
.L_292:
        /*002c*/ 	.byte	0x04, 0x05
        /*002e*/ 	.short	(.L_294 - .L_293)
.L_293:
        /*0030*/ 	.word	0x00000100
        /*0034*/ 	.word	0x00000001
        /*0038*/ 	.word	0x00000001


	//----- nvinfo : EIATTR_CBANK_PARAM_SIZE
	.align		4
.L_294:
        /*003c*/ 	.byte	0x03, 0x19
        /*003e*/ 	.short	0x0438


	//----- nvinfo : EIATTR_PARAM_CBANK
	.align		4
        /*0040*/ 	.byte	0x04, 0x0a
        /*0042*/ 	.short	(.L_296 - .L_295)
	.align		4
.L_295:
        /*0044*/ 	.word	index@(.nv.constant0._ZN7cutlass13device_kernelIN5flash19enable_sm80_to_sm89INS1_16FlashAttnFwdSm80INS1_25CollectiveMainloopFwdSm80ILi8ELi1ELb0EN4cute5tupleIJNS5_1CILi128EEENS7_ILi64EEENS7_ILi192EEEEEELi192ENS_6half_tEfNS_4arch4Sm80ELb0ELb1ELb1ELb1ELb0ELb1ELb1ELb1EEENS1_21CollectiveEpilogueFwdINS6_IJS8_SA_S9_EEENS6_IJNS7_ILi1EEESI_SI_EEESC_SE_Li256ELb1ELb1ELb1ELb0EEENS1_36VarlenDynamicPersistentTileSchedulerILi128ELi64ELi256ELi256ELb1ELb1ELb0ELb1ELb0ELb1EEEEEEEEEvNT_6ParamsE)
        /*0048*/ 	.short	0x0210
        /*004a*/ 	.short	0x0438


	//----- nvinfo : EIATTR_SW_WAR
	.align		4
.L_296:
        /*004c*/ 	.byte	0x04, 0x36
        /*004e*/ 	.short	(.L_298 - .L_297)
.L_297:
        /*0050*/ 	.word	0x00000008
.L_298:


//--------------------- .nv.info._ZN7cutlass13device_kernelIN5flash19enable_sm80_to_sm89INS1_16FlashAttnFwdSm80INS1_25CollectiveMainloopFwdSm80ILi8ELi1ELb1EN4cute5tupleIJNS5_1CILi128EEENS7_ILi96EEENS7_ILi192EEEEEELi192ENS_6half_tEfNS_4arch4Sm80ELb1ELb0ELb1ELb0ELb0ELb0ELb1ELb1EEENS1_21CollectiveEpilogueFwdINS6_IJS8_SA_S9_EEENS6_IJNS7_ILi1EEESI_SI_EEESC_SE_Li256ELb0ELb1ELb1ELb0EEENS1_30DynamicPersistentTileSchedulerILi256ELi256ELb1ELb1ELb0EEEEEEEEEvNT_6ParamsE --------------------------
	.section	.nv.info._ZN7cutlass13device_kernelIN5flash19enable_sm80_to_sm89INS1_16FlashAttnFwdSm80INS1_25CollectiveMainloopFwdSm80ILi8ELi1ELb1EN4cute5tupleIJNS5_1CILi128EEENS7_ILi96EEENS7_ILi192EEEEEELi192ENS_6half_tEfNS_4arch4Sm80ELb1ELb0ELb1ELb0ELb0ELb0ELb1ELb1EEENS1_21CollectiveEpilogueFwdINS6_IJS8_SA_S9_EEENS6_IJNS7_ILi1EEESI_SI_EEESC_SE_Li256ELb0ELb1ELb1ELb0EEENS1_30DynamicPersistentTileSchedulerILi256ELi256ELb1ELb1ELb0EEEEEEEEEvNT_6ParamsE,"",@"SHT_CUDA_INFO"
	.sectionflags	@""
	.align	4


	//----- nvinfo : EIATTR_CUDA_API_VERSION
	.align		4
        /*0000*/ 	.byte	0x04, 0x37
        /*0002*/ 	.short	(.L_300 - .L_299)
.L_299:
        /*0004*/ 	.word	0x00000082


	//----- nvinfo : EIATTR_KPARAM_INFO
	.align		4
.L_300:
        /*0008*/ 	.byte	0x04, 0x17
        /*000a*/ 	.short	(.L_302 - .L_301)
.L_301:
        /*000c*/ 	.word	0x00000000
        /*0010*/ 	.short	0x0000
        /*0012*/ 	.short	0x0000
        /*0014*/ 	.byte	0x00, 0xf0, 0xa1, 0x10


	//----- nvinfo : EIATTR_SPARSE_MMA_MASK
	.align		4
.L_302:
        /*0018*/ 	.byte	0x03, 0x50
        /*001a*/ 	.short	0x0000


	//----- nvinfo : EIATTR_MAXREG_COUNT
	.align		4
        /*001c*/ 	.byte	0x03, 0x1b
        /*001e*/ 	.short	0x00ff


	//----- nvinfo : EIATTR_MERCURY_ISA_VERSION
	.align		4
        /*0020*/ 	.byte	0x03, 0x5f
        /*0022*/ 	.short	0x0101


	//----- nvinfo : EIATTR_EXIT_INSTR_OFFSETS
	.align		4
        /*0024*/ 	.byte	0x04, 0x1c
        /*0026*/ 	.short	(.L_304 - .L_303)


	//   ....[0]....
.L_303:
        /*0028*/ 	.word	0x00000010


	//----- nvinfo : EIATTR_MAX_THREADS
	.align		4
.L_304:
        /*002c*/ 	.byte	0x04, 0x05
        /*002e*/ 	.short	(.L_306 - .L_305)
.L_305:
        /*0030*/ 	.word	0x00000100
        /*0034*/ 	.word	0x00000001
        /*0038*/ 	.word	0x00000001


	//----- nvinfo : EIATTR_CBANK_PARAM_SIZE
	.align		4
.L_306:
        /*003c*/ 	.byte	0x03, 0x19
        /*003e*/ 	.short	0x0428


	//----- nvinfo : EIATTR_PARAM_CBANK
	.align		4
        /*0040*/ 	.byte	0x04, 0x0a
        /*0042*/ 	.short	(.L_308 - .L_307)
	.align		4
.L_307:
        /*0044*/ 	.word	index@(.nv.constant0._ZN7cutlass13device_kernelIN5flash19enable_sm80_to_sm89INS1_16FlashAttnFwdSm80INS1_25CollectiveMainloopFwdSm80ILi8ELi1ELb1EN4cute5tupleIJNS5_1CILi128EEENS7_ILi96EEENS7_ILi192EEEEEELi192ENS_6half_tEfNS_4arch4Sm80ELb1ELb0ELb1ELb0ELb0ELb0ELb1ELb1EEENS1_21CollectiveEpilogueFwdINS6_IJS8_SA_S9_EEENS6_IJNS7_ILi1EEESI_SI_EEESC_SE_Li256ELb0ELb1ELb1ELb0EEENS1_30DynamicPersistentTileSchedulerILi256ELi256ELb1ELb1ELb0EEEEEEEEEvNT_6ParamsE)
        /*0048*/ 	.short	0x0210
        /*004a*/ 	.short	0x0428


	//----- nvinfo : EIATTR_SW_WAR
	.align		4
.L_308:
        /*004c*/ 	.byte	0x04, 0x36
        /*004e*/ 	.short	(.L_310 - .L_309)
.L_309:
        /*0050*/ 	.word	0x00000008
.L_310:


//--------------------- .nv.info._ZN7cutlass13device_kernelIN5flash19enable_sm80_to_sm89INS1_16FlashAttnFwdSm80INS1_25CollectiveMainloopFwdSm80ILi8ELi1ELb0EN4cute5tupleIJNS5_1CILi128EEENS7_ILi64EEENS7_ILi192EEEEEELi192ENS_6half_tEfNS_4arch4Sm80ELb1ELb0ELb1ELb1ELb0ELb0ELb1ELb1EEENS1_21CollectiveEpilogueFwdINS6_IJS8_SA_S9_EEENS6_IJNS7_ILi1EEESI_SI_EEESC_SE_Li256ELb1ELb1ELb1ELb0EEENS1_36VarlenDynamicPersistentTileSchedulerILi128ELi64ELi256ELi256ELb1ELb1ELb0ELb1ELb1ELb1EEEEEEEEEvNT_6ParamsE --------------------------
	.section	.nv.info._ZN7cutlass13device_kernelIN5flash19enable_sm80_to_sm89INS1_16FlashAttnFwdSm80INS1_25CollectiveMainloopFwdSm80ILi8ELi1ELb0EN4cute5tupleIJNS5_1CILi128EEENS7_ILi64EEENS7_ILi192EEEEEELi192ENS_6half_tEfNS_4arch4Sm80ELb1ELb0ELb1ELb1ELb0ELb0ELb1ELb1EEENS1_21CollectiveEpilogueFwdINS6_IJS8_SA_S9_EEENS6_IJNS7_ILi1EEESI_SI_EEESC_SE_Li256ELb1ELb1ELb1ELb0EEENS1_36VarlenDynamicPersistentTileSchedulerILi128ELi64ELi256ELi256ELb1ELb1ELb0ELb1ELb1ELb1EEEEEEEEEvNT_6ParamsE,"",@"SHT_CUDA_INFO"
	.sectionflags	@""
	.align	4


	//----- nvinfo : EIATTR_CUDA_API_VERSION
	.align		4
        /*0000*/ 	.byte	0x04, 0x37
        /*0002*/ 	.short	(.L_312 - .L_311)
.L_311:
        /*0004*/ 	.word	0x00000082


	//----- nvinfo : EIATTR_KPARAM_INFO
	.align		4
.L_312:
        /*0008*/ 	.byte	0x04, 0x17
        /*000a*/ 	.short	(.L_314 - .L_313)
.L_313:
        /*000c*/ 	.word	0x00000000
        /*0010*/ 	.short	0x0000
        /*0012*/ 	.short	0x0000
        /*0014*/ 	.byte	0x00, 0xf0, 0xe1, 0x10


	//----- nvinfo : EIATTR_SPARSE_MMA_MASK
	.align		4
.L_314:
        /*0018*/ 	.byte	0x03, 0x50
        /*001a*/ 	.short	0x0000


	//----- nvinfo : EIATTR_MAXREG_COUNT
	.align		4
        /*001c*/ 	.byte	0x03, 0x1b
        /*001e*/ 	.short	0x00ff


	//----- nvinfo : EIATTR_MERCURY_ISA_VERSION
	.align		4
        /*0020*/ 	.byte	0x03, 0x5f
        /*0022*/ 	.short	0x0101


	//----- nvinfo : EIATTR_EXIT_INSTR_OFFSETS
	.align		4
        /*0024*/ 	.byte	0x04, 0x1c
        /*0026*/ 	.short	(.L_316 - .L_315)


	//   ....[0]....
.L_315:
        /*0028*/ 	.word	0x00000010


	//----- nvinfo : EIATTR_MAX_THREADS
	.align		4
.L_316:
        /*002c*/ 	.byte	0x04, 0x05
        /*002e*/ 	.short	(.L_318 - .L_317)
.L_317:
        /*0030*/ 	.word	0x00000100
        /*0034*/ 	.word	0x00000001
        /*0038*/ 	.word	0x00000001


	//----- nvinfo : EIATTR_CBANK_PARAM_SIZE
	.align		4
.L_318:
        /*003c*/ 	.byte	0x03, 0x19
        /*003e*/ 	.short	0x0438


	//----- nvinfo : EIATTR_PARAM_CBANK
	.align		4
        /*0040*/ 	.byte	0x04, 0x0a
        /*0042*/ 	.short	(.L_320 - .L_319)
	.align		4
.L_319:
        /*0044*/ 	.word	index@(.nv.constant0._ZN7cutlass13device_kernelIN5flash19enable_sm80_to_sm89INS1_16FlashAttnFwdSm80INS1_25CollectiveMainloopFwdSm80ILi8ELi1ELb0EN4cute5tupleIJNS5_1CILi128EEENS7_ILi64EEENS7_ILi192EEEEEELi192ENS_6half_tEfNS_4arch4Sm80ELb1ELb0ELb1ELb1ELb0ELb0ELb1ELb1EEENS1_21CollectiveEpilogueFwdINS6_IJS8_SA_S9_EEENS6_IJNS7_ILi1EEESI_SI_EEESC_SE_Li256ELb1ELb1ELb1ELb0EEENS1_36VarlenDynamicPersistentTileSchedulerILi128ELi64ELi256ELi256ELb1ELb1ELb0ELb1ELb1ELb1EEEEEEEEEvNT_6ParamsE)
        /*0048*/ 	.short	0x0210
        /*004a*/ 	.short	0x0438


	//----- nvinfo : EIATTR_SW_WAR
	.align		4
.L_320:
        /*004c*/ 	.byte	0x04, 0x36
        /*004e*/ 	.short	(.L_322 - .L_321)
.L_321:
        /*0050*/ 	.word	0x00000008
.L_322:


//--------------------- .nv.info._ZN7cutlass13device_kernelIN5flash19enable_sm80_to_sm89INS1_16FlashAttnFwdSm80INS1_25CollectiveMainloopFwdSm80ILi8ELi1ELb0EN4cute5tupleIJNS5_1CILi128EEENS7_ILi64EEENS7_ILi192EEEEEELi192ENS_6half_tEfNS_4arch4Sm80ELb1ELb0ELb1ELb1ELb0ELb1ELb1ELb1EEENS1_21CollectiveEpilogueFwdINS6_IJS8_SA_S9_EEENS6_IJNS7_ILi1EEESI_SI_EEESC_SE_Li256ELb1ELb1ELb1ELb0EEENS1_36VarlenDynamicPersistentTileSchedulerILi128ELi64ELi256ELi256ELb1ELb1ELb0ELb1ELb1ELb1EEEEEEEEEvNT_6ParamsE --------------------------
	.section	.nv.info._ZN7cutlass13device_kernelIN5flash19enable_sm80_to_sm89INS1_16FlashAttnFwdSm80INS1_25CollectiveMainloopFwdSm80ILi8ELi1ELb0EN4cute5tupleIJNS5_1CILi128EEENS7_ILi64EEENS7_ILi192EEEEEELi192ENS_6half_tEfNS_4arch4Sm80ELb1ELb0ELb1ELb1ELb0ELb1ELb1ELb1EEENS1_21CollectiveEpilogueFwdINS6_IJS8_SA_S9_EEENS6_IJNS7_ILi1EEESI_SI_EEESC_SE_Li256ELb1ELb1ELb1ELb0EEENS1_36VarlenDynamicPersistentTileSchedulerILi128ELi64ELi256ELi256ELb1ELb1ELb0ELb1ELb1ELb1EEEEEEEEEvNT_6ParamsE,"",@"SHT_CUDA_INFO"
	.sectionflags	@""
	.align	4


	//----- nvinfo : EIATTR_CUDA_API_VERSION
	.align		4
        /*0000*/ 	.byte	0x04, 0x37
        /*0002*/ 	.short	(.L_324 - .L_323)
.L_323:
        /*0004*/ 	.word	0x00000082


	//----- nvinfo : EIATTR_KPARAM_INFO
	.align		4
.L_324:
        /*0008*/ 	.byte	0x04, 0x17
        /*000a*/ 	.short	(.L_326 - .L_325)
.L_325:
        /*000c*/ 	.word	0x00000000
        /*0010*/ 	.short	0x0000
        /*0012*/ 	.short	0x0000
        /*0014*/ 	.byte	0x00, 0xf0, 0xe1, 0x10


	//----- nvinfo : EIATTR_SPARSE_MMA_MASK
	.align		4
.L_326:
        /*0018*/ 	.byte	0x03, 0x50
        /*001a*/ 	.short	0x0000


	//----- nvinfo : EIATTR_MAXREG_COUNT
	.align		4
        /*001c*/ 	.byte	0x03, 0x1b
        /*001e*/ 	.short	0x00ff


	//----- nvinfo : EIATTR_MERCURY_ISA_VERSION
	.align		4
        /*0020*/ 	.byte	0x03, 0x5f
        /*0022*/ 	.short	0x0101


	//----- nvinfo : EIATTR_EXIT_INSTR_OFFSETS
	.align		4
        /*0024*/ 	.byte	0x04, 0x1c
        /*0026*/ 	.short	(.L_328 - .L_327)


	//   ....[0]....
.L_327:
        /*0028*/ 	.word	0x00000010


	//----- nvinfo : EIATTR_MAX_THREADS
	.align		4
.L_328:
        /*002c*/ 	.byte	0x04, 0x05
        /*002e*/ 	.short	(.L_330 - .L_329)
.L_329:
        /*0030*/ 	.word	0x00000100
        /*0034*/ 	.word	0x00000001
        /*0038*/ 	.word	0x00000001


	//----- nvinfo : EIATTR_CBANK_PARAM_SIZE
	.align		4
.L_330:
        /*003c*/ 	.byte	0x03, 0x19
        /*003e*/ 	.short	0x0438


	//----- nvinfo : EIATTR_PARAM_CBANK
	.align		4
        /*0040*/ 	.byte	0x04, 0x0a
        /*0042*/ 	.short	(.L_332 - .L_331)
	.align		4
.L_331:
        /*0044*/ 	.word	index@(.nv.constant0._ZN7cutlass13device_kernelIN5flash19enable_sm80_to_sm89INS1_16FlashAttnFwdSm80INS1_25CollectiveMainloopFwdSm80ILi8ELi1ELb0EN4cute5tupleIJNS5_1CILi128EEENS7_ILi64EEENS7_ILi192EEEEEELi192ENS_6half_tEfNS_4arch4Sm80ELb1ELb0ELb1ELb1ELb0ELb1ELb1ELb1EEENS1_21CollectiveEpilogueFwdINS6_IJS8_SA_S9_EEENS6_IJNS7_ILi1EEESI_SI_EEESC_SE_Li256ELb1ELb1ELb1ELb0EEENS1_36VarlenDynamicPersistentTileSchedulerILi128ELi64ELi256ELi256ELb1ELb1ELb0ELb1ELb1ELb1EEEEEEEEEvNT_6ParamsE)
        /*0048*/ 	.short	0x0210
        /*004a*/ 	.short	0x0438


	//----- nvinfo : EIATTR_SW_WAR
	.align		4
.L_332:
        /*004c*/ 	.byte	0x04, 0x36
        /*004e*/ 	.short	(.L_334 - .L_333)
.L_333:
        /*0050*/ 	.word	0x00000008
.L_334:


//--------------------- .nv.info._ZN7cutlass13device_kernelIN5flash19enable_sm80_to_sm89INS1_16FlashAttnFwdSm80INS1_25CollectiveMainloopFwdSm80ILi8ELi2ELb1EN4cute5tupleIJNS5_1CILi128EEENS7_ILi96EEENS7_ILi192EEEEEELi192ENS_6half_tEfNS_4arch4Sm80ELb0ELb0ELb1ELb0ELb0ELb0ELb1ELb1EEENS1_21CollectiveEpilogueFwdINS6_IJS8_SA_S9_EEENS6_IJNS7_ILi1EEESI_SI_EEESC_SE_Li256ELb0ELb1ELb1ELb0EEENS1_19SingleTileSchedulerILb0ELb1ELb1ELi128EEEEEEEEEvNT_6ParamsE --------------------------
	.section	.nv.info._ZN7cutlass13device_kernelIN5flash19enable_sm80_to_sm89INS1_16FlashAttnFwdSm80INS1_25CollectiveMainloopFwdSm80ILi8ELi2ELb1EN4cute5tupleIJNS5_1CILi128EEENS7_ILi96EEENS7_ILi192EEEEEELi192ENS_6half_tEfNS_4arch4Sm80ELb0ELb0ELb1ELb0ELb0ELb0ELb1ELb1EEENS1_21CollectiveEpilogueFwdINS6_IJS8_SA_S9_EEENS6_IJNS7_ILi1EEESI_SI_EEESC_SE_Li256ELb0ELb1ELb1ELb0EEENS1_19SingleTileSchedulerILb0ELb1ELb1ELi128EEEEEEEEEvNT_6ParamsE,"",@"SHT_CUDA_INFO"
	.sectionflags	@""
	.align	4


	//----- nvinfo : EIATTR_CUDA_API_VERSION
	.align		4
        /*0000*/ 	.byte	0x04, 0x37
        /*0002*/ 	.short	(.L_336 - .L_335)
.L_335:
        /*0004*/ 	.word	0x00000082


	//----- nvinfo : EIATTR_KPARAM_INFO
	.align		4
.L_336:
        /*0008*/ 	.byte	0x04, 0x17
        /*000a*/ 	.short	(.L_338 - .L_337)
.L_337:
        /*000c*/ 	.word	0x00000000
        /*0010*/ 	.short	0x0000
        /*0012*/ 	.short	0x0000
        /*0014*/ 	.byte	0x00, 0xf0, 0x61, 0x10


	//----- nvinfo : EIATTR_SPARSE_MMA_MASK
	.align		4
.L_338:
        /*0018*/ 	.byte	0x03, 0x50
        /*001a*/ 	.short	0x0000


	//----- nvinfo : EIATTR_MAXREG_COUNT
	.align		4
        /*001c*/ 	.byte	0x03, 0x1b
        /*001e*/ 	.short	0x00ff


	//----- nvinfo : EIATTR_MERCURY_ISA_VERSION
	.align		4
        /*0020*/ 	.byte	0x03, 0x5f
        /*0022*/ 	.short	0x0101


	//----- nvinfo : EIATTR_EXIT_INSTR_OFFSETS
	.align		4
        /*0024*/ 	.byte	0x04, 0x1c
        /*0026*/ 	.short	(.L_340 - .L_339)


	//   ....[0]....
.L_339:
        /*0028*/ 	.word	0x00000010


	//----- nvinfo : EIATTR_MAX_THREADS
	.align		4
.L_340:
        /*002c*/ 	.byte	0x04, 0x05
        /*002e*/ 	.short	(.L_342 - .L_341)
.L_341:
        /*0030*/ 	.word	0x00000100
        /*0034*/ 	.word	0x00000001
        /*0038*/ 	.word	0x00000001


	//----- nvinfo : EIATTR_CBANK_PARAM_SIZE
	.align		4
.L_342:
        /*003c*/ 	.byte	0x03, 0x19
        /*003e*/ 	.short	0x0418


	//----- nvinfo : EIATTR_PARAM_CBANK
	.align		4
        /*0040*/ 	.byte	0x04, 0x0a
        /*0042*/ 	.short	(.L_344 - .L_343)
	.align		4
.L_343:
        /*0044*/ 	.word	index@(.nv.constant0._ZN7cutlass13device_kernelIN5flash19enable_sm80_to_sm89INS1_16FlashAttnFwdSm80INS1_25CollectiveMainloopFwdSm80ILi8ELi2ELb1EN4cute5tupleIJNS5_1CILi128EEENS7_ILi96EEENS7_ILi192EEEEEELi192ENS_6half_tEfNS_4arch4Sm80ELb0ELb0ELb1ELb0ELb0ELb0ELb1ELb1EEENS1_21CollectiveEpilogueFwdINS6_IJS8_SA_S9_EEENS6_IJNS7_ILi1EEESI_SI_EEESC_SE_Li256ELb0ELb1ELb1ELb0EEENS1_19SingleTileSchedulerILb0ELb1ELb1ELi128EEEEEEEEEvNT_6ParamsE)
        /*0048*/ 	.short	0x0210
        /*004a*/ 	.short	0x0418


	//----- nvinfo : EIATTR_SW_WAR
	.align		4
.L_344:
        /*004c*/ 	.byte	0x04, 0x36
        /*004e*/ 	.short	(.L_346 - .L_345)
.L_345:
        /*0050*/ 	.word	0x00000008
.L_346:


//--------------------- .nv.info._ZN7cutlass13device_kernelIN5flash19enable_sm80_to_sm89INS1_16FlashAttnFwdSm80INS1_25CollectiveMainloopFwdSm80ILi8ELi2ELb0EN4cute5tupleIJNS5_1CILi128EEENS7_ILi64EEENS7_ILi192EEEEEELi192ENS_6half_tEfNS_4arch4Sm80ELb0ELb0ELb1ELb1ELb0ELb0ELb1ELb1EEENS1_21CollectiveEpilogueFwdINS6_IJS8_SA_S9_EEENS6_IJNS7_ILi1EEESI_SI_EEESC_SE_Li256ELb1ELb1ELb1ELb0EEENS1_36VarlenDynamicPersistentTileSchedulerILi128ELi64ELi256ELi256ELb1ELb1ELb0ELb0ELb1ELb1EEEEEEEEEvNT_6ParamsE --------------------------
	.section	.nv.info._ZN7cutlass13device_kernelIN5flash19enable_sm80_to_sm89INS1_16FlashAttnFwdSm80INS1_25CollectiveMainloopFwdSm80ILi8ELi2ELb0EN4cute5tupleIJNS5_1CILi128EEENS7_ILi64EEENS7_ILi192EEEEEELi192ENS_6half_tEfNS_4arch4Sm80ELb0ELb0ELb1ELb1ELb0ELb0ELb1ELb1EEENS1_21CollectiveEpilogueFwdINS6_IJS8_SA_S9_EEENS6_IJNS7_ILi1EEESI_SI_EEESC_SE_Li256ELb1ELb1ELb1ELb0EEENS1_36VarlenDynamicPersistentTileSchedulerILi128ELi64ELi256ELi256ELb1ELb1ELb0ELb0ELb1ELb1EEEEEEEEEvNT_6ParamsE,"",@"SHT_CUDA_INFO"
	.sectionflags	@""
	.align	4


	//----- nvinfo : EIATTR_CUDA_API_VERSION
	.align		4
        /*0000*/ 	.byte	0x04, 0x37
        /*0002*/ 	.short	(.L_348 - .L_347)
.L_347:
        /*0004*/ 	.word	0x00000082


	//----- nvinfo : EIATTR_KPARAM_INFO
	.align		4
.L_348:
        /*0008*/ 	.byte	0x04, 0x17
        /*000a*/ 	.short	(.L_350 - .L_349)
.L_349:
        /*000c*/ 	.word	0x00000000
        /*0010*/ 	.short	0x0000
        /*0012*/ 	.short	0x0000
        /*0014*/ 	.byte	0x00, 0xf0, 0xe1, 0x10


	//----- nvinfo : EIATTR_SPARSE_MMA_MASK
	.align		4
.L_350:
        /*0018*/ 	.byte	0x03, 0x50
        /*001a*/ 	.short	0x0000


	//----- nvinfo : EIATTR_MAXREG_COUNT
	.align		4
        /*001c*/ 	.byte	0x03, 0x1b
        /*001e*/ 	.short	0x00ff


	//----- nvinfo : EIATTR_MERCURY_ISA_VERSION
	.align		4
        /*0020*/ 	.byte	0x03, 0x5f
        /*0022*/ 	.short	0x0101


	//----- nvinfo : EIATTR_EXIT_INSTR_OFFSETS
	.align		4
        /*0024*/ 	.byte	0x04, 0x1c
        /*0026*/ 	.short	(.L_352 - .L_351)


	//   ....[0]....
.L_351:
        /*0028*/ 	.word	0x00000010


	//----- nvinfo : EIATTR_MAX_THREADS
	.align		4
.L_352:
        /*002c*/ 	.byte	0x04, 0x05
        /*002e*/ 	.short	(.L_354 - .L_353)
.L_353:
        /*0030*/ 	.word	0x00000100
        /*0034*/ 	.word	0x00000001
        /*0038*/ 	.word	0x00000001


	//----- nvinfo : EIATTR_CBANK_PARAM_SIZE
	.align		4
.L_354:
        /*003c*/ 	.byte	0x03, 0x19
        /*003e*/ 	.short	0x0438


	//----- nvinfo : EIATTR_PARAM_CBANK
	.align		4
        /*0040*/ 	.byte	0x04, 0x0a
        /*0042*/ 	.short	(.L_356 - .L_355)
	.align		4
.L_355:
        /*0044*/ 	.word	index@(.nv.constant0._ZN7cutlass13device_kernelIN5flash19enable_sm80_to_sm89INS1_16FlashAttnFwdSm80INS1_25CollectiveMainloopFwdSm80ILi8ELi2ELb0EN4cute5tupleIJNS5_1CILi128EEENS7_ILi64EEENS7_ILi192EEEEEELi192ENS_6half_tEfNS_4arch4Sm80ELb0ELb0ELb1ELb1ELb0ELb0ELb1ELb1EEENS1_21CollectiveEpilogueFwdINS6_IJS8_SA_S9_EEENS6_IJNS7_ILi1EEESI_SI_EEESC_SE_Li256ELb1ELb1ELb1ELb0EEENS1_36VarlenDynamicPersistentTileSchedulerILi128ELi64ELi256ELi256ELb1ELb1ELb0ELb0ELb1ELb1EEEEEEEEEvNT_6ParamsE)
        /*0048*/ 	.short	0x0210
        /*004a*/ 	.short	0x0438


	//----- nvinfo : EIATTR_SW_WAR
	.align		4
.L_356:
        /*004c*/ 	.byte	0x04, 0x36
        /*004e*/ 	.short	(.L_358 - .L_357)
.L_357:
        /*0050*/ 	.word	0x00000008
.L_358:


//--------------------- .nv.info._ZN7cutlass13device_kernelIN5flash19enable_sm80_to_sm89INS1_16FlashAttnFwdSm80INS1_25CollectiveMainloopFwdSm80ILi8ELi2ELb0EN4cute5tupleIJNS5_1CILi128EEENS7_ILi64EEENS7_ILi192EEEEEELi192ENS_6half_tEfNS_4arch4Sm80ELb0ELb0ELb1ELb1ELb0ELb1ELb1ELb1EEENS1_21CollectiveEpilogueFwdINS6_IJS8_SA_S9_EEENS6_IJNS7_ILi1EEESI_SI_EEESC_SE_Li256ELb1ELb1ELb1ELb0EEENS1_36VarlenDynamicPersistentTileSchedulerILi128ELi64ELi256ELi256ELb1ELb1ELb0ELb0ELb1ELb1EEEEEEEEEvNT_6ParamsE --------------------------
	.section	.nv.info._ZN7cutlass13device_kernelIN5flash19enable_sm80_to_sm89INS1_16FlashAttnFwdSm80INS1_25CollectiveMainloopFwdSm80ILi8ELi2ELb0EN4cute5tupleIJNS5_1CILi128EEENS7_ILi64EEENS7_ILi192EEEEEELi192ENS_6half_tEfNS_4arch4Sm80ELb0ELb0ELb1ELb1ELb0ELb1ELb1ELb1EEENS1_21CollectiveEpilogueFwdINS6_IJS8_SA_S9_EEENS6_IJNS7_ILi1EEESI_SI_EEESC_SE_Li256ELb1ELb1ELb1ELb0EEENS1_36VarlenDynamicPersistentTileSchedulerILi128ELi64ELi256ELi256ELb1ELb1ELb0ELb0ELb1ELb1EEEEEEEEEvNT_6ParamsE,"",@"SHT_CUDA_INFO"
	.sectionflags	@""
	.align	4


	//----- nvinfo : EIATTR_CUDA_API_VERSION
	.align		4
        /*0000*/ 	.byte	0x04, 0x37
        /*0002*/ 	.short	(.L_360 - .L_359)
.L_359:
        /*0004*/ 	.word	0x00000082


	//----- nvinfo : EIATTR_KPARAM_INFO
	.align		4
.L_360:
        /*0008*/ 	.byte	0x04, 0x17
        /*000a*/ 	.short	(.L_362 - .L_361)
.L_361:
        /*000c*/ 	.word	0x00000000
        /*0010*/ 	.short	0x0000
        /*0012*/ 	.short	0x0000
        /*0014*/ 	.byte	0x00, 0xf0, 0xe1, 0x10


	//----- nvinfo : EIATTR_SPARSE_MMA_MASK
	.align		4
.L_362:
        /*0018*/ 	.byte	0x03, 0x50
        /*001a*/ 	.short	0x0000


	//----- nvinfo : EIATTR_MAXREG_COUNT
	.align		4
        /*001c*/ 	.byte	0x03, 0x1b
        /*001e*/ 	.short	0x00ff


	//----- nvinfo : EIATTR_MERCURY_ISA_VERSION
	.align		4
        /*0020*/ 	.byte	0x03, 0x5f
        /*0022*/ 	.short	0x0101


	//----- nvinfo : EIATTR_EXIT_INSTR_OFFSETS
	.align		4
        /*0024*/ 	.byte	0x04, 0x1c
        /*0026*/ 	.short	(.L_364 - .L_363)


	//   ....[0]....
.L_363:
        /*0028*/ 	.word	0x00000010


	//----- nvinfo : EIATTR_MAX_THREADS
	.align		4
.L_364:
        /*002c*/ 	.byte	0x04, 0x05
        /*002e*/ 	.short	(.L_366 - .L_365)
.L_365:
        /*0030*/ 	.word	0x00000100
        /*0034*/ 	.word	0x00000001
        /*0038*/ 	.word	0x00000001


	//----- nvinfo : EIATTR_CBANK_PARAM_SIZE
	.align		4
.L_366:
        /*003c*/ 	.byte	0x03, 0x19
        /*003e*/ 	.short	0x0438


	//----- nvinfo : EIATTR_PARAM_CBANK
	.align		4
        /*0040*/ 	.byte	0x04, 0x0a
        /*0042*/ 	.short	(.L_368 - .L_367)
	.align		4
.L_367:
        /*0044*/ 	.word	index@(.nv.constant0._ZN7cutlass13device_kernelIN5flash19enable_sm80_to_sm89INS1_16FlashAttnFwdSm80INS1_25CollectiveMainloopFwdSm80ILi8ELi2ELb0EN4cute5tupleIJNS5_1CILi128EEENS7_ILi64EEENS7_ILi192EEEEEELi192ENS_6half_tEfNS_4arch4Sm80ELb0ELb0ELb1ELb1ELb0ELb1ELb1ELb1EEENS1_21CollectiveEpilogueFwdINS6_IJS8_SA_S9_EEENS6_IJNS7_ILi1EEESI_SI_EEESC_SE_Li256ELb1ELb1ELb1ELb0EEENS1_36VarlenDynamicPersistentTileSchedulerILi128ELi64ELi256ELi256ELb1ELb1ELb0ELb0ELb1ELb1EEEEEEEEEvNT_6ParamsE)
        /*0048*/ 	.short	0x0210
        /*004a*/ 	.short	0x0438


	//----- nvinfo : EIATTR_SW_WAR
	.align		4
.L_368:
        /*004c*/ 	.byte	0x04, 0x36
        /*004e*/ 	.short	(.L_370 - .L_369)
.L_369:
        /*0050*/ 	.word	0x00000008
.L_370:


//--------------------- .nv.info._ZN7cutlass13device_kernelIN5flash19enable_sm80_to_sm89INS1_16FlashAttnFwdSm80INS1_25CollectiveMainloopFwdSm80ILi8ELi2ELb0EN4cute5tupleIJNS5_1CILi128EEENS7_ILi64EEENS7_ILi192EEEEEELi192ENS_6half_tEfNS_4arch4Sm80ELb0ELb1ELb1ELb0ELb0ELb0ELb1ELb1EEENS1_21CollectiveEpilogueFwdINS6_IJS8_SA_S9_EEENS6_IJNS7_ILi1EEESI_SI_EEESC_SE_Li256ELb0ELb1ELb1ELb0EEENS1_19SingleTileSchedulerILb0ELb1ELb1ELi128EEEEEEEEEvNT_6ParamsE --------------------------
	.section	.nv.info._ZN7cutlass13device_kernelIN5flash19enable_sm80_to_sm89INS1_16FlashAttnFwdSm80INS1_25CollectiveMainloopFwdSm80ILi8ELi2ELb0EN4cute5tupleIJNS5_1CILi128EEENS7_ILi64EEENS7_ILi192EEEEEELi192ENS_6half_tEfNS_4arch4Sm80ELb0ELb1ELb1ELb0ELb0ELb0ELb1ELb1EEENS1_21CollectiveEpilogueFwdINS6_IJS8_SA_S9_EEENS6_IJNS7_ILi1EEESI_SI_EEESC_SE_Li256ELb0ELb1ELb1ELb0EEENS1_19SingleTileSchedulerILb0ELb1ELb1ELi128EEEEEEEEEvNT_6ParamsE,"",@"SHT_CUDA_INFO"
	.sectionflags	@""
	.align	4


	//----- nvinfo : EIATTR_CUDA_API_VERSION
	.align		4
        /*0000*/ 	.byte	0x04, 0x37
        /*0002*/ 	.short	(.L_372 - .L_371)
.L_371:
        /*0004*/ 	.word	0x00000082


	//----- nvinfo : EIATTR_KPARAM_INFO
	.align		4
.L_372:
        /*0008*/ 	.byte	0x04, 0x17
        /*000a*/ 	.short	(.L_374 - .L_373)
.L_373:
        /*000c*/ 	.word	0x00000000
        /*0010*/ 	.short	0x0000
        /*0012*/ 	.short	0x0000
        /*0014*/ 	.byte	0x00, 0xf0, 0x61, 0x10


	//----- nvinfo : EIATTR_SPARSE_MMA_MASK
	.align		4
.L_374:
        /*0018*/ 	.byte	0x03, 0x50
        /*001a*/ 	.short	0x0000


	//----- nvinfo : EIATTR_MAXREG_COUNT
	.align		4
        /*001c*/ 	.byte	0x03, 0x1b
        /*001e*/ 	.short	0x00ff


	//----- nvinfo : EIATTR_MERCURY_ISA_VERSION
	.align		4
        /*0020*/ 	.byte	0x03, 0x5f
        /*0022*/ 	.short	0x0101


	//----- nvinfo : EIATTR_EXIT_INSTR_OFFSETS
	.align		4
        /*0024*/ 	.byte	0x04, 0x1c
        /*0026*/ 	.short	(.L_376 - .L_375)


	//   ....[0]....
.L_375:
        /*0028*/ 	.word	0x00000010


	//----- nvinfo : EIATTR_MAX_THREADS
	.align		4
.L_376:
        /*002c*/ 	.byte	0x04, 0x05
        /*002e*/ 	.short	(.L_378 - .L_377)
.L_377:
        /*0030*/ 	.word	0x00000100
        /*0034*/ 	.word	0x00000001
        /*0038*/ 	.word	0x00000001


	//----- nvinfo : EIATTR_CBANK_PARAM_SIZE
	.align		4
.L_378:
        /*003c*/ 	.byte	0x03, 0x19
        /*003e*/ 	.short	0x0418


	//----- nvinfo : EIATTR_PARAM_CBANK
	.align		4
        /*0040*/ 	.byte	0x04, 0x0a
        /*0042*/ 	.short	(.L_380 - .L_379)
	.align		4
.L_379:
        /*0044*/ 	.word	index@(.nv.constant0._ZN7cutlass13device_kernelIN5flash19enable_sm80_to_sm89INS1_16FlashAttnFwdSm80INS1_25CollectiveMainloopFwdSm80ILi8ELi2ELb0EN4cute5tupleIJNS5_1CILi128EEENS7_ILi64EEENS7_ILi192EEEEEELi192ENS_6half_tEfNS_4arch4Sm80ELb0ELb1ELb1ELb0ELb0ELb0ELb1ELb1EEENS1_21CollectiveEpilogueFwdINS6_IJS8_SA_S9_EEENS6_IJNS7_ILi1EEESI_SI_EEESC_SE_Li256ELb0ELb1ELb1ELb0EEENS1_19SingleTileSchedulerILb0ELb1ELb1ELi128EEEEEEEEEvNT_6ParamsE)
        /*0048*/ 	.short	0x0210
        /*004a*/ 	.short	0x0418


	//----- nvinfo : EIATTR_SW_WAR
	.align		4
.L_380:
        /*004c*/ 	.byte	0x04, 0x36
        /*004e*/ 	.short	(.L_382 - .L_381)
.L_381:
        /*0050*/ 	.word	0x00000008
.L_382:


//--------------------- .nv.info._ZN7cutlass13device_kernelIN5flash19enable_sm80_to_sm89INS1_16FlashAttnFwdSm80INS1_25CollectiveMainloopFwdSm80ILi8ELi2ELb0EN4cute5tupleIJNS5_1CILi128EEENS7_ILi64EEENS7_ILi192EEEEEELi192ENS_6half_tEfNS_4arch4Sm80ELb0ELb1ELb1ELb1ELb0ELb0ELb1ELb1EEENS1_21CollectiveEpilogueFwdINS6_IJS8_SA_S9_EEENS6_IJNS7_ILi1EEESI_SI_EEESC_SE_Li256ELb1ELb1ELb1ELb0EEENS1_36VarlenDynamicPersistentTileSchedulerILi128ELi64ELi256ELi256ELb1ELb1ELb0ELb1ELb0ELb1EEEEEEEEEvNT_6ParamsE --------------------------
	.section	.nv.info._ZN7cutlass13device_kernelIN5flash19enable_sm80_to_sm89INS1_16FlashAttnFwdSm80INS1_25CollectiveMainloopFwdSm80ILi8ELi2ELb0EN4cute5tupleIJNS5_1CILi128EEENS7_ILi64EEENS7_ILi192EEEEEELi192ENS_6half_tEfNS_4arch4Sm80ELb0ELb1ELb1ELb1ELb0ELb0ELb1ELb1EEENS1_21CollectiveEpilogueFwdINS6_IJS8_SA_S9_EEENS6_IJNS7_ILi1EEESI_SI_EEESC_SE_Li256ELb1ELb1ELb1ELb0EEENS1_36VarlenDynamicPersistentTileSchedulerILi128ELi64ELi256ELi256ELb1ELb1ELb0ELb1ELb0ELb1EEEEEEEEEvNT_6ParamsE,"",@"SHT_CUDA_INFO"
	.sectionflags	@""
	.align	4


	//----- nvinfo : EIATTR_CUDA_API_VERSION
	.align		4
        /*0000*/ 	.byte	0x04, 0x37
        /*0002*/ 	.short	(.L_384 - .L_383)
.L_383:
        /*0004*/ 	.word	0x00000082


	//----- nvinfo : EIATTR_KPARAM_INFO
	.align		4
.L_384:
        /*0008*/ 	.byte	0x04, 0x17
        /*000a*/ 	.short	(.L_386 - .L_385)
.L_385:
        /*000c*/ 	.word	0x00000000
        /*0010*/ 	.short	0x0000
        /*0012*/ 	.short	0x0000
        /*0014*/ 	.byte	0x00, 0xf0, 0xe1, 0x10


	//----- nvinfo : EIATTR_SPARSE_MMA_MASK
	.align		4
.L_386:
        /*0018*/ 	.byte	0x03, 0x50
        /*001a*/ 	.short	0x0000


	//----- nvinfo : EIATTR_MAXREG_COUNT
	.align		4
        /*001c*/ 	.byte	0x03, 0x1b
        /*001e*/ 	.short	0x00ff


	//----- nvinfo : EIATTR_MERCURY_ISA_VERSION
	.align		4
        /*0020*/ 	.byte	0x03, 0x5f
        /*0022*/ 	.short	0x0101


	//----- nvinfo : EIATTR_EXIT_INSTR_OFFSETS
	.align		4
        /*0024*/ 	.byte	0x04, 0x1c
        /*0026*/ 	.short	(.L_388 - .L_387)


	//   ....[0]....
.L_387:
        /*0028*/ 	.word	0x00000010


	//----- nvinfo : EIATTR_MAX_THREADS
	.align		4
.L_388:
        /*002c*/ 	.byte	0x04, 0x05
        /*002e*/ 	.short	(.L_390 - .L_389)
.L_389:
        /*0030*/ 	.word	0x00000100
        /*0034*/ 	.word	0x00000001
        /*0038*/ 	.word	0x00000001


	//----- nvinfo : EIATTR_CBANK_PARAM_SIZE
	.align		4
.L_390:
        /*003c*/ 	.byte	0x03, 0x19
        /*003e*/ 	.short	0x0438


	//----- nvinfo : EIATTR_PARAM_CBANK
	.align		4
        /*0040*/ 	.byte	0x04, 0x0a
        /*0042*/ 	.short	(.L_392 - .L_391)
	.align		4
.L_391:
        /*0044*/ 	.word	index@(.nv.constant0._ZN7cutlass13device_kernelIN5flash19enable_sm80_to_sm89INS1_16FlashAttnFwdSm80INS1_25CollectiveMainloopFwdSm80ILi8ELi2ELb0EN4cute5tupleIJNS5_1CILi128EEENS7_ILi64EEENS7_ILi192EEEEEELi192ENS_6half_tEfNS_4arch4Sm80ELb0ELb1ELb1ELb1ELb0ELb0ELb1ELb1EEENS1_21CollectiveEpilogueFwdINS6_IJS8_SA_S9_EEENS6_IJNS7_ILi1EEESI_SI_EEESC_SE_Li256ELb1ELb1ELb1ELb0EEENS1_36VarlenDynamicPersistentTileSchedulerILi128ELi64ELi256ELi256ELb1ELb1ELb0ELb1ELb0ELb1EEEEEEEEEvNT_6ParamsE)
        /*0048*/ 	.short	0x0210
        /*004a*/ 	.short	0x0438


	//----- nvinfo : EIATTR_SW_WAR
	.align		4
.L_392:
        /*004c*/ 	.byte	0x04, 0x36
        /*004e*/ 	.short	(.L_394 - .L_393)
.L_393:
        /*0050*/ 	.word	0x00000008
.L_394:


//--------------------- .nv.info._ZN7cutlass13device_kernelIN5flash19enable_sm80_to_sm89INS1_16FlashAttnFwdSm80INS1_25CollectiveMainloopFwdSm80ILi8ELi2ELb0EN4cute5tupleIJNS5_1CILi128EEENS7_ILi64EEENS7_ILi192EEEEEELi192ENS_6half_tEfNS_4arch4Sm80ELb0ELb1ELb1ELb1ELb0ELb1ELb1ELb1EEENS1_21CollectiveEpilogueFwdINS6_IJS8_SA_S9_EEENS6_IJNS7_ILi1EEESI_SI_EEESC_SE_Li256ELb1ELb1ELb1ELb0EEENS1_36VarlenDynamicPersistentTileSchedulerILi128ELi64ELi256ELi256ELb1ELb1ELb0ELb1ELb0ELb1EEEEEEEEEvNT_6ParamsE --------------------------
	.section	.nv.info._ZN7cutlass13device_kernelIN5flash19enable_sm80_to_sm89INS1_16FlashAttnFwdSm80INS1_25CollectiveMainloopFwdSm80ILi8ELi2ELb0EN4cute5tupleIJNS5_1CILi128EEENS7_ILi64EEENS7_ILi192EEEEEELi192ENS_6half_tEfNS_4arch4Sm80ELb0ELb1ELb1ELb1ELb0ELb1ELb1ELb1EEENS1_21CollectiveEpilogueFwdINS6_IJS8_SA_S9_EEENS6_IJNS7_ILi1EEESI_SI_EEESC_SE_Li256ELb1ELb1ELb1ELb0EEENS1_36VarlenDynamicPersistentTileSchedulerILi128ELi64ELi256ELi256ELb1ELb1ELb0ELb1ELb0ELb1EEEEEEEEEvNT_6ParamsE,"",@"SHT_CUDA_INFO"
	.sectionflags	@""
	.align	4


	//----- nvinfo : EIATTR_CUDA_API_VERSION
	.align		4
        /*0000*/ 	.byte	0x04, 0x37
        /*0002*/ 	.short	(.L_396 - .L_395)
.L_395:
        /*0004*/ 	.word	0x00000082


	//----- nvinfo : EIATTR_KPARAM_INFO
	.align		4
.L_396:
        /*0008*/ 	.byte	0x04, 0x17
        /*000a*/ 	.short	(.L_398 - .L_397)
.L_397:
        /*000c*/ 	.word	0x00000000
        /*0010*/ 	.short	0x0000
        /*0012*/ 	.short	0x0000
        /*0014*/ 	.byte	0x00, 0xf0, 0xe1, 0x10


	//----- nvinfo : EIATTR_SPARSE_MMA_MASK
	.align		4
.L_398:
        /*0018*/ 	.byte	0x03, 0x50
        /*001a*/ 	.short	0x0000


	//----- nvinfo : EIATTR_MAXREG_COUNT
	.align		4
        /*001c*/ 	.byte	0x03, 0x1b
        /*001e*/ 	.short	0x00ff


	//----- nvinfo : EIATTR_MERCURY_ISA_VERSION
	.align		4
        /*0020*/ 	.byte	0x03, 0x5f
        /*0022*/ 	.short	0x0101


	//----- nvinfo : EIATTR_EXIT_INSTR_OFFSETS
	.align		4
        /*0024*/ 	.byte	0x04, 0x1c
        /*0026*/ 	.short	(.L_400 - .L_399)


	//   ....[0]....
.L_399:
        /*0028*/ 	.word	0x00000010


	//----- nvinfo : EIATTR_MAX_THREADS
	.align		4
.L_400:
        /*002c*/ 	.byte	0x04, 0x05
        /*002e*/ 	.short	(.L_402 - .L_401)
.L_401:
        /*0030*/ 	.word	0x00000100
        /*0034*/ 	.word	0x00000001
        /*0038*/ 	.word	0x00000001


	//----- nvinfo : EIATTR_CBANK_PARAM_SIZE
	.align		4
.L_402:
        /*003c*/ 	.byte	0x03, 0x19
        /*003e*/ 	.short	0x0438


	//----- nvinfo : EIATTR_PARAM_CBANK
	.align		4
        /*0040*/ 	.byte	0x04, 0x0a
        /*0042*/ 	.short	(.L_404 - .L_403)
	.align		4
.L_403:
        /*0044*/ 	.word	index@(.nv.constant0._ZN7cutlass13device_kernelIN5flash19enable_sm80_to_sm89INS1_16FlashAttnFwdSm80INS1_25CollectiveMainloopFwdSm80ILi8ELi2ELb0EN4cute5tupleIJNS5_1CILi128EEENS7_ILi64EEENS7_ILi192EEEEEELi192ENS_6half_tEfNS_4arch4Sm80ELb0ELb1ELb1ELb1ELb0ELb1ELb1ELb1EEENS1_21CollectiveEpilogueFwdINS6_IJS8_SA_S9_EEENS6_IJNS7_ILi1EEESI_SI_EEESC_SE_Li256ELb1ELb1ELb1ELb0EEENS1_36VarlenDynamicPersistentTileSchedulerILi128ELi64ELi256ELi256ELb1ELb1ELb0ELb1ELb0ELb1EEEEEEEEEvNT_6ParamsE)
        /*0048*/ 	.short	0x0210
        /*004a*/ 	.short	0x0438


	//----- nvinfo : EIATTR_SW_WAR
	.align		4
.L_404:
        /*004c*/ 	.byte	0x04, 0x36
        /*004e*/ 	.short	(.L_406 - .L_405)
.L_405:
        /*0050*/ 	.word	0x00000008
.L_406:


//--------------------- .nv.info._ZN7cutlass13device_kernelIN5flash19enable_sm80_to_sm89INS1_16FlashAttnFwdSm80INS1_25CollectiveMainloopFwdSm80ILi8ELi2ELb1EN4cute5tupleIJNS5_1CILi128EEENS7_ILi96EEENS7_ILi192EEEEEELi192ENS_6half_tEfNS_4arch4Sm80ELb1ELb0ELb1ELb0ELb0ELb0ELb1ELb1EEENS1_21CollectiveEpilogueFwdINS6_IJS8_SA_S9_EEENS6_IJNS7_ILi1EEESI_SI_EEESC_SE_Li256ELb0ELb1ELb1ELb0EEENS1_30DynamicPersistentTileSchedulerILi256ELi256ELb1ELb1ELb0EEEEEEEEEvNT_6ParamsE --------------------------
	.section	.nv.info._ZN7cutlass13device_kernelIN5flash19enable_sm80_to_sm89INS1_16FlashAttnFwdSm80INS1_25CollectiveMainloopFwdSm80ILi8ELi2ELb1EN4cute5tupleIJNS5_1CILi128EEENS7_ILi96EEENS7_ILi192EEEEEELi192ENS_6half_tEfNS_4arch4Sm80ELb1ELb0ELb1ELb0ELb0ELb0ELb1ELb1EEENS1_21CollectiveEpilogueFwdINS6_IJS8_SA_S9_EEENS6_IJNS7_ILi1EEESI_SI_EEESC_SE_Li256ELb0ELb1ELb1ELb0EEENS1_30DynamicPersistentTileSchedulerILi256ELi256ELb1ELb1ELb0EEEEEEEEEvNT_6ParamsE,"",@"SHT_CUDA_INFO"
	.sectionflags	@""
	.align	4


	//----- nvinfo : EIATTR_CUDA_API_VERSION
	.align		4
        /*0000*/ 	.byte	0x04, 0x37
        /*0002*/ 	.short	(.L_408 - .L_407)
.L_407:
        /*0004*/ 	.word	0x00000082


	//----- nvinfo : EIATTR_KPARAM_INFO
	.align		4
.L_408:
        /*0008*/ 	.byte	0x04, 0x17
        /*000a*/ 	.short	(.L_410 - .L_409)
.L_409:
        /*000c*/ 	.word	0x00000000
        /*0010*/ 	.short	0x0000
        /*0012*/ 	.short	0x0000
        /*0014*/ 	.byte	0x00, 0xf0, 0xa1, 0x10


	//----- nvinfo : EIATTR_SPARSE_MMA_MASK
	.align		4
.L_410:
        /*0018*/ 	.byte	0x03, 0x50
        /*001a*/ 	.short	0x0000


	//----- nvinfo : EIATTR_MAXREG_COUNT
	.align		4
        /*001c*/ 	.byte	0x03, 0x1b
        /*001e*/ 	.short	0x00ff


	//----- nvinfo : EIATTR_MERCURY_ISA_VERSION
	.align		4
        /*0020*/ 	.byte	0x03, 0x5f
        /*0022*/ 	.short	0x0101


	//----- nvinfo : EIATTR_EXIT_INSTR_OFFSETS
	.align		4
        /*0024*/ 	.byte	0x04, 0x1c
        /*0026*/ 	.short	(.L_412 - .L_411)


	//   ....[0]....
.L_411:
        /*0028*/ 	.word	0x00000010


	//----- nvinfo : EIATTR_MAX_THREADS
	.align		4
.L_412:
        /*002c*/ 	.byte	0x04, 0x05
        /*002e*/ 	.short	(.L_414 - .L_413)
.L_413:
        /*0030*/ 	.word	0x00000100
        /*0034*/ 	.word	0x00000001
        /*0038*/ 	.word	0x00000001


	//----- nvinfo : EIATTR_CBANK_PARAM_SIZE
	.align		4
.L_414:
        /*003c*/ 	.byte	0x03, 0x19
        /*003e*/ 	.short	0x0428


	//----- nvinfo : EIATTR_PARAM_CBANK
	.align		4
        /*0040*/ 	.byte	0x04, 0x0a
        /*0042*/ 	.short	(.L_416 - .L_415)
	.align		4
.L_415:
        /*0044*/ 	.word	index@(.nv.constant0._ZN7cutlass13device_kernelIN5flash19enable_sm80_to_sm89INS1_16FlashAttnFwdSm80INS1_25CollectiveMainloopFwdSm80ILi8ELi2ELb1EN4cute5tupleIJNS5_1CILi128EEENS7_ILi96EEENS7_ILi192EEEEEELi192ENS_6half_tEfNS_4arch4Sm80ELb1ELb0ELb1ELb0ELb0ELb0ELb1ELb1EEENS1_21CollectiveEpilogueFwdINS6_IJS8_SA_S9_EEENS6_IJNS7_ILi1EEESI_SI_EEESC_SE_Li256ELb0ELb1ELb1ELb0EEENS1_30DynamicPersistentTileSchedulerILi256ELi256ELb1ELb1ELb0EEEEEEEEEvNT_6ParamsE)
        /*0048*/ 	.short	0x0210
        /*004a*/ 	.short	0x0428


	//----- nvinfo : EIATTR_SW_WAR
	.align		4
.L_416:
        /*004c*/ 	.byte	0x04, 0x36
        /*004e*/ 	.short	(.L_418 - .L_417)
.L_417:
        /*0050*/ 	.word	0x00000008
.L_418:


//--------------------- .nv.info._ZN7cutlass13device_kernelIN5flash19enable_sm80_to_sm89INS1_16FlashAttnFwdSm80INS1_25CollectiveMainloopFwdSm80ILi8ELi2ELb0EN4cute5tupleIJNS5_1CILi128EEENS7_ILi64EEENS7_ILi192EEEEEELi192ENS_6half_tEfNS_4arch4Sm80ELb1ELb0ELb1ELb1ELb0ELb0ELb1ELb1EEENS1_21CollectiveEpilogueFwdINS6_IJS8_SA_S9_EEENS6_IJNS7_ILi1EEESI_SI_EEESC_SE_Li256ELb1ELb1ELb1ELb0EEENS1_36VarlenDynamicPersistentTileSchedulerILi128ELi64ELi256ELi256ELb1ELb1ELb0ELb1ELb1ELb1EEEEEEEEEvNT_6ParamsE --------------------------
	.section	.nv.info._ZN7cutlass13device_kernelIN5flash19enable_sm80_to_sm89INS1_16FlashAttnFwdSm80INS1_25CollectiveMainloopFwdSm80ILi8ELi2ELb0EN4cute5tupleIJNS5_1CILi128EEENS7_ILi64EEENS7_ILi192EEEEEELi192ENS_6half_tEfNS_4arch4Sm80ELb1ELb0ELb1ELb1ELb0ELb0ELb1ELb1EEENS1_21CollectiveEpilogueFwdINS6_IJS8_SA_S9_EEENS6_IJNS7_ILi1EEESI_SI_EEESC_SE_Li256ELb1ELb1ELb1ELb0EEENS1_36VarlenDynamicPersistentTileSchedulerILi128ELi64ELi256ELi256ELb1ELb1ELb0ELb1ELb1ELb1EEEEEEEEEvNT_6ParamsE,"",@"SHT_CUDA_INFO"
	.sectionflags	@""
	.align	4


	//----- nvinfo : EIATTR_CUDA_API_VERSION
	.align		4
        /*0000*/ 	.byte	0x04, 0x37
        /*0002*/ 	.short	(.L_420 - .L_419)
.L_419:
        /*0004*/ 	.word	0x00000082


	//----- nvinfo : EIATTR_KPARAM_INFO
	.align		4
.L_420:
        /*0008*/ 	.byte	0x04, 0x17
        /*000a*/ 	.short	(.L_422 - .L_421)
.L_421:
        /*000c*/ 	.word	0x00000000
        /*0010*/ 	.short	0x0000
        /*0012*/ 	.short	0x0000
        /*0014*/ 	.byte	0x00, 0xf0, 0xe1, 0x10


	//----- nvinfo : EIATTR_SPARSE_MMA_MASK
	.align		4
.L_422:
        /*0018*/ 	.byte	0x03, 0x50
        /*001a*/ 	.short	0x0000


	//----- nvinfo : EIATTR_MAXREG_COUNT
	.align		4
        /*001c*/ 	.byte	0x03, 0x1b
        /*001e*/ 	.short	0x00ff


	//----- nvinfo : EIATTR_MERCURY_ISA_VERSION
	.align		4
        /*0020*/ 	.byte	0x03, 0x5f
        /*0022*/ 	.short	0x0101


	//----- nvinfo : EIATTR_EXIT_INSTR_OFFSETS
	.align		4
        /*0024*/ 	.byte	0x04, 0x1c
        /*0026*/ 	.short	(.L_424 - .L_423)


	//   ....[0]....
.L_423:
        /*0028*/ 	.word	0x00000010


	//----- nvinfo : EIATTR_MAX_THREADS
	.align		4
.L_424:
        /*002c*/ 	.byte	0x04, 0x05
        /*002e*/ 	.short	(.L_426 - .L_425)
.L_425:
        /*0030*/ 	.word	0x00000100
        /*0034*/ 	.word	0x00000001
        /*0038*/ 	.word	0x00000001


	//----- nvinfo : EIATTR_CBANK_PARAM_SIZE
	.align		4
.L_426:
        /*003c*/ 	.byte	0x03, 0x19
        /*003e*/ 	.short	0x0438


	//----- nvinfo : EIATTR_PARAM_CBANK
	.align		4
        /*0040*/ 	.byte	0x04, 0x0a
        /*0042*/ 	.short	(.L_428 - .L_427)
	.align		4
.L_427:
        /*0044*/ 	.word	index@(.nv.constant0._ZN7cutlass13device_kernelIN5flash19enable_sm80_to_sm89INS1_16FlashAttnFwdSm80INS1_25CollectiveMainloopFwdSm80ILi8ELi2ELb0EN4cute5tupleIJNS5_1CILi128EEENS7_ILi64EEENS7_ILi192EEEEEELi192ENS_6half_tEfNS_4arch4Sm80ELb1ELb0ELb1ELb1ELb0ELb0ELb1ELb1EEENS1_21CollectiveEpilogueFwdINS6_IJS8_SA_S9_EEENS6_IJNS7_ILi1EEESI_SI_EEESC_SE_Li256ELb1ELb1ELb1ELb0EEENS1_36VarlenDynamicPersistentTileSchedulerILi128ELi64ELi256ELi256ELb1ELb1ELb0ELb1ELb1ELb1EEEEEEEEEvNT_6ParamsE)
        /*0048*/ 	.short	0x0210
        /*004a*/ 	.short	0x0438


	//----- nvinfo : EIATTR_SW_WAR
	.align		4
.L_428:
        /*004c*/ 	.byte	0x04, 0x36
        /*004e*/ 	.short	(.L_430 - .L_429)
.L_429:
        /*0050*/ 	.word	0x00000008
.L_430:


//--------------------- .nv.info._ZN7cutlass13device_kernelIN5flash19enable_sm80_to_sm89INS1_16FlashAttnFwdSm80INS1_25CollectiveMainloopFwdSm80ILi8ELi2ELb0EN4cute5tupleIJNS5_1CILi128EEENS7_ILi64EEENS7_ILi192EEEEEELi192ENS_6half_tEfNS_4arch4Sm80ELb1ELb0ELb1ELb1ELb0ELb1ELb1ELb1EEENS1_21CollectiveEpilogueFwdINS6_IJS8_SA_S9_EEENS6_IJNS7_ILi1EEESI_SI_EEESC_SE_Li256ELb1ELb1ELb1ELb0EEENS1_36VarlenDynamicPersistentTileSchedulerILi128ELi64ELi256ELi256ELb1ELb1ELb0ELb1ELb1ELb1EEEEEEEEEvNT_6ParamsE --------------------------
	.section	.nv.info._ZN7cutlass13device_kernelIN5flash19enable_sm80_to_sm89INS1_16FlashAttnFwdSm80INS1_25CollectiveMainloopFwdSm80ILi8ELi2ELb0EN4cute5tupleIJNS5_1CILi128EEENS7_ILi64EEENS7_ILi192EEEEEELi192ENS_6half_tEfNS_4arch4Sm80ELb1ELb0ELb1ELb1ELb0ELb1ELb1ELb1EEENS1_21CollectiveEpilogueFwdINS6_IJS8_SA_S9_EEENS6_IJNS7_ILi1EEESI_SI_EEESC_SE_Li256ELb1ELb1ELb1ELb0EEENS1_36VarlenDynamicPersistentTileSchedulerILi128ELi64ELi256ELi256ELb1ELb1ELb0ELb1ELb1ELb1EEEEEEEEEvNT_6ParamsE,"",@"SHT_CUDA_INFO"
	.sectionflags	@""
	.align	4


	//----- nvinfo : EIATTR_CUDA_API_VERSION
	.align		4
        /*0000*/ 	.byte	0x04, 0x37
        /*0002*/ 	.short	(.L_432 - .L_431)
.L_431:
        /*0004*/ 	.word	0x00000082


	//----- nvinfo : EIATTR_KPARAM_INFO
	.align		4
.L_432:
        /*0008*/ 	.byte	0x04, 0x17
        /*000a*/ 	.short	(.L_434 - .L_433)
.L_433:
        /*000c*/ 	.word	0x00000000
        /*0010*/ 	.short	0x0000
        /*0012*/ 	.short	0x0000
        /*0014*/ 	.byte	0x00, 0xf0, 0xe1, 0x10


	//----- nvinfo : EIATTR_SPARSE_MMA_MASK
	.align		4
.L_434:
        /*0018*/ 	.byte	0x03, 0x50
        /*001a*/ 	.short	0x0000


	//----- nvinfo : EIATTR_MAXREG_COUNT
	.align		4
        /*001c*/ 	.byte	0x03, 0x1b
        /*001e*/ 	.short	0x00ff


	//----- nvinfo : EIATTR_MERCURY_ISA_VERSION
	.align		4
        /*0020*/ 	.byte	0x03, 0x5f
        /*0022*/ 	.short	0x0101


	//----- nvinfo : EIATTR_EXIT_INSTR_OFFSETS
	.align		4
        /*0024*/ 	.byte	0x04, 0x1c
        /*0026*/ 	.short	(.L_436 - .L_435)


	//   ....[0]....
.L_435:
        /*0028*/ 	.word	0x00000010


	//----- nvinfo : EIATTR_MAX_THREADS
	.align		4
.L_436:
        /*002c*/ 	.byte	0x04, 0x05
        /*002e*/ 	.short	(.L_438 - .L_437)
.L_437:
        /*0030*/ 	.word	0x00000100
        /*0034*/ 	.word	0x00000001
        /*0038*/ 	.word	0x00000001


	//----- nvinfo : EIATTR_CBANK_PARAM_SIZE
	.align		4
.L_438:
        /*003c*/ 	.byte	0x03, 0x19
        /*003e*/ 	.short	0x0438


	//----- nvinfo : EIATTR_PARAM_CBANK
	.align		4
        /*0040*/ 	.byte	0x04, 0x0a
        /*0042*/ 	.short	(.L_440 - .L_439)
	.align		4
.L_439:
        /*0044*/ 	.word	index@(.nv.constant0._ZN7cutlass13device_kernelIN5flash19enable_sm80_to_sm89INS1_16FlashAttnFwdSm80INS1_25CollectiveMainloopFwdSm80ILi8ELi2ELb0EN4cute5tupleIJNS5_1CILi128EEENS7_ILi64EEENS7_ILi192EEEEEELi192ENS_6half_tEfNS_4arch4Sm80ELb1ELb0ELb1ELb1ELb0ELb1ELb1ELb1EEENS1_21CollectiveEpilogueFwdINS6_IJS8_SA_S9_EEENS6_IJNS7_ILi1EEESI_SI_EEESC_SE_Li256ELb1ELb1ELb1ELb0EEENS1_36VarlenDynamicPersistentTileSchedulerILi128ELi64ELi256ELi256ELb1ELb1ELb0ELb1ELb1ELb1EEEEEEEEEvNT_6ParamsE)
        /*0048*/ 	.short	0x0210
        /*004a*/ 	.short	0x0438


	//----- nvinfo : EIATTR_SW_WAR
	.align		4
.L_440:
        /*004c*/ 	.byte	0x04, 0x36
        /*004e*/ 	.short	(.L_442 - .L_441)
.L_441:
        /*0050*/ 	.word	0x00000008
.L_442:


//--------------------- .nv.info._ZN7cutlass13device_kernelIN5flash19enable_sm80_to_sm89INS1_16FlashAttnFwdSm80INS1_25CollectiveMainloopFwdSm80ILi8ELi1ELb1EN4cute5tupleIJNS5_1CILi128EEENS7_ILi96EEENS7_ILi192EEEEEELi192ENS_6half_tEfNS_4arch4Sm80ELb0ELb0ELb0ELb0ELb0ELb0ELb1ELb1EEENS1_21CollectiveEpilogueFwdINS6_IJS8_SA_S9_EEENS6_IJNS7_ILi1EEESI_SI_EEESC_SE_Li256ELb0ELb1ELb1ELb0EEENS1_19SingleTileSchedulerILb0ELb1ELb1ELi128EEEEEEEEEvNT_6ParamsE --------------------------
	.section	.nv.info._ZN7cutlass13device_kernelIN5flash19enable_sm80_to_sm89INS1_16FlashAttnFwdSm80INS1_25CollectiveMainloopFwdSm80ILi8ELi1ELb1EN4cute5tupleIJNS5_1CILi128EEENS7_ILi96EEENS7_ILi192EEEEEELi192ENS_6half_tEfNS_4arch4Sm80ELb0ELb0ELb0ELb0ELb0ELb0ELb1ELb1EEENS1_21CollectiveEpilogueFwdINS6_IJS8_SA_S9_EEENS6_IJNS7_ILi1EEESI_SI_EEESC_SE_Li256ELb0ELb1ELb1ELb0EEENS1_19SingleTileSchedulerILb0ELb1ELb1ELi128EEEEEEEEEvNT_6ParamsE,"",@"SHT_CUDA_INFO"
	.sectionflags	@""
	.align	4


	//----- nvinfo : EIATTR_CUDA_API_VERSION
	.align		4
        /*0000*/ 	.byte	0x04, 0x37
        /*0002*/ 	.short	(.L_444 - .L_443)
.L_443:
        /*0004*/ 	.word	0x00000082


	//----- nvinfo : EIATTR_KPARAM_INFO
	.align		4
.L_444:
        /*0008*/ 	.byte	0x04, 0x17
        /*000a*/ 	.short	(.L_446 - .L_445)
.L_445:
        /*000c*/ 	.word	0x00000000
        /*0010*/ 	.short	0x0000
        /*0012*/ 	.short	0x0000
        /*0014*/ 	.byte	0x00, 0xf0, 0x61, 0x10


	//----- nvinfo : EIATTR_SPARSE_MMA_MASK
	.align		4
.L_446:
        /*0018*/ 	.byte	0x03, 0x50
        /*001a*/ 	.short	0x0000


	//----- nvinfo : EIATTR_MAXREG_COUNT
	.align		4
        /*001c*/ 	.byte	0x03, 0x1b
        /*001e*/ 	.short	0x00ff


	//----- nvinfo : EIATTR_MERCURY_ISA_VERSION
	.align		4
        /*0020*/ 	.byte	0x03, 0x5f
        /*0022*/ 	.short	0x0101


	//----- nvinfo : EIATTR_EXIT_INSTR_OFFSETS
	.align		4
        /*0024*/ 	.byte	0x04, 0x1c
        /*0026*/ 	.short	(.L_448 - .L_447)


	//   ....[0]....
.L_447:
        /*0028*/ 	.word	0x00000010


	//----- nvinfo : EIATTR_MAX_THREADS
	.align		4
.L_448:
        /*002c*/ 	.byte	0x04, 0x05
        /*002e*/ 	.short	(.L_450 - .L_449)
.L_449:
        /*0030*/ 	.word	0x00000100
        /*0034*/ 	.word	0x00000001
        /*0038*/ 	.word	0x00000001


	//----- nvinfo : EIATTR_CBANK_PARAM_SIZE
	.align		4
.L_450:
        /*003c*/ 	.byte	0x03, 0x19
        /*003e*/ 	.short	0x0418


	//----- nvinfo : EIATTR_PARAM_CBANK
	.align		4
        /*0040*/ 	.byte	0x04, 0x0a
        /*0042*/ 	.short	(.L_452 - .L_451)
	.align		4
.L_451:
        /*0044*/ 	.word	index@(.nv.constant0._ZN7cutlass13device_kernelIN5flash19enable_sm80_to_sm89INS1_16FlashAttnFwdSm80INS1_25CollectiveMainloopFwdSm80ILi8ELi1ELb1EN4cute5tupleIJNS5_1CILi128EEENS7_ILi96EEENS7_ILi192EEEEEELi192ENS_6half_tEfNS_4arch4Sm80ELb0ELb0ELb0ELb0ELb0ELb0ELb1ELb1EEENS1_21CollectiveEpilogueFwdINS6_IJS8_SA_S9_EEENS6_IJNS7_ILi1EEESI_SI_EEESC_SE_Li256ELb0ELb1ELb1ELb0EEENS1_19SingleTileSchedulerILb0ELb1ELb1ELi128EEEEEEEEEvNT_6ParamsE)
        /*0048*/ 	.short	0x0210
        /*004a*/ 	.short	0x0418


	//----- nvinfo : EIATTR_SW_WAR
	.align		4
.L_452:
        /*004c*/ 	.byte	0x04, 0x36
        /*004e*/ 	.short	(.L_454 - .L_453)
.L_453:
        /*0050*/ 	.word	0x00000008
.L_454:


//--------------------- .nv.info._ZN7cutlass13device_kernelIN5flash19enable_sm80_to_sm89INS1_16FlashAttnFwdSm80INS1_25CollectiveMainloopFwdSm80ILi8ELi1ELb0EN4cute5tupleIJNS5_1CILi128EEENS7_ILi64EEENS7_ILi192EEEEEELi192ENS_6half_tEfNS_4arch4Sm80ELb0ELb0ELb0ELb1ELb0ELb0ELb1ELb1EEENS1_21CollectiveEpilogueFwdINS6_IJS8_SA_S9_EEENS6_IJNS7_ILi1EEESI_SI_EEESC_SE_Li256ELb1ELb1ELb1ELb0EEENS1_36VarlenDynamicPersistentTileSchedulerILi128ELi64ELi256ELi256ELb1ELb1ELb0ELb0ELb1ELb1EEEEEEEEEvNT_6ParamsE --------------------------
	.section	.nv.info._ZN7cutlass13device_kernelIN5flash19enable_sm80_to_sm89INS1_16FlashAttnFwdSm80INS1_25CollectiveMainloopFwdSm80ILi8ELi1ELb0EN4cute5tupleIJNS5_1CILi128EEENS7_ILi64EEENS7_ILi192EEEEEELi192ENS_6half_tEfNS_4arch4Sm80ELb0ELb0ELb0ELb1ELb0ELb0ELb1ELb1EEENS1_21CollectiveEpilogueFwdINS6_IJS8_SA_S9_EEENS6_IJNS7_ILi1EEESI_SI_EEESC_SE_Li256ELb1ELb1ELb1ELb0EEENS1_36VarlenDynamicPersistentTileSchedulerILi128ELi64ELi256ELi256ELb1ELb1ELb0ELb0ELb1ELb1EEEEEEEEEvNT_6ParamsE,"",@"SHT_CUDA_INFO"
	.sectionflags	@""
	.align	4


	//----- nvinfo : EIATTR_CUDA_API_VERSION
	.align		4
        /*0000*/ 	.byte	0x04, 0x37
        /*0002*/ 	.short	(.L_456 - .L_455)
.L_455:
        /*0004*/ 	.word	0x00000082


	//----- nvinfo : EIATTR_KPARAM_INFO
	.align		4
.L_456:
        /*0008*/ 	.byte	0x04, 0x17
        /*000a*/ 	.short	(.L_458 - .L_457)
.L_457:
        /*000c*/ 	.word	0x00000000
        /*0010*/ 	.short	0x0000
        /*0012*/ 	.short	0x0000
        /*0014*/ 	.byte	0x00, 0xf0, 0xe1, 0x10


	//----- nvinfo : EIATTR_SPARSE_MMA_MASK
	.align		4
.L_458:
        /*0018*/ 	.byte	0x03, 0x50
        /*001a*/ 	.short	0x0000


	//----- nvinfo : EIATTR_MAXREG_COUNT
	.align		4
        /*001c*/ 	.byte	0x03, 0x1b
        /*001e*/ 	.short	0x00ff


	//----- nvinfo : EIATTR_MERCURY_ISA_VERSION
	.align		4
        /*0020*/ 	.byte	0x03, 0x5f
        /*0022*/ 	.short	0x0101


	//----- nvinfo : EIATTR_EXIT_INSTR_OFFSETS
	.align		4
        /*0024*/ 	.byte	0x04, 0x1c
        /*0026*/ 	.short	(.L_460 - .L_459)


	//   ....[0]....
.L_459:
        /*0028*/ 	.word	0x00000010


	//----- nvinfo : EIATTR_MAX_THREADS
	.align		4
.L_460:
        /*002c*/ 	.byte	0x04, 0x05
        /*002e*/ 	.short	(.L_462 - .L_461)
.L_461:
        /*0030*/ 	.word	0x00000100
        /*0034*/ 	.word	0x00000001
        /*0038*/ 	.word	0x00000001


	//----- nvinfo : EIATTR_CBANK_PARAM_SIZE
	.align		4
.L_462:
        /*003c*/ 	.byte	0x03, 0x19
        /*003e*/ 	.short	0x0438


	//----- nvinfo : EIATTR_PARAM_CBANK
	.align		4
        /*0040*/ 	.byte	0x04, 0x0a
        /*0042*/ 	.short	(.L_464 - .L_463)
	.align		4
.L_463:
        /*0044*/ 	.word	index@(.nv.constant0._ZN7cutlass13device_kernelIN5flash19enable_sm80_to_sm89INS1_16FlashAttnFwdSm80INS1_25CollectiveMainloopFwdSm80ILi8ELi1ELb0EN4cute5tupleIJNS5_1CILi128EEENS7_ILi64EEENS7_ILi192EEEEEELi192ENS_6half_tEfNS_4arch4Sm80ELb0ELb0ELb0ELb1ELb0ELb0ELb1ELb1EEENS1_21CollectiveEpilogueFwdINS6_IJS8_SA_S9_EEENS6_IJNS7_ILi1EEESI_SI_EEESC_SE_Li256ELb1ELb1ELb1ELb0EEENS1_36VarlenDynamicPersistentTileSchedulerILi128ELi64ELi256ELi256ELb1ELb1ELb0ELb0ELb1ELb1EEEEEEEEEvNT_6ParamsE)
        /*0048*/ 	.short	0x0210
        /*004a*/ 	.short	0x0438


	//----- nvinfo : EIATTR_SW_WAR
	.align		4
.L_464:
        /*004c*/ 	.byte	0x04, 0x36
        /*004e*/ 	.short	(.L_466 - .L_465)
.L_465:
        /*0050*/ 	.word	0x00000008
.L_466:


//--------------------- .nv.info._ZN7cutlass13device_kernelIN5flash19enable_sm80_to_sm89INS1_16FlashAttnFwdSm80INS1_25CollectiveMainloopFwdSm80ILi8ELi1ELb0EN4cute5tupleIJNS5_1CILi128EEENS7_ILi64EEENS7_ILi192EEEEEELi192ENS_6half_tEfNS_4arch4Sm80ELb0ELb0ELb0ELb1ELb0ELb1ELb1ELb1EEENS1_21CollectiveEpilogueFwdINS6_IJS8_SA_S9_EEENS6_IJNS7_ILi1EEESI_SI_EEESC_SE_Li256ELb1ELb1ELb1ELb0EEENS1_36VarlenDynamicPersistentTileSchedulerILi128ELi64ELi256ELi256ELb1ELb1ELb0ELb0ELb1ELb1EEEEEEEEEvNT_6ParamsE --------------------------
	.section	.nv.info._ZN7cutlass13device_kernelIN5flash19enable_sm80_to_sm89INS1_16FlashAttnFwdSm80INS1_25CollectiveMainloopFwdSm80ILi8ELi1ELb0EN4cute5tupleIJNS5_1CILi128EEENS7_ILi64EEENS7_ILi192EEEEEELi192ENS_6half_tEfNS_4arch4Sm80ELb0ELb0ELb0ELb1ELb0ELb1ELb1ELb1EEENS1_21CollectiveEpilogueFwdINS6_IJS8_SA_S9_EEENS6_IJNS7_ILi1EEESI_SI_EEESC_SE_Li256ELb1ELb1ELb1ELb0EEENS1_36VarlenDynamicPersistentTileSchedulerILi128ELi64ELi256ELi256ELb1ELb1ELb0ELb0ELb1ELb1EEEEEEEEEvNT_6ParamsE,"",@"SHT_CUDA_INFO"
	.sectionflags	@""
	.align	4


	//----- nvinfo : EIATTR_CUDA_API_VERSION
	.align		4
        /*0000*/ 	.byte	0x04, 0x37
        /*0002*/ 	.short	(.L_468 - .L_467)
.L_467:
        /*0004*/ 	.word	0x00000082


	//----- nvinfo : EIATTR_KPARAM_INFO
	.align		4
.L_468:
        /*0008*/ 	.byte	0x04, 0x17
        /*000a*/ 	.short	(.L_470 - .L_469)
.L_469:
        /*000c*/ 	.word	0x00000000
        /*0010*/ 	.short	0x0000
        /*0012*/ 	.short	0x0000
        /*0014*/ 	.byte	0x00, 0xf0, 0xe1, 0x10


	//----- nvinfo : EIATTR_SPARSE_MMA_MASK
	.align		4
.L_470:
        /*0018*/ 	.byte	0x03, 0x50
        /*001a*/ 	.short	0x0000


	//----- nvinfo : EIATTR_MAXREG_COUNT
	.align		4
        /*001c*/ 	.byte	0x03, 0x1b
        /*001e*/ 	.short	0x00ff


	//----- nvinfo : EIATTR_MERCURY_ISA_VERSION
	.align		4
        /*0020*/ 	.byte	0x03, 0x5f
        /*0022*/ 	.short	0x0101


	//----- nvinfo : EIATTR_EXIT_INSTR_OFFSETS
	.align		4
        /*0024*/ 	.byte	0x04, 0x1c
        /*0026*/ 	.short	(.L_472 - .L_471)


	//   ....[0]....
.L_471:
        /*0028*/ 	.word	0x00000010


	//----- nvinfo : EIATTR_MAX_THREADS
	.align		4
.L_472:
        /*002c*/ 	.byte	0x04, 0x05
        /*002e*/ 	.short	(.L_474 - .L_473)
.L_473:
        /*0030*/ 	.word	0x00000100
        /*0034*/ 	.word	0x00000001
        /*0038*/ 	.word	0x00000001


	//----- nvinfo : EIATTR_CBANK_PARAM_SIZE
	.align		4
.L_474:
        /*003c*/ 	.byte	0x03, 0x19
        /*003e*/ 	.short	0x0438


	//----- nvinfo : EIATTR_PARAM_CBANK
	.align		4
        /*0040*/ 	.byte	0x04, 0x0a
        /*0042*/ 	.short	(.L_476 - .L_475)
	.align		4
.L_475:
        /*0044*/ 	.word	index@(.nv.constant0._ZN7cutlass13device_kernelIN5flash19enable_sm80_to_sm89INS1_16FlashAttnFwdSm80INS1_25CollectiveMainloopFwdSm80ILi8ELi1ELb0EN4cute5tupleIJNS5_1CILi128EEENS7_ILi64EEENS7_ILi192EEEEEELi192ENS_6half_tEfNS_4arch4Sm80ELb0ELb0ELb0ELb1ELb0ELb1ELb1ELb1EEENS1_21CollectiveEpilogueFwdINS6_IJS8_SA_S9_EEENS6_IJNS7_ILi1EEESI_SI_EEESC_SE_Li256ELb1ELb1ELb1ELb0EEENS1_36VarlenDynamicPersistentTileSchedulerILi128ELi64ELi256ELi256ELb1ELb1ELb0ELb0ELb1ELb1EEEEEEEEEvNT_6ParamsE)
        /*0048*/ 	.short	0x0210
        /*004a*/ 	.short	0x0438


	//----- nvinfo : EIATTR_SW_WAR
	.align		4
.L_476:
        /*004c*/ 	.byte	0x04, 0x36
        /*004e*/ 	.short	(.L_478 - .L_477)
.L_477:
        /*0050*/ 	.word	0x00000008
.L_478:


//--------------------- .nv.info._ZN7cutlass13device_kernelIN5flash19enable_sm80_to_sm89INS1_16FlashAttnFwdSm80INS1_25CollectiveMainloopFwdSm80ILi8ELi1ELb0EN4cute5tupleIJNS5_1CILi128EEENS7_ILi64EEENS7_ILi192EEEEEELi192ENS_6half_tEfNS_4arch4Sm80ELb0ELb1ELb0ELb0ELb0ELb0ELb1ELb1EEENS1_21CollectiveEpilogueFwdINS6_IJS8_SA_S9_EEENS6_IJNS7_ILi1EEESI_SI_EEESC_SE_Li256ELb0ELb1ELb1ELb0EEENS1_19SingleTileSchedulerILb0ELb1ELb1ELi128EEEEEEEEEvNT_6ParamsE --------------------------
	.section	.nv.info._ZN7cutlass13device_kernelIN5flash19enable_sm80_to_sm89INS1_16FlashAttnFwdSm80INS1_25CollectiveMainloopFwdSm80ILi8ELi1ELb0EN4cute5tupleIJNS5_1CILi128EEENS7_ILi64EEENS7_ILi192EEEEEELi192ENS_6half_tEfNS_4arch4Sm80ELb0ELb1ELb0ELb0ELb0ELb0ELb1ELb1EEENS1_21CollectiveEpilogueFwdINS6_IJS8_SA_S9_EEENS6_IJNS7_ILi1EEESI_SI_EEESC_SE_Li256ELb0ELb1ELb1ELb0EEENS1_19SingleTileSchedulerILb0ELb1ELb1ELi128EEEEEEEEEvNT_6ParamsE,"",@"SHT_CUDA_INFO"
	.sectionflags	@""
	.align	4


	//----- nvinfo : EIATTR_CUDA_API_VERSION
	.align		4
        /*0000*/ 	.byte	0x04, 0x37
        /*0002*/ 	.short	(.L_480 - .L_479)
.L_479:
        /*0004*/ 	.word	0x00000082


	//----- nvinfo : EIATTR_KPARAM_INFO
	.align		4
.L_480:
        /*0008*/ 	.byte	0x04, 0x17
        /*000a*/ 	.short	(.L_482 - .L_481)
.L_481:
        /*000c*/ 	.word	0x00000000
        /*0010*/ 	.short	0x0000
        /*0012*/ 	.short	0x0000
        /*0014*/ 	.byte	0x00, 0xf0, 0x61, 0x10


	//----- nvinfo : EIATTR_SPARSE_MMA_MASK
	.align		4
.L_482:
        /*0018*/ 	.byte	0x03, 0x50
        /*001a*/ 	.short	0x0000


	//----- nvinfo : EIATTR_MAXREG_COUNT
	.align		4
        /*001c*/ 	.byte	0x03, 0x1b
        /*001e*/ 	.short	0x00ff


	//----- nvinfo : EIATTR_MERCURY_ISA_VERSION
	.align		4
        /*0020*/ 	.byte	0x03, 0x5f
        /*0022*/ 	.short	0x0101


	//----- nvinfo : EIATTR_EXIT_INSTR_OFFSETS
	.align		4
        /*0024*/ 	.byte	0x04, 0x1c
        /*0026*/ 	.short	(.L_484 - .L_483)


	//   ....[0]....
.L_483:
        /*0028*/ 	.word	0x00000010


	//----- nvinfo : EIATTR_MAX_THREADS
	.align		4
.L_484:
        /*002c*/ 	.byte	0x04, 0x05
        /*002e*/ 	.short	(.L_486 - .L_485)
.L_485:
        /*0030*/ 	.word	0x00000100
        /*0034*/ 	.word	0x00000001
        /*0038*/ 	.word	0x00000001


	//----- nvinfo : EIATTR_CBANK_PARAM_SIZE
	.align		4
.L_486:
        /*003c*/ 	.byte	0x03, 0x19
        /*003e*/ 	.short	0x0418


	//----- nvinfo : EIATTR_PARAM_CBANK
	.align		4
        /*0040*/ 	.byte	0x04, 0x0a
        /*0042*/ 	.short	(.L_488 - .L_487)
	.align		4
.L_487:
        /*0044*/ 	.word	index@(.nv.constant0._ZN7cutlass13device_kernelIN5flash19enable_sm80_to_sm89INS1_16FlashAttnFwdSm80INS1_25CollectiveMainloopFwdSm80ILi8ELi1ELb0EN4cute5tupleIJNS5_1CILi128EEENS7_ILi64EEENS7_ILi192EEEEEELi192ENS_6half_tEfNS_4arch4Sm80ELb0ELb1ELb0ELb0ELb0ELb0ELb1ELb1EEENS1_21CollectiveEpilogueFwdINS6_IJS8_SA_S9_EEENS6_IJNS7_ILi1EEESI_SI_EEESC_SE_Li256ELb0ELb1ELb1ELb0EEENS1_19SingleTileSchedulerILb0ELb1ELb1ELi128EEEEEEEEEvNT_6ParamsE)
        /*0048*/ 	.short	0x0210
        /*004a*/ 	.short	0x0418


	//----- nvinfo : EIATTR_SW_WAR
	.align		4
.L_488:
        /*004c*/ 	.byte	0x04, 0x36
        /*004e*/ 	.short	(.L_490 - .L_489)
.L_489:
        /*0050*/ 	.word	0x00000008
.L_490:


//--------------------- .nv.info._ZN7cutlass13device_kernelIN5flash19enable_sm80_to_sm89INS1_16FlashAttnFwdSm80INS1_25CollectiveMainloopFwdSm80ILi8ELi1ELb0EN4cute5tupleIJNS5_1CILi128EEENS7_ILi64EEENS7_ILi192EEEEEELi192ENS_6half_tEfNS_4arch4Sm80ELb0ELb1ELb0ELb1ELb0ELb0ELb1ELb1EEENS1_21CollectiveEpilogueFwdINS6_IJS8_SA_S9_EEENS6_IJNS7_ILi1EEESI_SI_EEESC_SE_Li256ELb1ELb1ELb1ELb0EEENS1_36VarlenDynamicPersistentTileSchedulerILi128ELi64ELi256ELi256ELb1ELb1ELb0ELb1ELb0ELb1EEEEEEEEEvNT_6ParamsE --------------------------
	.section	.nv.info._ZN7cutlass13device_kernelIN5flash19enable_sm80_to_sm89INS1_16FlashAttnFwdSm80INS1_25CollectiveMainloopFwdSm80ILi8ELi1ELb0EN4cute5tupleIJNS5_1CILi128EEENS7_ILi64EEENS7_ILi192EEEEEELi192ENS_6half_tEfNS_4arch4Sm80ELb0ELb1ELb0ELb1ELb0ELb0ELb1ELb1EEENS1_21CollectiveEpilogueFwdINS6_IJS8_SA_S9_EEENS6_IJNS7_ILi1EEESI_SI_EEESC_SE_Li256ELb1ELb1ELb1ELb0EEENS1_36VarlenDynamicPersistentTileSchedulerILi128ELi64ELi256ELi256ELb1ELb1ELb0ELb1ELb0ELb1EEEEEEEEEvNT_6ParamsE,"",@"SHT_CUDA_INFO"
	.sectionflags	@""
	.align	4


	//----- nvinfo : EIATTR_CUDA_API_VERSION
	.align		4
        /*0000*/ 	.byte	0x04, 0x37
        /*0002*/ 	.short	(.L_492 - .L_491)
.L_491:
        /*0004*/ 	.word	0x00000082


	//----- nvinfo : EIATTR_KPARAM_INFO
	.align		4
.L_492:
        /*0008*/ 	.byte	0x04, 0x17
        /*000a*/ 	.short	(.L_494 - .L_493)
.L_493:
        /*000c*/ 	.word	0x00000000
        /*0010*/ 	.short	0x0000
        /*0012*/ 	.short	0x0000
        /*0014*/ 	.byte	0x00, 0xf0, 0xe1, 0x10


	//----- nvinfo : EIATTR_SPARSE_MMA_MASK
	.align		4
.L_494:
        /*0018*/ 	.byte	0x03, 0x50
        /*001a*/ 	.short	0x0000


	//----- nvinfo : EIATTR_MAXREG_COUNT
	.align		4
        /*001c*/ 	.byte	0x03, 0x1b
        /*001e*/ 	.short	0x00ff


	//----- nvinfo : EIATTR_MERCURY_ISA_VERSION
	.align		4
        /*0020*/ 	.byte	0x03, 0x5f
        /*0022*/ 	.short	0x0101


	//----- nvinfo : EIATTR_EXIT_INSTR_OFFSETS
	.align		4
        /*0024*/ 	.byte	0x04, 0x1c
        /*0026*/ 	.short	(.L_496 - .L_495)


	//   ....[0]....
.L_495:
        /*0028*/ 	.word	0x00000010


	//----- nvinfo : EIATTR_MAX_THREADS
	.align		4
.L_496:
        /*002c*/ 	.byte	0x04, 0x05
        /*002e*/ 	.short	(.L_498 - .L_497)
.L_497:
        /*0030*/ 	.word	0x00000100
        /*0034*/ 	.word	0x00000001
        /*0038*/ 	.word	0x00000001


	//----- nvinfo : EIATTR_CBANK_PARAM_SIZE
	.align		4
.L_498:
        /*003c*/ 	.byte	0x03, 0x19
        /*003e*/ 	.short	0x0438


	//----- nvinfo : EIATTR_PARAM_CBANK
	.align		4
        /*0040*/ 	.byte	0x04, 0x0a
        /*0042*/ 	.short	(.L_500 - .L_499)
	.align		4
.L_499:
        /*0044*/ 	.word	index@(.nv.constant0._ZN7cutlass13device_kernelIN5flash19enable_sm80_to_sm89INS1_16FlashAttnFwdSm80INS1_25CollectiveMainloopFwdSm80ILi8ELi1ELb0EN4cute5tupleIJNS5_1CILi128EEENS7_ILi64EEENS7_ILi192EEEEEELi192ENS_6half_tEfNS_4arch4Sm80ELb0ELb1ELb0ELb1ELb0ELb0ELb1ELb1EEENS1_21CollectiveEpilogueFwdINS6_IJS8_SA_S9_EEENS6_IJNS7_ILi1EEESI_SI_EEESC_SE_Li256ELb1ELb1ELb1ELb0EEENS1_36VarlenDynamicPersistentTileSchedulerILi128ELi64ELi256ELi256ELb1ELb1ELb0ELb1ELb0ELb1EEEEEEEEEvNT_6ParamsE)
        /*0048*/ 	.short	0x0210
        /*004a*/ 	.short	0x0438


	//----- nvinfo : EIATTR_SW_WAR
	.align		4
.L_500:
        /*004c*/ 	.byte	0x04, 0x36
        /*004e*/ 	.short	(.L_502 - .L_501)
.L_501:
        /*0050*/ 	.word	0x00000008
.L_502:


//--------------------- .nv.info._ZN7cutlass13device_kernelIN5flash19enable_sm80_to_sm89INS1_16FlashAttnFwdSm80INS1_25CollectiveMainloopFwdSm80ILi8ELi1ELb0EN4cute5tupleIJNS5_1CILi128EEENS7_ILi64EEENS7_ILi192EEEEEELi192ENS_6half_tEfNS_4arch4Sm80ELb0ELb1ELb0ELb1ELb0ELb1ELb1ELb1EEENS1_21CollectiveEpilogueFwdINS6_IJS8_SA_S9_EEENS6_IJNS7_ILi1EEESI_SI_EEESC_SE_Li256ELb1ELb1ELb1ELb0EEENS1_36VarlenDynamicPersistentTileSchedulerILi128ELi64ELi256ELi256ELb1ELb1ELb0ELb1ELb0ELb1EEEEEEEEEvNT_6ParamsE --------------------------
	.section	.nv.info._ZN7cutlass13device_kernelIN5flash19enable_sm80_to_sm89INS1_16FlashAttnFwdSm80INS1_25CollectiveMainloopFwdSm80ILi8ELi1ELb0EN4cute5tupleIJNS5_1CILi128EEENS7_ILi64EEENS7_ILi192EEEEEELi192ENS_6half_tEfNS_4arch4Sm80ELb0ELb1ELb0ELb1ELb0ELb1ELb1ELb1EEENS1_21CollectiveEpilogueFwdINS6_IJS8_SA_S9_EEENS6_IJNS7_ILi1EEESI_SI_EEESC_SE_Li256ELb1ELb1ELb1ELb0EEENS1_36VarlenDynamicPersistentTileSchedulerILi128ELi64ELi256ELi256ELb1ELb1ELb0ELb1ELb0ELb1EEEEEEEEEvNT_6ParamsE,"",@"SHT_CUDA_INFO"
	.sectionflags	@""
	.align	4


	//----- nvinfo : EIATTR_CUDA_API_VERSION
	.align		4
        /*0000*/ 	.byte	0x04, 0x37
        /*0002*/ 	.short	(.L_504 - .L_503)
.L_503:
        /*0004*/ 	.word	0x00000082


	//----- nvinfo : EIATTR_KPARAM_INFO
	.align		4
.L_504:
        /*0008*/ 	.byte	0x04, 0x17
        /*000a*/ 	.short	(.L_506 - .L_505)
.L_505:
        /*000c*/ 	.word	0x00000000
        /*0010*/ 	.short	0x0000
        /*0012*/ 	.short	0x0000
        /*0014*/ 	.byte	0x00, 0xf0, 0xe1, 0x10


	//----- nvinfo : EIATTR_SPARSE_MMA_MASK
	.align		4
.L_506:
        /*0018*/ 	.byte	0x03, 0x50
        /*001a*/ 	.short	0x0000


	//----- nvinfo : EIATTR_MAXREG_COUNT
	.align		4
        /*001c*/ 	.byte	0x03, 0x1b
        /*001e*/ 	.short	0x00ff


	//----- nvinfo : EIATTR_MERCURY_ISA_VERSION
	.align		4
        /*0020*/ 	.byte	0x03, 0x5f
        /*0022*/ 	.short	0x0101


	//----- nvinfo : EIATTR_EXIT_INSTR_OFFSETS
	.align		4
        /*0024*/ 	.byte	0x04, 0x1c
        /*0026*/ 	.short	(.L_508 - .L_507)


	//   ....[0]....
.L_507:
        /*0028*/ 	.word	0x00000010


	//----- nvinfo : EIATTR_MAX_THREADS
	.align		4
.L_508:
        /*002c*/ 	.byte	0x04, 0x05
        /*002e*/ 	.short	(.L_510 - .L_509)
.L_509:
        /*0030*/ 	.word	0x00000100
        /*0034*/ 	.word	0x00000001
        /*0038*/ 	.word	0x00000001


	//----- nvinfo : EIATTR_CBANK_PARAM_SIZE
	.align		4
.L_510:
        /*003c*/ 	.byte	0x03, 0x19
        /*003e*/ 	.short	0x0438


	//----- nvinfo : EIATTR_PARAM_CBANK
	.align		4
        /*0040*/ 	.byte	0x04, 0x0a
        /*0042*/ 	.short	(.L_512 - .L_511)
	.align		4
.L_511:
        /*0044*/ 	.word	index@(.nv.constant0._ZN7cutlass13device_kernelIN5flash19enable_sm80_to_sm89INS1_16FlashAttnFwdSm80INS1_25CollectiveMainloopFwdSm80ILi8ELi1ELb0EN4cute5tupleIJNS5_1CILi128EEENS7_ILi64EEENS7_ILi192EEEEEELi192ENS_6half_tEfNS_4arch4Sm80ELb0ELb1ELb0ELb1ELb0ELb1ELb1ELb1EEENS1_21CollectiveEpilogueFwdINS6_IJS8_SA_S9_EEENS6_IJNS7_ILi1EEESI_SI_EEESC_SE_Li256ELb1ELb1ELb1ELb0EEENS1_36VarlenDynamicPersistentTileSchedulerILi128ELi64ELi256ELi256ELb1ELb1ELb0ELb1ELb0ELb1EEEEEEEEEvNT_6ParamsE)
        /*0048*/ 	.short	0x0210
        /*004a*/ 	.short	0x0438


	//----- nvinfo : EIATTR_SW_WAR
	.align		4
.L_512:
        /*004c*/ 	.byte	0x04, 0x36
        /*004e*/ 	.short	(.L_514 - .L_513)
.L_513:
        /*0050*/ 	.word	0x00000008
.L_514:


//--------------------- .nv.info._ZN7cutlass13device_kernelIN5flash19enable_sm80_to_sm89INS1_16FlashAttnFwdSm80INS1_25CollectiveMainloopFwdSm80ILi8ELi1ELb1EN4cute5tupleIJNS5_1CILi128EEENS7_ILi96EEENS7_ILi192EEEEEELi192ENS_6half_tEfNS_4arch4Sm80ELb1ELb0ELb0ELb0ELb0ELb0ELb1ELb1EEENS1_21CollectiveEpilogueFwdINS6_IJS8_SA_S9_EEENS6_IJNS7_ILi1EEESI_SI_EEESC_SE_Li256ELb0ELb1ELb1ELb0EEENS1_30DynamicPersistentTileSchedulerILi256ELi256ELb1ELb1ELb0EEEEEEEEEvNT_6ParamsE --------------------------
	.section	.nv.info._ZN7cutlass13device_kernelIN5flash19enable_sm80_to_sm89INS1_16FlashAttnFwdSm80INS1_25CollectiveMainloopFwdSm80ILi8ELi1ELb1EN4cute5tupleIJNS5_1CILi128EEENS7_ILi96EEENS7_ILi192EEEEEELi192ENS_6half_tEfNS_4arch4Sm80ELb1ELb0ELb0ELb0ELb0ELb0ELb1ELb1EEENS1_21CollectiveEpilogueFwdINS6_IJS8_SA_S9_EEENS6_IJNS7_ILi1EEESI_SI_EEESC_SE_Li256ELb0ELb1ELb1ELb0EEENS1_30DynamicPersistentTileSchedulerILi256ELi256ELb1ELb1ELb0EEEEEEEEEvNT_6ParamsE,"",@"SHT_CUDA_INFO"
	.sectionflags	@""
	.align	4


	//----- nvinfo : EIATTR_CUDA_API_VERSION
	.align		4
        /*0000*/ 	.byte	0x04, 0x37
        /*0002*/ 	.short	(.L_516 - .L_515)
.L_515:
        /*0004*/ 	.word	0x00000082


	//----- nvinfo : EIATTR_KPARAM_INFO
	.align		4
.L_516:
        /*0008*/ 	.byte	0x04, 0x17
        /*000a*/ 	.short	(.L_518 - .L_517)
.L_517:
        /*000c*/ 	.word	0x00000000
        /*0010*/ 	.short	0x0000
        /*0012*/ 	.short	0x0000
        /*0014*/ 	.byte	0x00, 0xf0, 0xa1, 0x10


	//----- nvinfo : EIATTR_SPARSE_MMA_MASK
	.align		4
.L_518:
        /*0018*/ 	.byte	0x03, 0x50
        /*001a*/ 	.short	0x0000


	//----- nvinfo : EIATTR_MAXREG_COUNT
	.align		4
        /*001c*/ 	.byte	0x03, 0x1b
        /*001e*/ 	.short	0x00ff


	//----- nvinfo : EIATTR_MERCURY_ISA_VERSION
	.align		4
        /*0020*/ 	.byte	0x03, 0x5f
        /*0022*/ 	.short	0x0101


	//----- nvinfo : EIATTR_EXIT_INSTR_OFFSETS
	.align		4
        /*0024*/ 	.byte	0x04, 0x1c
        /*0026*/ 	.short	(.L_520 - .L_519)


	//   ....[0]....
.L_519:
        /*0028*/ 	.word	0x00000010


	//----- nvinfo : EIATTR_MAX_THREADS
	.align		4
.L_520:
        /*002c*/ 	.byte	0x04, 0x05
        /*002e*/ 	.short	(.L_522 - .L_521)
.L_521:
        /*0030*/ 	.word	0x00000100
        /*0034*/ 	.word	0x00000001
        /*0038*/ 	.word	0x00000001


	//----- nvinfo : EIATTR_CBANK_PARAM_SIZE
	.align		4
.L_522:
        /*003c*/ 	.byte	0x03, 0x19
        /*003e*/ 	.short	0x0428


	//----- nvinfo : EIATTR_PARAM_CBANK
	.align		4
        /*0040*/ 	.byte	0x04, 0x0a
        /*0042*/ 	.short	(.L_524 - .L_523)
	.align		4
.L_523:
        /*0044*/ 	.word	index@(.nv.constant0._ZN7cutlass13device_kernelIN5flash19enable_sm80_to_sm89INS1_16FlashAttnFwdSm80INS1_25CollectiveMainloopFwdSm80ILi8ELi1ELb1EN4cute5tupleIJNS5_1CILi128EEENS7_ILi96EEENS7_ILi192EEEEEELi192ENS_6half_tEfNS_4arch4Sm80ELb1ELb0ELb0ELb0ELb0ELb0ELb1ELb1EEENS1_21CollectiveEpilogueFwdINS6_IJS8_SA_S9_EEENS6_IJNS7_ILi1EEESI_SI_EEESC_SE_Li256ELb0ELb1ELb1ELb0EEENS1_30DynamicPersistentTileSchedulerILi256ELi256ELb1ELb1ELb0EEEEEEEEEvNT_6ParamsE)
        /*0048*/ 	.short	0x0210
        /*004a*/ 	.short	0x0428


	//----- nvinfo : EIATTR_SW_WAR
	.align		4
.L_524:
        /*004c*/ 	.byte	0x04, 0x36
        /*004e*/ 	.short	(.L_526 - .L_525)
.L_525:
        /*0050*/ 	.word	0x00000008
.L_526:


//--------------------- .nv.info._ZN7cutlass13device_kernelIN5flash19enable_sm80_to_sm89INS1_16FlashAttnFwdSm80INS1_25CollectiveMainloopFwdSm80ILi8ELi1ELb0EN4cute5tupleIJNS5_1CILi128EEENS7_ILi64EEENS7_ILi192EEEEEELi192ENS_6half_tEfNS_4arch4Sm80ELb1ELb0ELb0ELb1ELb0ELb0ELb1ELb1EEENS1_21CollectiveEpilogueFwdINS6_IJS8_SA_S9_EEENS6_IJNS7_ILi1EEESI_SI_EEESC_SE_Li256ELb1ELb1ELb1ELb0EEENS1_36VarlenDynamicPersistentTileSchedulerILi128ELi64ELi256ELi256ELb1ELb1ELb0ELb1ELb1ELb1EEEEEEEEEvNT_6ParamsE --------------------------
	.section	.nv.info._ZN7cutlass13device_kernelIN5flash19enable_sm80_to_sm89INS1_16FlashAttnFwdSm80INS1_25CollectiveMainloopFwdSm80ILi8ELi1ELb0EN4cute5tupleIJNS5_1CILi128EEENS7_ILi64EEENS7_ILi192EEEEEELi192ENS_6half_tEfNS_4arch4Sm80ELb1ELb0ELb0ELb1ELb0ELb0ELb1ELb1EEENS1_21CollectiveEpilogueFwdINS6_IJS8_SA_S9_EEENS6_IJNS7_ILi1EEESI_SI_EEESC_SE_Li256ELb1ELb1ELb1ELb0EEENS1_36VarlenDynamicPersistentTileSchedulerILi128ELi64ELi256ELi256ELb1ELb1ELb0ELb1ELb1ELb1EEEEEEEEEvNT_6ParamsE,"",@"SHT_CUDA_INFO"
	.sectionflags	@""
	.align	4


	//----- nvinfo : EIATTR_CUDA_API_VERSION
	.align		4
        /*0000*/ 	.byte	0x04, 0x37
        /*0002*/ 	.short	(.L_528 - .L_527)
.L_527:
        /*0004*/ 	.word	0x00000082


	//----- nvinfo : EIATTR_KPARAM_INFO
	.align		4
.L_528:
        /*0008*/ 	.byte	0x04, 0x17
        /*000a*/ 	.short	(.L_530 - .L_529)
.L_529:
        /*000c*/ 	.word	0x00000000
        /*0010*/ 	.short	0x0000
        /*0012*/ 	.short	0x0000
        /*0014*/ 	.byte	0x00, 0xf0, 0xe1, 0x10


	//----- nvinfo : EIATTR_SPARSE_MMA_MASK
	.align		4
.L_530:
        /*0018*/ 	.byte	0x03, 0x50
        /*001a*/ 	.short	0x0000


	//----- nvinfo : EIATTR_MAXREG_COUNT
	.align		4
        /*001c*/ 	.byte	0x03, 0x1b
        /*001e*/ 	.short	0x00ff


	//----- nvinfo : EIATTR_MERCURY_ISA_VERSION
	.align		4
        /*0020*/ 	.byte	0x03, 0x5f
        /*0022*/ 	.short	0x0101


	//----- nvinfo : EIATTR_EXIT_INSTR_OFFSETS
	.align		4
        /*0024*/ 	.byte	0x04, 0x1c
        /*0026*/ 	.short	(.L_532 - .L_531)


	//   ....[0]....
.L_531:
        /*0028*/ 	.word	0x00000010


	//----- nvinfo : EIATTR_MAX_THREADS
	.align		4
.L_532:
        /*002c*/ 	.byte	0x04, 0x05
        /*002e*/ 	.short	(.L_534 - .L_533)
.L_533:
        /*0030*/ 	.word	0x00000100
        /*0034*/ 	.word	0x00000001
        /*0038*/ 	.word	0x00000001


	//----- nvinfo : EIATTR_CBANK_PARAM_SIZE
	.align		4
.L_534:
        /*003c*/ 	.byte	0x03, 0x19
        /*003e*/ 	.short	0x0438


	//----- nvinfo : EIATTR_PARAM_CBANK
	.align		4
        /*0040*/ 	.byte	0x04, 0x0a
        /*0042*/ 	.short	(.L_536 - .L_535)
	.align		4
.L_535:
        /*0044*/ 	.word	index@(.nv.constant0._ZN7cutlass13device_kernelIN5flash19enable_sm80_to_sm89INS1_16FlashAttnFwdSm80INS1_25CollectiveMainloopFwdSm80ILi8ELi1ELb0EN4cute5tupleIJNS5_1CILi128EEENS7_ILi64EEENS7_ILi192EEEEEELi192ENS_6half_tEfNS_4arch4Sm80ELb1ELb0ELb0ELb1ELb0ELb0ELb1ELb1EEENS1_21CollectiveEpilogueFwdINS6_IJS8_SA_S9_EEENS6_IJNS7_ILi1EEESI_SI_EEESC_SE_Li256ELb1ELb1ELb1ELb0EEENS1_36VarlenDynamicPersistentTileSchedulerILi128ELi64ELi256ELi256ELb1ELb1ELb0ELb1ELb1ELb1EEEEEEEEEvNT_6ParamsE)
        /*0048*/ 	.short	0x0210
        /*004a*/ 	.short	0x0438


	//----- nvinfo : EIATTR_SW_WAR
	.align		4
.L_536:
        /*004c*/ 	.byte	0x04, 0x36
        /*004e*/ 	.short	(.L_538 - .L_537)
.L_537:
        /*0050*/ 	.word	0x00000008
.L_538:


//--------------------- .nv.info._ZN7cutlass13device_kernelIN5flash19enable_sm80_to_sm89INS1_16FlashAttnFwdSm80INS1_25CollectiveMainloopFwdSm80ILi8ELi1ELb0EN4cute5tupleIJNS5_1CILi128EEENS7_ILi64EEENS7_ILi192EEEEEELi192ENS_6half_tEfNS_4arch4Sm80ELb1ELb0ELb0ELb1ELb0ELb1ELb1ELb1EEENS1_21CollectiveEpilogueFwdINS6_IJS8_SA_S9_EEENS6_IJNS7_ILi1EEESI_SI_EEESC_SE_Li256ELb1ELb1ELb1ELb0EEENS1_36VarlenDynamicPersistentTileSchedulerILi128ELi64ELi256ELi256ELb1ELb1ELb0ELb1ELb1ELb1EEEEEEEEEvNT_6ParamsE --------------------------
	.section	.nv.info._ZN7cutlass13device_kernelIN5flash19enable_sm80_to_sm89INS1_16FlashAttnFwdSm80INS1_25CollectiveMainloopFwdSm80ILi8ELi1ELb0EN4cute5tupleIJNS5_1CILi128EEENS7_ILi64EEENS7_ILi192EEEEEELi192ENS_6half_tEfNS_4arch4Sm80ELb1ELb0ELb0ELb1ELb0ELb1ELb1ELb1EEENS1_21CollectiveEpilogueFwdINS6_IJS8_SA_S9_EEENS6_IJNS7_ILi1EEESI_SI_EEESC_SE_Li256ELb1ELb1ELb1ELb0EEENS1_36VarlenDynamicPersistentTileSchedulerILi128ELi64ELi256ELi256ELb1ELb1ELb0ELb1ELb1ELb1EEEEEEEEEvNT_6ParamsE,"",@"SHT_CUDA_INFO"
	.sectionflags	@""
	.align	4


	//----- nvinfo : EIATTR_CUDA_API_VERSION
	.align		4
        /*0000*/ 	.byte	0x04, 0x37
        /*0002*/ 	.short	(.L_540 - .L_539)
.L_539:
        /*0004*/ 	.word	0x00000082


	//----- nvinfo : EIATTR_KPARAM_INFO
	.align		4
.L_540:
        /*0008*/ 	.byte	0x04, 0x17
        /*000a*/ 	.short	(.L_542 - .L_541)
.L_541:
        /*000c*/ 	.word	0x00000000
        /*0010*/ 	.short	0x0000
        /*0012*/ 	.short	0x0000
        /*0014*/ 	.byte	0x00, 0xf0, 0xe1, 0x10


	//----- nvinfo : EIATTR_SPARSE_MMA_MASK
	.align		4
.L_542:
        /*0018*/ 	.byte	0x03, 0x50
        /*001a*/ 	.short	0x0000


	//----- nvinfo : EIATTR_MAXREG_COUNT
	.align		4
        /*001c*/ 	.byte	0x03, 0x1b
        /*001e*/ 	.short	0x00ff


	//----- nvinfo : EIATTR_MERCURY_ISA_VERSION
	.align		4
        /*0020*/ 	.byte	0x03, 0x5f
        /*0022*/ 	.short	0x0101


	//----- nvinfo : EIATTR_EXIT_INSTR_OFFSETS
	.align		4
        /*0024*/ 	.byte	0x04, 0x1c
        /*0026*/ 	.short	(.L_544 - .L_543)


	//   ....[0]....
.L_543:
        /*0028*/ 	.word	0x00000010


	//----- nvinfo : EIATTR_MAX_THREADS
	.align		4
.L_544:
        /*002c*/ 	.byte	0x04, 0x05
        /*002e*/ 	.short	(.L_546 - .L_545)
.L_545:
        /*0030*/ 	.word	0x00000100
        /*0034*/ 	.word	0x00000001
        /*0038*/ 	.word	0x00000001


	//----- nvinfo : EIATTR_CBANK_PARAM_SIZE
	.align		4
.L_546:
        /*003c*/ 	.byte	0x03, 0x19
        /*003e*/ 	.short	0x0438


	//----- nvinfo : EIATTR_PARAM_CBANK
	.align		4
        /*0040*/ 	.byte	0x04, 0x0a
        /*0042*/ 	.short	(.L_548 - .L_547)
	.align		4
.L_547:
        /*0044*/ 	.word	index@(.nv.constant0._ZN7cutlass13device_kernelIN5flash19enable_sm80_to_sm89INS1_16FlashAttnFwdSm80INS1_25CollectiveMainloopFwdSm80ILi8ELi1ELb0EN4cute5tupleIJNS5_1CILi128EEENS7_ILi64EEENS7_ILi192EEEEEELi192ENS_6half_tEfNS_4arch4Sm80ELb1ELb0ELb0ELb1ELb0ELb1ELb1ELb1EEENS1_21CollectiveEpilogueFwdINS6_IJS8_SA_S9_EEENS6_IJNS7_ILi1EEESI_SI_EEESC_SE_Li256ELb1ELb1ELb1ELb0EEENS1_36VarlenDynamicPersistentTileSchedulerILi128ELi64ELi256ELi256ELb1ELb1ELb0ELb1ELb1ELb1EEEEEEEEEvNT_6ParamsE)
        /*0048*/ 	.short	0x0210
        /*004a*/ 	.short	0x0438


	//----- nvinfo : EIATTR_SW_WAR
	.align		4
.L_548:
        /*004c*/ 	.byte	0x04, 0x36
        /*004e*/ 	.short	(.L_550 - .L_549)
.L_549:
        /*0050*/ 	.word	0x00000008
.L_550:


//--------------------- .nv.info._ZN7cutlass13device_kernelIN5flash19enable_sm80_to_sm89INS1_16FlashAttnFwdSm80INS1_25CollectiveMainloopFwdSm80ILi8ELi2ELb1EN4cute5tupleIJNS5_1CILi128EEENS7_ILi96EEENS7_ILi192EEEEEELi192ENS_6half_tEfNS_4arch4Sm80ELb0ELb0ELb0ELb0ELb0ELb0ELb1ELb1EEENS1_21CollectiveEpilogueFwdINS6_IJS8_SA_S9_EEENS6_IJNS7_ILi1EEESI_SI_EEESC_SE_Li256ELb0ELb1ELb1ELb0EEENS1_19SingleTileSchedulerILb0ELb1ELb1ELi128EEEEEEEEEvNT_6ParamsE --------------------------
	.section	.nv.info._ZN7cutlass13device_kernelIN5flash19enable_sm80_to_sm89INS1_16FlashAttnFwdSm80INS1_25CollectiveMainloopFwdSm80ILi8ELi2ELb1EN4cute5tupleIJNS5_1CILi128EEENS7_ILi96EEENS7_ILi192EEEEEELi192ENS_6half_tEfNS_4arch4Sm80ELb0ELb0ELb0ELb0ELb0ELb0ELb1ELb1EEENS1_21CollectiveEpilogueFwdINS6_IJS8_SA_S9_EEENS6_IJNS7_ILi1EEESI_SI_EEESC_SE_Li256ELb0ELb1ELb1ELb0EEENS1_19SingleTileSchedulerILb0ELb1ELb1ELi128EEEEEEEEEvNT_6ParamsE,"",@"SHT_CUDA_INFO"
	.sectionflags	@""
	.align	4


	//----- nvinfo : EIATTR_CUDA_API_VERSION
	.align		4
        /*0000*/ 	.byte	0x04, 0x37
        /*0002*/ 	.short	(.L_552 - .L_551)
.L_551:
        /*0004*/ 	.word	0x00000082


	//----- nvinfo : EIATTR_KPARAM_INFO
	.align		4
.L_552:
        /*0008*/ 	.byte	0x04, 0x17
        /*000a*/ 	.short	(.L_554 - .L_553)
.L_553:
        /*000c*/ 	.word	0x00000000
        /*0010*/ 	.short	0x0000
        /*0012*/ 	.short	0x0000
        /*0014*/ 	.byte	0x00, 0xf0, 0x61, 0x10


	//----- nvinfo : EIATTR_SPARSE_MMA_MASK
	.align		4
.L_554:
        /*0018*/ 	.byte	0x03, 0x50
        /*001a*/ 	.short	0x0000


	//----- nvinfo : EIATTR_MAXREG_COUNT
	.align		4
        /*001c*/ 	.byte	0x03, 0x1b
        /*001e*/ 	.short	0x00ff


	//----- nvinfo : EIATTR_MERCURY_ISA_VERSION
	.align		4
        /*0020*/ 	.byte	0x03, 0x5f
        /*0022*/ 	.short	0x0101


	//----- nvinfo : EIATTR_EXIT_INSTR_OFFSETS
	.align		4
        /*0024*/ 	.byte	0x04, 0x1c
        /*0026*/ 	.short	(.L_556 - .L_555)


	//   ....[0]....
.L_555:
        /*0028*/ 	.word	0x00000010


	//----- nvinfo : EIATTR_MAX_THREADS
	.align		4
.L_556:
        /*002c*/ 	.byte	0x04, 0x05
        /*002e*/ 	.short	(.L_558 - .L_557)
.L_557:
        /*0030*/ 	.word	0x00000100
        /*0034*/ 	.word	0x00000001
        /*0038*/ 	.word	0x00000001


	//----- nvinfo : EIATTR_CBANK_PARAM_SIZE
	.align		4
.L_558:
        /*003c*/ 	.byte	0x03, 0x19
        /*003e*/ 	.short	0x0418


	//----- nvinfo : EIATTR_PARAM_CBANK
	.align		4
        /*0040*/ 	.byte	0x04, 0x0a
        /*0042*/ 	.short	(.L_560 - .L_559)
	.align		4
.L_559:
        /*0044*/ 	.word	index@(.nv.constant0._ZN7cutlass13device_kernelIN5flash19enable_sm80_to_sm89INS1_16FlashAttnFwdSm80INS1_25CollectiveMainloopFwdSm80ILi8ELi2ELb1EN4cute5tupleIJNS5_1CILi128EEENS7_ILi96EEENS7_ILi192EEEEEELi192ENS_6half_tEfNS_4arch4Sm80ELb0ELb0ELb0ELb0ELb0ELb0ELb1ELb1EEENS1_21CollectiveEpilogueFwdINS6_IJS8_SA_S9_EEENS6_IJNS7_ILi1EEESI_SI_EEESC_SE_Li256ELb0ELb1ELb1ELb0EEENS1_19SingleTileSchedulerILb0ELb1ELb1ELi128EEEEEEEEEvNT_6ParamsE)
        /*0048*/ 	.short	0x0210
        /*004a*/ 	.short	0x0418


	//----- nvinfo : EIATTR_SW_WAR
	.align		4
.L_560:
        /*004c*/ 	.byte	0x04, 0x36
        /*004e*/ 	.short	(.L_562 - .L_561)
.L_561:
        /*0050*/ 	.word	0x00000008
.L_562:


//--------------------- .nv.info._ZN7cutlass13device_kernelIN5flash19enable_sm80_to_sm89INS1_16FlashAttnFwdSm80INS1_25CollectiveMainloopFwdSm80ILi8ELi2ELb0EN4cute5tupleIJNS5_1CILi128EEENS7_ILi64EEENS7_ILi192EEEEEELi192ENS_6half_tEfNS_4arch4Sm80ELb0ELb0ELb0ELb1ELb0ELb0ELb1ELb1EEENS1_21CollectiveEpilogueFwdINS6_IJS8_SA_S9_EEENS6_IJNS7_ILi1EEESI_SI_EEESC_SE_Li256ELb1ELb1ELb1ELb0EEENS1_36VarlenDynamicPersistentTileSchedulerILi128ELi64ELi256ELi256ELb1ELb1ELb0ELb0ELb1ELb1EEEEEEEEEvNT_6ParamsE --------------------------
	.section	.nv.info._ZN7cutlass13device_kernelIN5flash19enable_sm80_to_sm89INS1_16FlashAttnFwdSm80INS1_25CollectiveMainloopFwdSm80ILi8ELi2ELb0EN4cute5tupleIJNS5_1CILi128EEENS7_ILi64EEENS7_ILi192EEEEEELi192ENS_6half_tEfNS_4arch4Sm80ELb0ELb0ELb0ELb1ELb0ELb0ELb1ELb1EEENS1_21CollectiveEpilogueFwdINS6_IJS8_SA_S9_EEENS6_IJNS7_ILi1EEESI_SI_EEESC_SE_Li256ELb1ELb1ELb1ELb0EEENS1_36VarlenDynamicPersistentTileSchedulerILi128ELi64ELi256ELi256ELb1ELb1ELb0ELb0ELb1ELb1EEEEEEEEEvNT_6ParamsE,"",@"SHT_CUDA_INFO"
	.sectionflags	@""
	.align	4


	//----- nvinfo : EIATTR_CUDA_API_VERSION
	.align		4
        /*0000*/ 	.byte	0x04, 0x37
        /*0002*/ 	.short	(.L_564 - .L_563)
.L_563:
        /*0004*/ 	.word	0x00000082


	//----- nvinfo : EIATTR_KPARAM_INFO
	.align		4
.L_564:
        /*0008*/ 	.byte	0x04, 0x17
        /*000a*/ 	.short	(.L_566 - .L_565)
.L_565:
        /*000c*/ 	.word	0x00000000
        /*0010*/ 	.short	0x0000
        /*0012*/ 	.short	0x0000
        /*0014*/ 	.byte	0x00, 0xf0, 0xe1, 0x10


	//----- nvinfo : EIATTR_SPARSE_MMA_MASK
	.align		4
.L_566:
        /*0018*/ 	.byte	0x03, 0x50
        /*001a*/ 	.short	0x0000


	//----- nvinfo : EIATTR_MAXREG_COUNT
	.align		4
        /*001c*/ 	.byte	0x03, 0x1b
        /*001e*/ 	.short	0x00ff


	//----- nvinfo : EIATTR_MERCURY_ISA_VERSION
	.align		4
        /*0020*/ 	.byte	0x03, 0x5f
        /*0022*/ 	.short	0x0101


	//----- nvinfo : EIATTR_EXIT_INSTR_OFFSETS
	.align		4
        /*0024*/ 	.byte	0x04, 0x1c
        /*0026*/ 	.short	(.L_568 - .L_567)


	//   ....[0]....
.L_567:
        /*0028*/ 	.word	0x00000010


	//----- nvinfo : EIATTR_MAX_THREADS
	.align		4
.L_568:
        /*002c*/ 	.byte	0x04, 0x05
        /*002e*/ 	.short	(.L_570 - .L_569)
.L_569:
        /*0030*/ 	.word	0x00000100
        /*0034*/ 	.word	0x00000001
        /*0038*/ 	.word	0x00000001


	//----- nvinfo : EIATTR_CBANK_PARAM_SIZE
	.align		4
.L_570:
        /*003c*/ 	.byte	0x03, 0x19
        /*003e*/ 	.short	0x0438


	//----- nvinfo : EIATTR_PARAM_CBANK
	.align		4
        /*0040*/ 	.byte	0x04, 0x0a
        /*0042*/ 	.short	(.L_572 - .L_571)
	.align		4
.L_571:
        /*0044*/ 	.word	index@(.nv.constant0._ZN7cutlass13device_kernelIN5flash19enable_sm80_to_sm89INS1_16FlashAttnFwdSm80INS1_25CollectiveMainloopFwdSm80ILi8ELi2ELb0EN4cute5tupleIJNS5_1CILi128EEENS7_ILi64EEENS7_ILi192EEEEEELi192ENS_6half_tEfNS_4arch4Sm80ELb0ELb0ELb0ELb1ELb0ELb0ELb1ELb1EEENS1_21CollectiveEpilogueFwdINS6_IJS8_SA_S9_EEENS6_IJNS7_ILi1EEESI_SI_EEESC_SE_Li256ELb1ELb1ELb1ELb0EEENS1_36VarlenDynamicPersistentTileSchedulerILi128ELi64ELi256ELi256ELb1ELb1ELb0ELb0ELb1ELb1EEEEEEEEEvNT_6ParamsE)
        /*0048*/ 	.short	0x0210
        /*004a*/ 	.short	0x0438


	//----- nvinfo : EIATTR_SW_WAR
	.align		4
.L_572:
        /*004c*/ 	.byte	0x04, 0x36
        /*004e*/ 	.short	(.L_574 - .L_573)
.L_573:
        /*0050*/ 	.word	0x00000008
.L_574:


//--------------------- .nv.info._ZN7cutlass13device_kernelIN5flash19enable_sm80_to_sm89INS1_16FlashAttnFwdSm80INS1_25CollectiveMainloopFwdSm80ILi8ELi2ELb0EN4cute5tupleIJNS5_1CILi128EEENS7_ILi64EEENS7_ILi192EEEEEELi192ENS_6half_tEfNS_4arch4Sm80ELb0ELb0ELb0ELb1ELb0ELb1ELb1ELb1EEENS1_21CollectiveEpilogueFwdINS6_IJS8_SA_S9_EEENS6_IJNS7_ILi1EEESI_SI_EEESC_SE_Li256ELb1ELb1ELb1ELb0EEENS1_36VarlenDynamicPersistentTileSchedulerILi128ELi64ELi256ELi256ELb1ELb1ELb0ELb0ELb1ELb1EEEEEEEEEvNT_6ParamsE --------------------------
	.section	.nv.info._ZN7cutlass13device_kernelIN5flash19enable_sm80_to_sm89INS1_16FlashAttnFwdSm80INS1_25CollectiveMainloopFwdSm80ILi8ELi2ELb0EN4cute5tupleIJNS5_1CILi128EEENS7_ILi64EEENS7_ILi192EEEEEELi192ENS_6half_tEfNS_4arch4Sm80ELb0ELb0ELb0ELb1ELb0ELb1ELb1ELb1EEENS1_21CollectiveEpilogueFwdINS6_IJS8_SA_S9_EEENS6_IJNS7_ILi1EEESI_SI_EEESC_SE_Li256ELb1ELb1ELb1ELb0EEENS1_36VarlenDynamicPersistentTileSchedulerILi128ELi64ELi256ELi256ELb1ELb1ELb0ELb0ELb1ELb1EEEEEEEEEvNT_6ParamsE,"",@"SHT_CUDA_INFO"
	.sectionflags	@""
	.align	4


	//----- nvinfo : EIATTR_CUDA_API_VERSION
	.align		4
        /*0000*/ 	.byte	0x04, 0x37
        /*0002*/ 	.short	(.L_576 - .L_575)
.L_575:
        /*0004*/ 	.word	0x00000082


	//----- nvinfo : EIATTR_KPARAM_INFO
	.align		4
.L_576:
        /*0008*/ 	.byte	0x04, 0x17
        /*000a*/ 	.short	(.L_578 - .L_577)
.L_577:
        /*000c*/ 	.word	0x00000000
        /*0010*/ 	.short	0x0000
        /*0012*/ 	.short	0x0000
        /*0014*/ 	.byte	0x00, 0xf0, 0xe1, 0x10


	//----- nvinfo : EIATTR_SPARSE_MMA_MASK
	.align		4
.L_578:
        /*0018*/ 	.byte	0x03, 0x50
        /*001a*/ 	.short	0x0000


	//----- nvinfo : EIATTR_MAXREG_COUNT
	.align		4
        /*001c*/ 	.byte	0x03, 0x1b
        /*001e*/ 	.short	0x00ff


	//----- nvinfo : EIATTR_MERCURY_ISA_VERSION
	.align		4
        /*0020*/ 	.byte	0x03, 0x5f
        /*0022*/ 	.short	0x0101


	//----- nvinfo : EIATTR_EXIT_INSTR_OFFSETS
	.align		4
        /*0024*/ 	.byte	0x04, 0x1c
        /*0026*/ 	.short	(.L_580 - .L_579)


	//   ....[0]....
.L_579:
        /*0028*/ 	.word	0x00000010


	//----- nvinfo : EIATTR_MAX_THREADS
	.align		4
.L_580:
        /*002c*/ 	.byte	0x04, 0x05
        /*002e*/ 	.short	(.L_582 - .L_581)
.L_581:
        /*0030*/ 	.word	0x00000100
        /*0034*/ 	.word	0x00000001
        /*0038*/ 	.word	0x00000001


	//----- nvinfo : EIATTR_CBANK_PARAM_SIZE
	.align		4
.L_582:
        /*003c*/ 	.byte	0x03, 0x19
        /*003e*/ 	.short	0x0438


	//----- nvinfo : EIATTR_PARAM_CBANK
	.align		4
        /*0040*/ 	.byte	0x04, 0x0a
        /*0042*/ 	.short	(.L_584 - .L_583)
	.align		4
.L_583:
        /*0044*/ 	.word	index@(.nv.constant0._ZN7cutlass13device_kernelIN5flash19enable_sm80_to_sm89INS1_16FlashAttnFwdSm80INS1_25CollectiveMainloopFwdSm80ILi8ELi2ELb0EN4cute5tupleIJNS5_1CILi128EEENS7_ILi64EEENS7_ILi192EEEEEELi192ENS_6half_tEfNS_4arch4Sm80ELb0ELb0ELb0ELb1ELb0ELb1ELb1ELb1EEENS1_21CollectiveEpilogueFwdINS6_IJS8_SA_S9_EEENS6_IJNS7_ILi1EEESI_SI_EEESC_SE_Li256ELb1ELb1ELb1ELb0EEENS1_36VarlenDynamicPersistentTileSchedulerILi128ELi64ELi256ELi256ELb1ELb1ELb0ELb0ELb1ELb1EEEEEEEEEvNT_6ParamsE)
        /*0048*/ 	.short	0x0210
        /*004a*/ 	.short	0x0438


	//----- nvinfo : EIATTR_SW_WAR
	.align		4
.L_584:
        /*004c*/ 	.byte	0x04, 0x36
        /*004e*/ 	.short	(.L_586 - .L_585)
.L_585:
        /*0050*/ 	.word	0x00000008
.L_586:


//--------------------- .nv.info._ZN7cutlass13device_kernelIN5flash19enable_sm80_to_sm89INS1_16FlashAttnFwdSm80INS1_25CollectiveMainloopFwdSm80ILi8ELi2ELb0EN4cute5tupleIJNS5_1CILi128EEENS7_ILi64EEENS7_ILi192EEEEEELi192ENS_6half_tEfNS_4arch4Sm80ELb0ELb1ELb0ELb0ELb0ELb0ELb1ELb1EEENS1_21CollectiveEpilogueFwdINS6_IJS8_SA_S9_EEENS6_IJNS7_ILi1EEESI_SI_EEESC_SE_Li256ELb0ELb1ELb1ELb0EEENS1_19SingleTileSchedulerILb0ELb1ELb1ELi128EEEEEEEEEvNT_6ParamsE --------------------------
	.section	.nv.info._ZN7cutlass13device_kernelIN5flash19enable_sm80_to_sm89INS1_16FlashAttnFwdSm80INS1_25CollectiveMainloopFwdSm80ILi8ELi2ELb0EN4cute5tupleIJNS5_1CILi128EEENS7_ILi64EEENS7_ILi192EEEEEELi192ENS_6half_tEfNS_4arch4Sm80ELb0ELb1ELb0ELb0ELb0ELb0ELb1ELb1EEENS1_21CollectiveEpilogueFwdINS6_IJS8_SA_S9_EEENS6_IJNS7_ILi1EEESI_SI_EEESC_SE_Li256ELb0ELb1ELb1ELb0EEENS1_19SingleTileSchedulerILb0ELb1ELb1ELi128EEEEEEEEEvNT_6ParamsE,"",@"SHT_CUDA_INFO"
	.sectionflags	@""
	.align	4


	//----- nvinfo : EIATTR_CUDA_API_VERSION
	.align		4
        /*0000*/ 	.byte	0x04, 0x37
        /*0002*/ 	.short	(.L_588 - .L_587)
.L_587:
        /*0004*/ 	.word	0x00000082


	//----- nvinfo : EIATTR_KPARAM_INFO
	.align		4
.L_588:
        /*0008*/ 	.byte	0x04, 0x17
        /*000a*/ 	.short	(.L_590 - .L_589)
.L_589:
        /*000c*/ 	.word	0x00000000
        /*0010*/ 	.short	0x0000
        /*0012*/ 	.short	0x0000
        /*0014*/ 	.byte	0x00, 0xf0, 0x61, 0x10


	//----- nvinfo : EIATTR_SPARSE_MMA_MASK
	.align		4
.L_590:
        /*0018*/ 	.byte	0x03, 0x50
        /*001a*/ 	.short	0x0000


	//----- nvinfo : EIATTR_MAXREG_COUNT
	.align		4
        /*001c*/ 	.byte	0x03, 0x1b
        /*001e*/ 	.short	0x00ff


	//----- nvinfo : EIATTR_MERCURY_ISA_VERSION
	.align		4
        /*0020*/ 	.byte	0x03, 0x5f
        /*0022*/ 	.short	0x0101


	//----- nvinfo : EIATTR_EXIT_INSTR_OFFSETS
	.align		4
        /*0024*/ 	.byte	0x04, 0x1c
        /*0026*/ 	.short	(.L_592 - .L_591)


	//   ....[0]....
.L_591:
        /*0028*/ 	.word	0x00000010


	//----- nvinfo : EIATTR_MAX_THREADS
	.align		4
.L_592:
        /*002c*/ 	.byte	0x04, 0x05
        /*002e*/ 	.short	(.L_594 - .L_593)
.L_593:
        /*0030*/ 	.word	0x00000100
        /*0034*/ 	.word	0x00000001
        /*0038*/ 	.word	0x00000001


	//----- nvinfo : EIATTR_CBANK_PARAM_SIZE
	.align		4
.L_594:
        /*003c*/ 	.byte	0x03, 0x19
        /*003e*/ 	.short	0x0418


	//----- nvinfo : EIATTR_PARAM_CBANK
	.align		4
        /*0040*/ 	.byte	0x04, 0x0a
        /*0042*/ 	.short	(.L_596 - .L_595)
	.align		4
.L_595:
        /*0044*/ 	.word	index@(.nv.constant0._ZN7cutlass13device_kernelIN5flash19enable_sm80_to_sm89INS1_16FlashAttnFwdSm80INS1_25CollectiveMainloopFwdSm80ILi8ELi2ELb0EN4cute5tupleIJNS5_1CILi128EEENS7_ILi64EEENS7_ILi192EEEEEELi192ENS_6half_tEfNS_4arch4Sm80ELb0ELb1ELb0ELb0ELb0ELb0ELb1ELb1EEENS1_21CollectiveEpilogueFwdINS6_IJS8_SA_S9_EEENS6_IJNS7_ILi1EEESI_SI_EEESC_SE_Li256ELb0ELb1ELb1ELb0EEENS1_19SingleTileSchedulerILb0ELb1ELb1ELi128EEEEEEEEEvNT_6ParamsE)
        /*0048*/ 	.short	0x0210
        /*004a*/ 	.short	0x0418


	//----- nvinfo : EIATTR_SW_WAR
	.align		4
.L_596:
        /*004c*/ 	.byte	0x04, 0x36
        /*004e*/ 	.short	(.L_598 - .L_597)
.L_597:
        /*0050*/ 	.word	0x00000008
.L_598:


//--------------------- .nv.info._ZN7cutlass13device_kernelIN5flash19enable_sm80_to_sm89INS1_16FlashAttnFwdSm80INS1_25CollectiveMainloopFwdSm80ILi8ELi2ELb0EN4cute5tupleIJNS5_1CILi128EEENS7_ILi64EEENS7_ILi192EEEEEELi192ENS_6half_tEfNS_4arch4Sm80ELb0ELb1ELb0ELb1ELb0ELb0ELb1ELb1EEENS1_21CollectiveEpilogueFwdINS6_IJS8_SA_S9_EEENS6_IJNS7_ILi1EEESI_SI_EEESC_SE_Li256ELb1ELb1ELb1ELb0EEENS1_36VarlenDynamicPersistentTileSchedulerILi128ELi64ELi256ELi256ELb1ELb1ELb0ELb1ELb0ELb1EEEEEEEEEvNT_6ParamsE --------------------------
	.section	.nv.info._ZN7cutlass13device_kernelIN5flash19enable_sm80_to_sm89INS1_16FlashAttnFwdSm80INS1_25CollectiveMainloopFwdSm80ILi8ELi2ELb0EN4cute5tupleIJNS5_1CILi128EEENS7_ILi64EEENS7_ILi192EEEEEELi192ENS_6half_tEfNS_4arch4Sm80ELb0ELb1ELb0ELb1ELb0ELb0ELb1ELb1EEENS1_21CollectiveEpilogueFwdINS6_IJS8_SA_S9_EEENS6_IJNS7_ILi1EEESI_SI_EEESC_SE_Li256ELb1ELb1ELb1ELb0EEENS1_36VarlenDynamicPersistentTileSchedulerILi128ELi64ELi256ELi256ELb1ELb1ELb0ELb1ELb0ELb1EEEEEEEEEvNT_6ParamsE,"",@"SHT_CUDA_INFO"
	.sectionflags	@""
	.align	4


	//----- nvinfo : EIATTR_CUDA_API_VERSION
	.align		4
        /*0000*/ 	.byte	0x04, 0x37
        /*0002*/ 	.short	(.L_600 - .L_599)
.L_599:
        /*0004*/ 	.word	0x00000082


	//----- nvinfo : EIATTR_KPARAM_INFO
	.align		4
.L_600:
        /*0008*/ 	.byte	0x04, 0x17
        /*000a*/ 	.short	(.L_602 - .L_601)
.L_601:
        /*000c*/ 	.word	0x00000000
        /*0010*/ 	.short	0x0000
        /*0012*/ 	.short	0x0000
        /*0014*/ 	.byte	0x00, 0xf0, 0xe1, 0x10


	//----- nvinfo : EIATTR_SPARSE_MMA_MASK
	.align		4
.L_602:
        /*0018*/ 	.byte	0x03, 0x50
        /*001a*/ 	.short	0x0000


	//----- nvinfo : EIATTR_MAXREG_COUNT
	.align		4
        /*001c*/ 	.byte	0x03, 0x1b
        /*001e*/ 	.short	0x00ff


	//----- nvinfo : EIATTR_MERCURY_ISA_VERSION
	.align		4
        /*0020*/ 	.byte	0x03, 0x5f
        /*0022*/ 	.short	0x0101


	//----- nvinfo : EIATTR_EXIT_INSTR_OFFSETS
	.align		4
        /*0024*/ 	.byte	0x04, 0x1c
        /*0026*/ 	.short	(.L_604 - .L_603)


	//   ....[0]....
.L_603:
        /*0028*/ 	.word	0x00000010


	//----- nvinfo : EIATTR_MAX_THREADS
	.align		4
.L_604:
        /*002c*/ 	.byte	0x04, 0x05
        /*002e*/ 	.short	(.L_606 - .L_605)
.L_605:
        /*0030*/ 	.word	0x00000100
        /*0034*/ 	.word	0x00000001
        /*0038*/ 	.word	0x00000001


	//----- nvinfo : EIATTR_CBANK_PARAM_SIZE
	.align		4
.L_606:
        /*003c*/ 	.byte	0x03, 0x19
        /*003e*/ 	.short	0x0438


	//----- nvinfo : EIATTR_PARAM_CBANK
	.align		4
        /*0040*/ 	.byte	0x04, 0x0a
        /*0042*/ 	.short	(.L_608 - .L_607)
	.align		4
.L_607:
        /*0044*/ 	.word	index@(.nv.constant0._ZN7cutlass13device_kernelIN5flash19enable_sm80_to_sm89INS1_16FlashAttnFwdSm80INS1_25CollectiveMainloopFwdSm80ILi8ELi2ELb0EN4cute5tupleIJNS5_1CILi128EEENS7_ILi64EEENS7_ILi192EEEEEELi192ENS_6half_tEfNS_4arch4Sm80ELb0ELb1ELb0ELb1ELb0ELb0ELb1ELb1EEENS1_21CollectiveEpilogueFwdINS6_IJS8_SA_S9_EEENS6_IJNS7_ILi1EEESI_SI_EEESC_SE_Li256ELb1ELb1ELb1ELb0EEENS1_36VarlenDynamicPersistentTileSchedulerILi128ELi64ELi256ELi256ELb1ELb1ELb0ELb1ELb0ELb1EEEEEEEEEvNT_6ParamsE)
        /*0048*/ 	.short	0x0210
        /*004a*/ 	.short	0x0438


	//----- nvinfo : EIATTR_SW_WAR
	.align		4
.L_608:
        /*004c*/ 	.byte	0x04, 0x36
        /*004e*/ 	.short	(.L_610 - .L_609)
.L_609:
        /*0050*/ 	.word	0x00000008
.L_610:


//--------------------- .nv.info._ZN7cutlass13device_kernelIN5flash19enable_sm80_to_sm89INS1_16FlashAttnFwdSm80INS1_25CollectiveMainloopFwdSm80ILi8ELi2ELb0EN4cute5tupleIJNS5_1CILi128EEENS7_ILi64EEENS7_ILi192EEEEEELi192ENS_6half_tEfNS_4arch4Sm80ELb0ELb1ELb0ELb1ELb0ELb1ELb1ELb1EEENS1_21CollectiveEpilogueFwdINS6_IJS8_SA_S9_EEENS6_IJNS7_ILi1EEESI_SI_EEESC_SE_Li256ELb1ELb1ELb1ELb0EEENS1_36VarlenDynamicPersistentTileSchedulerILi128ELi64ELi256ELi256ELb1ELb1ELb0ELb1ELb0ELb1EEEEEEEEEvNT_6ParamsE --------------------------
	.section	.nv.info._ZN7cutlass13device_kernelIN5flash19enable_sm80_to_sm89INS1_16FlashAttnFwdSm80INS1_25CollectiveMainloopFwdSm80ILi8ELi2ELb0EN4cute5tupleIJNS5_1CILi128EEENS7_ILi64EEENS7_ILi192EEEEEELi192ENS_6half_tEfNS_4arch4Sm80ELb0ELb1ELb0ELb1ELb0ELb1ELb1ELb1EEENS1_21CollectiveEpilogueFwdINS6_IJS8_SA_S9_EEENS6_IJNS7_ILi1EEESI_SI_EEESC_SE_Li256ELb1ELb1ELb1ELb0EEENS1_36VarlenDynamicPersistentTileSchedulerILi128ELi64ELi256ELi256ELb1ELb1ELb0ELb1ELb0ELb1EEEEEEEEEvNT_6ParamsE,"",@"SHT_CUDA_INFO"
	.sectionflags	@""
	.align	4


	//----- nvinfo : EIATTR_CUDA_API_VERSION
	.align		4
        /*0000*/ 	.byte	0x04, 0x37
        /*0002*/ 	.short	(.L_612 - .L_611)
.L_611:
        /*0004*/ 	.word	0x00000082


	//----- nvinfo : EIATTR_KPARAM_INFO
	.align		4
.L_612:
        /*0008*/ 	.byte	0x04, 0x17
        /*000a*/ 	.short	(.L_614 - .L_613)
.L_613:
        /*000c*/ 	.word	0x00000000
        /*0010*/ 	.short	0x0000
        /*0012*/ 	.short	0x0000
        /*0014*/ 	.byte	0x00, 0xf0, 0xe1, 0x10


	//----- nvinfo : EIATTR_SPARSE_MMA_MASK
	.align		4
.L_614:
        /*0018*/ 	.byte	0x03, 0x50
        /*001a*/ 	.short	0x0000


	//----- nvinfo : EIATTR_MAXREG_COUNT
	.align		4
        /*001c*/ 	.byte	0x03, 0x1b
        /*001e*/ 	.short	0x00ff


	//----- nvinfo : EIATTR_MERCURY_ISA_VERSION
	.align		4
        /*0020*/ 	.byte	0x03, 0x5f
        /*0022*/ 	.short	0x0101


	//----- nvinfo : EIATTR_EXIT_INSTR_OFFSETS
	.align		4
        /*0024*/ 	.byte	0x04, 0x1c
        /*0026*/ 	.short	(.L_616 - .L_615)


	//   ....[0]....
.L_615:
        /*0028*/ 	.word	0x00000010


	//----- nvinfo : EIATTR_MAX_THREADS
	.align		4
.L_616:
        /*002c*/ 	.byte	0x04, 0x05
        /*002e*/ 	.short	(.L_618 - .L_617)
.L_617:
        /*0030*/ 	.word	0x00000100
        /*0034*/ 	.word	0x00000001
        /*0038*/ 	.word	0x00000001


	//----- nvinfo : EIATTR_CBANK_PARAM_SIZE
	.align		4
.L_618:
        /*003c*/ 	.byte	0x03, 0x19
        /*003e*/ 	.short	0x0438


	//----- nvinfo : EIATTR_PARAM_CBANK
	.align		4
        /*0040*/ 	.byte	0x04, 0x0a
        /*0042*/ 	.short	(.L_620 - .L_619)
	.align		4
.L_619:
        /*0044*/ 	.word	index@(.nv.constant0._ZN7cutlass13device_kernelIN5flash19enable_sm80_to_sm89INS1_16FlashAttnFwdSm80INS1_25CollectiveMainloopFwdSm80ILi8ELi2ELb0EN4cute5tupleIJNS5_1CILi128EEENS7_ILi64EEENS7_ILi192EEEEEELi192ENS_6half_tEfNS_4arch4Sm80ELb0ELb1ELb0ELb1ELb0ELb1ELb1ELb1EEENS1_21CollectiveEpilogueFwdINS6_IJS8_SA_S9_EEENS6_IJNS7_ILi1EEESI_SI_EEESC_SE_Li256ELb1ELb1ELb1ELb0EEENS1_36VarlenDynamicPersistentTileSchedulerILi128ELi64ELi256ELi256ELb1ELb1ELb0ELb1ELb0ELb1EEEEEEEEEvNT_6ParamsE)
        /*0048*/ 	.short	0x0210
        /*004a*/ 	.short	0x0438


	//----- nvinfo : EIATTR_SW_WAR
	.align		4
.L_620:
        /*004c*/ 	.byte	0x04, 0x36
        /*004e*/ 	.short	(.L_622 - .L_621)
.L_621:
        /*0050*/ 	.word	0x00000008
.L_622:


//--------------------- .nv.info._ZN7cutlass13device_kernelIN5flash19enable_sm80_to_sm89INS1_16FlashAttnFwdSm80INS1_25CollectiveMainloopFwdSm80ILi8ELi2ELb1EN4cute5tupleIJNS5_1CILi128EEENS7_ILi96EEENS7_ILi192EEEEEELi192ENS_6half_tEfNS_4arch4Sm80ELb1ELb0ELb0ELb0ELb0ELb0ELb1ELb1EEENS1_21CollectiveEpilogueFwdINS6_IJS8_SA_S9_EEENS6_IJNS7_ILi1EEESI_SI_EEESC_SE_Li256ELb0ELb1ELb1ELb0EEENS1_30DynamicPersistentTileSchedulerILi256ELi256ELb1ELb1ELb0EEEEEEEEEvNT_6ParamsE --------------------------
	.section	.nv.info._ZN7cutlass13device_kernelIN5flash19enable_sm80_to_sm89INS1_16FlashAttnFwdSm80INS1_25CollectiveMainloopFwdSm80ILi8ELi2ELb1EN4cute5tupleIJNS5_1CILi128EEENS7_ILi96EEENS7_ILi192EEEEEELi192ENS_6half_tEfNS_4arch4Sm80ELb1ELb0ELb0ELb0ELb0ELb0ELb1ELb1EEENS1_21CollectiveEpilogueFwdINS6_IJS8_SA_S9_EEENS6_IJNS7_ILi1EEESI_SI_EEESC_SE_Li256ELb0ELb1ELb1ELb0EEENS1_30DynamicPersistentTileSchedulerILi256ELi256ELb1ELb1ELb0EEEEEEEEEvNT_6ParamsE,"",@"SHT_CUDA_INFO"
	.sectionflags	@""
	.align	4


	//----- nvinfo : EIATTR_CUDA_API_VERSION
	.align		4
        /*0000*/ 	.byte	0x04, 0x37
        /*0002*/ 	.short	(.L_624 - .L_623)
.L_623:
        /*0004*/ 	.word	0x00000082


	//----- nvinfo : EIATTR_KPARAM_INFO
	.align		4
.L_624:
        /*0008*/ 	.byte	0x04, 0x17
        /*000a*/ 	.short	(.L_626 - .L_625)
.L_625:
        /*000c*/ 	.word	0x00000000
        /*0010*/ 	.short	0x0000
        /*0012*/ 	.short	0x0000
        /*0014*/ 	.byte	0x00, 0xf0, 0xa1, 0x10


	//----- nvinfo : EIATTR_SPARSE_MMA_MASK
	.align		4
.L_626:
        /*0018*/ 	.byte	0x03, 0x50
        /*001a*/ 	.short	0x0000


	//----- nvinfo : EIATTR_MAXREG_COUNT
	.align		4
        /*001c*/ 	.byte	0x03, 0x1b
        /*001e*/ 	.short	0x00ff


	//----- nvinfo : EIATTR_MERCURY_ISA_VERSION
	.align		4
        /*0020*/ 	.byte	0x03, 0x5f
        /*0022*/ 	.short	0x0101


	//----- nvinfo : EIATTR_EXIT_INSTR_OFFSETS
	.align		4
        /*0024*/ 	.byte	0x04, 0x1c
        /*0026*/ 	.short	(.L_628 - .L_627)


	//   ....[0]....
.L_627:
        /*0028*/ 	.word	0x00000010


	//----- nvinfo : EIATTR_MAX_THREADS
	.align		4
.L_628:
        /*002c*/ 	.byte	0x04, 0x05
        /*002e*/ 	.short	(.L_630 - .L_629)
.L_629:
        /*0030*/ 	.word	0x00000100
        /*0034*/ 	.word	0x00000001
        /*0038*/ 	.word	0x00000001


	//----- nvinfo : EIATTR_CBANK_PARAM_SIZE
	.align		4
.L_630:
        /*003c*/ 	.byte	0x03, 0x19
        /*003e*/ 	.short	0x0428


	//----- nvinfo : EIATTR_PARAM_CBANK
	.align		4
        /*0040*/ 	.byte	0x04, 0x0a
        /*0042*/ 	.short	(.L_632 - .L_631)
	.align		4
.L_631:
        /*0044*/ 	.word	index@(.nv.constant0._ZN7cutlass13device_kernelIN5flash19enable_sm80_to_sm89INS1_16FlashAttnFwdSm80INS1_25CollectiveMainloopFwdSm80ILi8ELi2ELb1EN4cute5tupleIJNS5_1CILi128EEENS7_ILi96EEENS7_ILi192EEEEEELi192ENS_6half_tEfNS_4arch4Sm80ELb1ELb0ELb0ELb0ELb0ELb0ELb1ELb1EEENS1_21CollectiveEpilogueFwdINS6_IJS8_SA_S9_EEENS6_IJNS7_ILi1EEESI_SI_EEESC_SE_Li256ELb0ELb1ELb1ELb0EEENS1_30DynamicPersistentTileSchedulerILi256ELi256ELb1ELb1ELb0EEEEEEEEEvNT_6ParamsE)
        /*0048*/ 	.short	0x0210
        /*004a*/ 	.short	0x0428


	//----- nvinfo : EIATTR_SW_WAR
	.align		4
.L_632:
        /*004c*/ 	.byte	0x04, 0x36
        /*004e*/ 	.short	(.L_634 - .L_633)
.L_633:
        /*0050*/ 	.word	0x00000008
.L_634:


//--------------------- .nv.info._ZN7cutlass13device_kernelIN5flash19enable_sm80_to_sm89INS1_16FlashAttnFwdSm80INS1_25CollectiveMainloopFwdSm80ILi8ELi2ELb0EN4cute5tupleIJNS5_1CILi128EEENS7_ILi64EEENS7_ILi192EEEEEELi192ENS_6half_tEfNS_4arch4Sm80ELb1ELb0ELb0ELb1ELb0ELb0ELb1ELb1EEENS1_21CollectiveEpilogueFwdINS6_IJS8_SA_S9_EEENS6_IJNS7_ILi1EEESI_SI_EEESC_SE_Li256ELb1ELb1ELb1ELb0EEENS1_36VarlenDynamicPersistentTileSchedulerILi128ELi64ELi256ELi256ELb1ELb1ELb0ELb1ELb1ELb1EEEEEEEEEvNT_6ParamsE --------------------------
	.section	.nv.info._ZN7cutlass13device_kernelIN5flash19enable_sm80_to_sm89INS1_16FlashAttnFwdSm80INS1_25CollectiveMainloopFwdSm80ILi8ELi2ELb0EN4cute5tupleIJNS5_1CILi128EEENS7_ILi64EEENS7_ILi192EEEEEELi192ENS_6half_tEfNS_4arch4Sm80ELb1ELb0ELb0ELb1ELb0ELb0ELb1ELb1EEENS1_21CollectiveEpilogueFwdINS6_IJS8_SA_S9_EEENS6_IJNS7_ILi1EEESI_SI_EEESC_SE_Li256ELb1ELb1ELb1ELb0EEENS1_36VarlenDynamicPersistentTileSchedulerILi128ELi64ELi256ELi256ELb1ELb1ELb0ELb1ELb1ELb1EEEEEEEEEvNT_6ParamsE,"",@"SHT_CUDA_INFO"
	.sectionflags	@""
	.align	4


	//----- nvinfo : EIATTR_CUDA_API_VERSION
	.align		4
        /*0000*/ 	.byte	0x04, 0x37
        /*0002*/ 	.short	(.L_636 - .L_635)
.L_635:
        /*0004*/ 	.word	0x00000082


	//----- nvinfo : EIATTR_KPARAM_INFO
	.align		4
.L_636:
        /*0008*/ 	.byte	0x04, 0x17
        /*000a*/ 	.short	(.L_638 - .L_637)
.L_637:
        /*000c*/ 	.word	0x00000000
        /*0010*/ 	.short	0x0000
        /*0012*/ 	.short	0x0000
        /*0014*/ 	.byte	0x00, 0xf0, 0xe1, 0x10


	//----- nvinfo : EIATTR_SPARSE_MMA_MASK
	.align		4
.L_638:
        /*0018*/ 	.byte	0x03, 0x50
        /*001a*/ 	.short	0x0000


	//----- nvinfo : EIATTR_MAXREG_COUNT
	.align		4
        /*001c*/ 	.byte	0x03, 0x1b
        /*001e*/ 	.short	0x00ff


	//----- nvinfo : EIATTR_MERCURY_ISA_VERSION
	.align		4
        /*0020*/ 	.byte	0x03, 0x5f
        /*0022*/ 	.short	0x0101


	//----- nvinfo : EIATTR_EXIT_INSTR_OFFSETS
	.align		4
        /*0024*/ 	.byte	0x04, 0x1c
        /*0026*/ 	.short	(.L_640 - .L_639)


	//   ....[0]....
.L_639:
        /*0028*/ 	.word	0x00000010


	//----- nvinfo : EIATTR_MAX_THREADS
	.align		4
.L_640:
        /*002c*/ 	.byte	0x04, 0x05
        /*002e*/ 	.short	(.L_642 - .L_641)
.L_641:
        /*0030*/ 	.word	0x00000100
        /*0034*/ 	.word	0x00000001
        /*0038*/ 	.word	0x00000001


	//----- nvinfo : EIATTR_CBANK_PARAM_SIZE
	.align		4
.L_642:
        /*003c*/ 	.byte	0x03, 0x19
        /*003e*/ 	.short	0x0438


	//----- nvinfo : EIATTR_PARAM_CBANK
	.align		4
        /*0040*/ 	.byte	0x04, 0x0a
        /*0042*/ 	.short	(.L_644 - .L_643)
	.align		4
.L_643:
        /*0044*/ 	.word	index@(.nv.constant0._ZN7cutlass13device_kernelIN5flash19enable_sm80_to_sm89INS1_16FlashAttnFwdSm80INS1_25CollectiveMainloopFwdSm80ILi8ELi2ELb0EN4cute5tupleIJNS5_1CILi128EEENS7_ILi64EEENS7_ILi192EEEEEELi192ENS_6half_tEfNS_4arch4Sm80ELb1ELb0ELb0ELb1ELb0ELb0ELb1ELb1EEENS1_21CollectiveEpilogueFwdINS6_IJS8_SA_S9_EEENS6_IJNS7_ILi1EEESI_SI_EEESC_SE_Li256ELb1ELb1ELb1ELb0EEENS1_36VarlenDynamicPersistentTileSchedulerILi128ELi64ELi256ELi256ELb1ELb1ELb0ELb1ELb1ELb1EEEEEEEEEvNT_6ParamsE)
        /*0048*/ 	.short	0x0210
        /*004a*/ 	.short	0x0438


	//----- nvinfo : EIATTR_SW_WAR
	.align		4
.L_644:
        /*004c*/ 	.byte	0x04, 0x36
        /*004e*/ 	.short	(.L_646 - .L_645)
.L_645:
        /*0050*/ 	.word	0x00000008
.L_646:


//--------------------- .nv.info._ZN7cutlass13device_kernelIN5flash19enable_sm80_to_sm89INS1_16FlashAttnFwdSm80INS1_25CollectiveMainloopFwdSm80ILi8ELi2ELb0EN4cute5tupleIJNS5_1CILi128EEENS7_ILi64EEENS7_ILi192EEEEEELi192ENS_6half_tEfNS_4arch4Sm80ELb1ELb0ELb0ELb1ELb0ELb1ELb1ELb1EEENS1_21CollectiveEpilogueFwdINS6_IJS8_SA_S9_EEENS6_IJNS7_ILi1EEESI_SI_EEESC_SE_Li256ELb1ELb1ELb1ELb0EEENS1_36VarlenDynamicPersistentTileSchedulerILi128ELi64ELi256ELi256ELb1ELb1ELb0ELb1ELb1ELb1EEEEEEEEEvNT_6ParamsE --------------------------
	.section	.nv.info._ZN7cutlass13device_kernelIN5flash19enable_sm80_to_sm89INS1_16FlashAttnFwdSm80INS1_25CollectiveMainloopFwdSm80ILi8ELi2ELb0EN4cute5tupleIJNS5_1CILi128EEENS7_ILi64EEENS7_ILi192EEEEEELi192ENS_6half_tEfNS_4arch4Sm80ELb1ELb0ELb0ELb1ELb0ELb1ELb1ELb1EEENS1_21CollectiveEpilogueFwdINS6_IJS8_SA_S9_EEENS6_IJNS7_ILi1EEESI_SI_EEESC_SE_Li256ELb1ELb1ELb1ELb0EEENS1_36VarlenDynamicPersistentTileSchedulerILi128ELi64ELi256ELi256ELb1ELb1ELb0ELb1ELb1ELb1EEEEEEEEEvNT_6ParamsE,"",@"SHT_CUDA_INFO"
	.sectionflags	@""
	.align	4


	//----- nvinfo : EIATTR_CUDA_API_VERSION
	.align		4
        /*0000*/ 	.byte	0x04, 0x37
        /*0002*/ 	.short	(.L_648 - .L_647)
.L_647:
        /*0004*/ 	.word	0x00000082


	//----- nvinfo : EIATTR_KPARAM_INFO
	.align		4
.L_648:
        /*0008*/ 	.byte	0x04, 0x17
        /*000a*/ 	.short	(.L_650 - .L_649)
.L_649:
        /*000c*/ 	.word	0x00000000
        /*0010*/ 	.short	0x0000
        /*0012*/ 	.short	0x0000
        /*0014*/ 	.byte	0x00, 0xf0, 0xe1, 0x10


	//----- nvinfo : EIATTR_SPARSE_MMA_MASK
	.align		4
.L_650:
        /*0018*/ 	.byte	0x03, 0x50
        /*001a*/ 	.short	0x0000


	//----- nvinfo : EIATTR_MAXREG_COUNT
	.align		4
        /*001c*/ 	.byte	0x03, 0x1b
        /*001e*/ 	.short	0x00ff


	//----- nvinfo : EIATTR_MERCURY_ISA_VERSION
	.align		4
        /*0020*/ 	.byte	0x03, 0x5f
        /*0022*/ 	.short	0x0101


	//----- nvinfo : EIATTR_EXIT_INSTR_OFFSETS
	.align		4
        /*0024*/ 	.byte	0x04, 0x1c
        /*0026*/ 	.short	(.L_652 - .L_651)


	//   ....[0]....
.L_651:
        /*0028*/ 	.word	0x00000010


	//----- nvinfo : EIATTR_MAX_THREADS
	.align		4
.L_652:
        /*002c*/ 	.byte	0x04, 0x05
        /*002e*/ 	.short	(.L_654 - .L_653)
.L_653:
        /*0030*/ 	.word	0x00000100
        /*0034*/ 	.word	0x00000001
        /*0038*/ 	.word	0x00000001


	//----- nvinfo : EIATTR_CBANK_PARAM_SIZE
	.align		4
.L_654:
        /*003c*/ 	.byte	0x03, 0x19
        /*003e*/ 	.short	0x0438


	//----- nvinfo : EIATTR_PARAM_CBANK
	.align		4
        /*0040*/ 	.byte	0x04, 0x0a
        /*0042*/ 	.short	(.L_656 - .L_655)
	.align		4
.L_655:
        /*0044*/ 	.word	index@(.nv.constant0._ZN7cutlass13device_kernelIN5flash19enable_sm80_to_sm89INS1_16FlashAttnFwdSm80INS1_25CollectiveMainloopFwdSm80ILi8ELi2ELb0EN4cute5tupleIJNS5_1CILi128EEENS7_ILi64EEENS7_ILi192EEEEEELi192ENS_6half_tEfNS_4arch4Sm80ELb1ELb0ELb0ELb1ELb0ELb1ELb1ELb1EEENS1_21CollectiveEpilogueFwdINS6_IJS8_SA_S9_EEENS6_IJNS7_ILi1EEESI_SI_EEESC_SE_Li256ELb1ELb1ELb1ELb0EEENS1_36VarlenDynamicPersistentTileSchedulerILi128ELi64ELi256ELi256ELb1ELb1ELb0ELb1ELb1ELb1EEEEEEEEEvNT_6ParamsE)
        /*0048*/ 	.short	0x0210
        /*004a*/ 	.short	0x0438


	//----- nvinfo : EIATTR_SW_WAR
	.align		4
.L_656:
        /*004c*/ 	.byte	0x04, 0x36
        /*004e*/ 	.short	(.L_658 - .L_657)
.L_657:
        /*0050*/ 	.word	0x00000008
.L_658:


//--------------------- .nv.callgraph             --------------------------
	.section	.nv.callgraph,"",@"SHT_CUDA_CALLGRAPH"
	.align	4
	.sectionentsize	8
	.align		4
        /*0000*/ 	.word	0x00000000
	.align		4
        /*0004*/ 	.word	0xffffffff
	.align		4
        /*0008*/ 	.word	0x00000000
	.align		4
        /*000c*/ 	.word	0xfffffffe
	.align		4
        /*0010*/ 	.word	0x00000000
	.align		4
        /*0014*/ 	.word	0xfffffffd
	.align		4
        /*0018*/ 	.word	0x00000000
	.align		4
        /*001c*/ 	.word	0xfffffffc


//--------------------- .nv.constant4             --------------------------
	.section	.nv.constant4,"a",@progbits
	.align	8
	.align		8
.nv.constant4:
        /*0000*/ 	.dword	_ZN83_INTERNAL_91fcea5d_47_flash_fwd_hdim192_fp16_split_softcapall_sm80_cu_1f2e7571_37104cuda3std3__45__cpo5beginE
	.align		8
        /*0008*/ 	.dword	_ZN83_INTERNAL_91fcea5d_47_flash_fwd_hdim192_fp16_split_softcapall_sm80_cu_1f2e7571_37104cuda3std3__45__cpo3endE
	.align		8
        /*0010*/ 	.dword	_ZN83_INTERNAL_91fcea5d_47_flash_fwd_hdim192_fp16_split_softcapall_sm80_cu_1f2e7571_37104cuda3std3__45__cpo6cbeginE
	.align		8
        /*0018*/ 	.dword	_ZN83_INTERNAL_91fcea5d_47_flash_fwd_hdim192_fp16_split_softcapall_sm80_cu_1f2e7571_37104cuda3std3__45__cpo4cendE
	.align		8
        /*0020*/ 	.dword	_ZN83_INTERNAL_91fcea5d_47_flash_fwd_hdim192_fp16_split_softcapall_sm80_cu_1f2e7571_37104cuda3std3__485_GLOBAL__N__91fcea5d_47_flash_fwd_hdim192_fp16_split_softcapall_sm80_cu_1f2e7571_37106ignoreE
	.align		8
        /*0028*/ 	.dword	_ZN83_INTERNAL_91fcea5d_47_flash_fwd_hdim192_fp16_split_softcapall_sm80_cu_1f2e7571_37104cuda3std3__419piecewise_constructE
	.align		8
        /*0030*/ 	.dword	_ZN83_INTERNAL_91fcea5d_47_flash_fwd_hdim192_fp16_split_softcapall_sm80_cu_1f2e7571_37104cuda3std3__48in_placeE
	.align		8
        /*0038*/ 	.dword	_ZN83_INTERNAL_91fcea5d_47_flash_fwd_hdim192_fp16_split_softcapall_sm80_cu_1f2e7571_37104cuda3std6ranges3__45__cpo4swapE
	.align		8
        /*0040*/ 	.dword	_ZN83_INTERNAL_91fcea5d_47_flash_fwd_hdim192_fp16_split_softcapall_sm80_cu_1f2e7571_37104cuda3std6ranges3__45__cpo9iter_moveE
	.align		8
        /*0048*/ 	.dword	_ZN83_INTERNAL_91fcea5d_47_flash_fwd_hdim192_fp16_split_softcapall_sm80_cu_1f2e7571_37104cute7productE
	.align		8
        /*0050*/ 	.dword	_ZN83_INTERNAL_91fcea5d_47_flash_fwd_hdim192_fp16_split_softcapall_sm80_cu_1f2e7571_37104cute1_E


//--------------------- .text._ZN7cutlass13device_kernelIN5flash19enable_sm80_to_sm89INS1_16FlashAttnFwdSm80INS1_25CollectiveMainloopFwdSm80ILi8ELi1ELb1EN4cute5tupleIJNS5_1CILi128EEENS7_ILi96EEENS7_ILi192EEEEEELi192ENS_6half_tEfNS_4arch4Sm80ELb0ELb0ELb1ELb0ELb0ELb0ELb1ELb1EEENS1_21CollectiveEpilogueFwdINS6_IJS8_SA_S9_EEENS6_IJNS7_ILi1EEESI_SI_EEESC_SE_Li256ELb0ELb1ELb1ELb0EEENS1_19SingleTileSchedulerILb0ELb1ELb1ELi128EEEEEEEEEvNT_6ParamsE --------------------------
	.section	.text._ZN7cutlass13device_kernelIN5flash19enable_sm80_to_sm89INS1_16FlashAttnFwdSm80INS1_25CollectiveMainloopFwdSm80ILi8ELi1ELb1EN4cute5tupleIJNS5_1CILi128EEENS7_ILi96EEENS7_ILi192EEEEEELi192ENS_6half_tEfNS_4arch4Sm80ELb0ELb0ELb1ELb0ELb0ELb0ELb1ELb1EEENS1_21CollectiveEpilogueFwdINS6_IJS8_SA_S9_EEENS6_IJNS7_ILi1EEESI_SI_EEESC_SE_Li256ELb0ELb1ELb1ELb0EEENS1_19SingleTileSchedulerILb0ELb1ELb1ELi128EEEEEEEEEvNT_6ParamsE,"ax",@progbits
	.align	128
.text._ZN7cutlass13device_kernelIN5flash19enable_sm80_to_sm89INS1_16FlashAttnFwdSm80INS1_25CollectiveMainloopFwdSm80ILi8ELi1ELb1EN4cute5tupleIJNS5_1CILi128EEENS7_ILi96EEENS7_ILi192EEEEEELi192ENS_6half_tEfNS_4arch4Sm80ELb0ELb0ELb1ELb0ELb0ELb0ELb1ELb1EEENS1_21CollectiveEpilogueFwdINS6_IJS8_SA_S9_EEENS6_IJNS7_ILi1EEESI_SI_EEESC_SE_Li256ELb0ELb1ELb1ELb0EEENS1_19SingleTileSchedulerILb0ELb1ELb1ELi128EEEEEEEEEvNT_6ParamsE:
        .type           _ZN7cutlass13device_kernelIN5flash19enable_sm80_to_sm89INS1_16FlashAttnFwdSm80INS1_25CollectiveMainloopFwdSm80ILi8ELi1ELb1EN4cute5tupleIJNS5_1CILi128EEENS7_ILi96EEENS7_ILi192EEEEEELi192ENS_6half_tEfNS_4arch4Sm80ELb0ELb0ELb1ELb0ELb0ELb0ELb1ELb1EEENS1_21CollectiveEpilogueFwdINS6_IJS8_SA_S9_EEENS6_IJNS7_ILi1EEESI_SI_EEESC_SE_Li256ELb0ELb1ELb1ELb0EEENS1_19SingleTileSchedulerILb0ELb1ELb1ELi128EEEEEEEEEvNT_6ParamsE,@function
        .size           _ZN7cutlass13device_kernelIN5flash19enable_sm80_to_sm89INS1_16FlashAttnFwdSm80INS1_25CollectiveMainloopFwdSm80ILi8ELi1ELb1EN4cute5tupleIJNS5_1CILi128EEENS7_ILi96EEENS7_ILi192EEEEEELi192ENS_6half_tEfNS_4arch4Sm80ELb0ELb0ELb1ELb0ELb0ELb0ELb1ELb1EEENS1_21CollectiveEpilogueFwdINS6_IJS8_SA_S9_EEENS6_IJNS7_ILi1EEESI_SI_EEESC_SE_Li256ELb0ELb1ELb1ELb0EEENS1_19SingleTileSchedulerILb0ELb1ELb1ELi128EEEEEEEEEvNT_6ParamsE,(.L_x_36 - _ZN7cutlass13device_kernelIN5flash19enable_sm80_to_sm89INS1_16FlashAttnFwdSm80INS1_25CollectiveMainloopFwdSm80ILi8ELi1ELb1EN4cute5tupleIJNS5_1CILi128EEENS7_ILi96EEENS7_ILi192EEEEEELi192ENS_6half_tEfNS_4arch4Sm80ELb0ELb0ELb1ELb0ELb0ELb0ELb1ELb1EEENS1_21CollectiveEpilogueFwdINS6_IJS8_SA_S9_EEENS6_IJNS7_ILi1EEESI_SI_EEESC_SE_Li256ELb0ELb1ELb1ELb0EEENS1_19SingleTileSchedulerILb0ELb1ELb1ELi128EEEEEEEEEvNT_6ParamsE)
        .other          _ZN7cutlass13device_kernelIN5flash19enable_sm80_to_sm89INS1_16FlashAttnFwdSm80INS1_25CollectiveMainloopFwdSm80ILi8ELi1ELb1EN4cute5tupleIJNS5_1CILi128EEENS7_ILi96EEENS7_ILi192EEEEEELi192ENS_6half_tEfNS_4arch4Sm80ELb0ELb0ELb1ELb0ELb0ELb0ELb1ELb1EEENS1_21CollectiveEpilogueFwdINS6_IJS8_SA_S9_EEENS6_IJNS7_ILi1EEESI_SI_EEESC_SE_Li256ELb0ELb1ELb1ELb0EEENS1_19SingleTileSchedulerILb0ELb1ELb1ELi128EEEEEEEEEvNT_6ParamsE,@"STO_CUDA_ENTRY STV_DEFAULT"
_ZN7cutlass13device_kernelIN5flash19enable_sm80_to_sm89INS1_16FlashAttnFwdSm80INS1_25CollectiveMainloopFwdSm80ILi8ELi1ELb1EN4cute5tupleIJNS5_1CILi128EEENS7_ILi96EEENS7_ILi192EEEEEELi192ENS_6half_tEfNS_4arch4Sm80ELb0ELb0ELb1ELb0ELb0ELb0ELb1ELb1EEENS1_21CollectiveEpilogueFwdINS6_IJS8_SA_S9_EEENS6_IJNS7_ILi1EEESI_SI_EEESC_SE_Li256ELb0ELb1ELb1ELb0EEENS1_19SingleTileSchedulerILb0ELb1ELb1ELi128EEEEEEEEEvNT_6ParamsE:
[----:B------:R-:W-:Y:S01]  /*0000*/  LDC R1, c[0x0][0x28] ;  /* 0x00000a00ff017b82 */ /* 0x000fe20000000800 */
[----:B------:R-:W-:Y:S05]  /*0010*/  EXIT ;  /* 0x000000000000794d */ /* 0x000fea0003800000 */
.L_x_0:
[----:B------:R-:W-:-:S00]  /*0020*/  BRA `(.L_x_0) ;  /* 0xfffffffc00fc7947 */ /* 0x000fc0000383ffff */
[----:B------:R-:W-:-:S00]  /*0030*/  NOP ;  /* 0x0000000000007918 */ /* 0x000fc00000000000 */
        /* <DEDUP_REMOVED lines=12> */
.L_x_36:


//--------------------- .text._ZN7cutlass13device_kernelIN5flash19enable_sm80_to_sm89INS1_16FlashAttnFwdSm80INS1_25CollectiveMainloopFwdSm80ILi8ELi1ELb0EN4cute5tupleIJNS5_1CILi128EEENS7_ILi64EEENS7_ILi192EEEEEELi192ENS_6half_tEfNS_4arch4Sm80ELb0ELb0ELb1ELb1ELb0ELb0ELb1ELb1EEENS1_21CollectiveEpilogueFwdINS6_IJS8_SA_S9_EEENS6_IJNS7_ILi1EEESI_SI_EEESC_SE_Li256ELb1ELb1ELb1ELb0EEENS1_36VarlenDynamicPersistentTileSchedulerILi128ELi64ELi256ELi256ELb1ELb1ELb0ELb0ELb1ELb1EEEEEEEEEvNT_6ParamsE --------------------------
	.section	.text._ZN7cutlass13device_kernelIN5flash19enable_sm80_to_sm89INS1_16FlashAttnFwdSm80INS1_25CollectiveMainloopFwdSm80ILi8ELi1ELb0EN4cute5tupleIJNS5_1CILi128EEENS7_ILi64EEENS7_ILi192EEEEEELi192ENS_6half_tEfNS_4arch4Sm80ELb0ELb0ELb1ELb1ELb0ELb0ELb1ELb1EEENS1_21CollectiveEpilogueFwdINS6_IJS8_SA_S9_EEENS6_IJNS7_ILi1EEESI_SI_EEESC_SE_Li256ELb1ELb1ELb1ELb0EEENS1_36VarlenDynamicPersistentTileSchedulerILi128ELi64ELi256ELi256ELb1ELb1ELb0ELb0ELb1ELb1EEEEEEEEEvNT_6ParamsE,"ax",@progbits
	.align	128
.text._ZN7cutlass13device_kernelIN5flash19enable_sm80_to_sm89INS1_16FlashAttnFwdSm80INS1_25CollectiveMainloopFwdSm80ILi8ELi1ELb0EN4cute5tupleIJNS5_1CILi128EEENS7_ILi64EEENS7_ILi192EEEEEELi192ENS_6half_tEfNS_4arch4Sm80ELb0ELb0ELb1ELb1ELb0ELb0ELb1ELb1EEENS1_21CollectiveEpilogueFwdINS6_IJS8_SA_S9_EEENS6_IJNS7_ILi1EEESI_SI_EEESC_SE_Li256ELb1ELb1ELb1ELb0EEENS1_36VarlenDynamicPersistentTileSchedulerILi128ELi64ELi256ELi256ELb1ELb1ELb0ELb0ELb1ELb1EEEEEEEEEvNT_6ParamsE:
        .type           _ZN7cutlass13device_kernelIN5flash19enable_sm80_to_sm89INS1_16FlashAttnFwdSm80INS1_25CollectiveMainloopFwdSm80ILi8ELi1ELb0EN4cute5tupleIJNS5_1CILi128EEENS7_ILi64EEENS7_ILi192EEEEEELi192ENS_6half_tEfNS_4arch4Sm80ELb0ELb0ELb1ELb1ELb0ELb0ELb1ELb1EEENS1_21CollectiveEpilogueFwdINS6_IJS8_SA_S9_EEENS6_IJNS7_ILi1EEESI_SI_EEESC_SE_Li256ELb1ELb1ELb1ELb0EEENS1_36VarlenDynamicPersistentTileSchedulerILi128ELi64ELi256ELi256ELb1ELb1ELb0ELb0ELb1ELb1EEEEEEEEEvNT_6ParamsE,@function
        .size           _ZN7cutlass13device_kernelIN5flash19enable_sm80_to_sm89INS1_16FlashAttnFwdSm80INS1_25CollectiveMainloopFwdSm80ILi8ELi1ELb0EN4cute5tupleIJNS5_1CILi128EEENS7_ILi64EEENS7_ILi192EEEEEELi192ENS_6half_tEfNS_4arch4Sm80ELb0ELb0ELb1ELb1ELb0ELb0ELb1ELb1EEENS1_21CollectiveEpilogueFwdINS6_IJS8_SA_S9_EEENS6_IJNS7_ILi1EEESI_SI_EEESC_SE_Li256ELb1ELb1ELb1ELb0EEENS1_36VarlenDynamicPersistentTileSchedulerILi128ELi64ELi256ELi256ELb1ELb1ELb0ELb0ELb1ELb1EEEEEEEEEvNT_6ParamsE,(.L_x_37 - _ZN7cutlass13device_kernelIN5flash19enable_sm80_to_sm89INS1_16FlashAttnFwdSm80INS1_25CollectiveMainloopFwdSm80ILi8ELi1ELb0EN4cute5tupleIJNS5_1CILi128EEENS7_ILi64EEENS7_ILi192EEEEEELi192ENS_6half_tEfNS_4arch4Sm80ELb0ELb0ELb1ELb1ELb0ELb0ELb1ELb1EEENS1_21CollectiveEpilogueFwdINS6_IJS8_SA_S9_EEENS6_IJNS7_ILi1EEESI_SI_EEESC_SE_Li256ELb1ELb1ELb1ELb0EEENS1_36VarlenDynamicPersistentTileSchedulerILi128ELi64ELi256ELi256ELb1ELb1ELb0ELb0ELb1ELb1EEEEEEEEEvNT_6ParamsE)
        .other          _ZN7cutlass13device_kernelIN5flash19enable_sm80_to_sm89INS1_16FlashAttnFwdSm80INS1_25CollectiveMainloopFwdSm80ILi8ELi1ELb0EN4cute5tupleIJNS5_1CILi128EEENS7_ILi64EEENS7_ILi192EEEEEELi192ENS_6half_tEfNS_4arch4Sm80ELb0ELb0ELb1ELb1ELb0ELb0ELb1ELb1EEENS1_21CollectiveEpilogueFwdINS6_IJS8_SA_S9_EEENS6_IJNS7_ILi1EEESI_SI_EEESC_SE_Li256ELb1ELb1ELb1ELb0EEENS1_36VarlenDynamicPersistentTileSchedulerILi128ELi64ELi256ELi256ELb1ELb1ELb0ELb0ELb1ELb1EEEEEEEEEvNT_6ParamsE,@"STO_CUDA_ENTRY STV_DEFAULT"
_ZN7cutlass13device_kernelIN5flash19enable_sm80_to_sm89INS1_16FlashAttnFwdSm80INS1_25CollectiveMainloopFwdSm80ILi8ELi1ELb0EN4cute5tupleIJNS5_1CILi128EEENS7_ILi64EEENS7_ILi192EEEEEELi192ENS_6half_tEfNS_4arch4Sm80ELb0ELb0ELb1ELb1ELb0ELb0ELb1ELb1EEENS1_21CollectiveEpilogueFwdINS6_IJS8_SA_S9_EEENS6_IJNS7_ILi1EEESI_SI_EEESC_SE_Li256ELb1ELb1ELb1ELb0EEENS1_36VarlenDynamicPersistentTileSchedulerILi128ELi64ELi256ELi256ELb1ELb1ELb0ELb0ELb1ELb1EEEEEEEEEvNT_6ParamsE:
[----:B------:R-:W-:Y:S01]  /*0000*/  LDC R1, c[0x0][0x28] ;  /* 0x00000a00ff017b82 */ /* 0x000fe20000000800 */
[----:B------:R-:W-:Y:S05]  /*0010*/  EXIT ;  /* 0x000000000000794d */ /* 0x000fea0003800000 */
.L_x_1:
        /* <DEDUP_REMOVED lines=14> */
.L_x_37:


//--------------------- .text._ZN7cutlass13device_kernelIN5flash19enable_sm80_to_sm89INS1_16FlashAttnFwdSm80INS1_25CollectiveMainloopFwdSm80ILi8ELi1ELb0EN4cute5tupleIJNS5_1CILi128EEENS7_ILi64EEENS7_ILi192EEEEEELi192ENS_6half_tEfNS_4arch4Sm80ELb0ELb0ELb1ELb1ELb0ELb1ELb1ELb1EEENS1_21CollectiveEpilogueFwdINS6_IJS8_SA_S9_EEENS6_IJNS7_ILi1EEESI_SI_EEESC_SE_Li256ELb1ELb1ELb1ELb0EEENS1_36VarlenDynamicPersistentTileSchedulerILi128ELi64ELi256ELi256ELb1ELb1ELb0ELb0ELb1ELb1EEEEEEEEEvNT_6ParamsE --------------------------
	.section	.text._ZN7cutlass13device_kernelIN5flash19enable_sm80_to_sm89INS1_16FlashAttnFwdSm80INS1_25CollectiveMainloopFwdSm80ILi8ELi1ELb0EN4cute5tupleIJNS5_1CILi128EEENS7_ILi64EEENS7_ILi192EEEEEELi192ENS_6half_tEfNS_4arch4Sm80ELb0ELb0ELb1ELb1ELb0ELb1ELb1ELb1EEENS1_21CollectiveEpilogueFwdINS6_IJS8_SA_S9_EEENS6_IJNS7_ILi1EEESI_SI_EEESC_SE_Li256ELb1ELb1ELb1ELb0EEENS1_36VarlenDynamicPersistentTileSchedulerILi128ELi64ELi256ELi256ELb1ELb1ELb0ELb0ELb1ELb1EEEEEEEEEvNT_6ParamsE,"ax",@progbits
	.align	128
.text._ZN7cutlass13device_kernelIN5flash19enable_sm80_to_sm89INS1_16FlashAttnFwdSm80INS1_25CollectiveMainloopFwdSm80ILi8ELi1ELb0EN4cute5tupleIJNS5_1CILi128EEENS7_ILi64EEENS7_ILi192EEEEEELi192ENS_6half_tEfNS_4arch4Sm80ELb0ELb0ELb1ELb1ELb0ELb1ELb1ELb1EEENS1_21CollectiveEpilogueFwdINS6_IJS8_SA_S9_EEENS6_IJNS7_ILi1EEESI_SI_EEESC_SE_Li256ELb1ELb1ELb1ELb0EEENS1_36VarlenDynamicPersistentTileSchedulerILi128ELi64ELi256ELi256ELb1ELb1ELb0ELb0ELb1ELb1EEEEEEEEEvNT_6ParamsE:
        .type           _ZN7cutlass13device_kernelIN5flash19enable_sm80_to_sm89INS1_16FlashAttnFwdSm80INS1_25CollectiveMainloopFwdSm80ILi8ELi1ELb0EN4cute5tupleIJNS5_1CILi128EEENS7_ILi64EEENS7_ILi192EEEEEELi192ENS_6half_tEfNS_4arch4Sm80ELb0ELb0ELb1ELb1ELb0ELb1ELb1ELb1EEENS1_21CollectiveEpilogueFwdINS6_IJS8_SA_S9_EEENS6_IJNS7_ILi1EEESI_SI_EEESC_SE_Li256ELb1ELb1ELb1ELb0EEENS1_36VarlenDynamicPersistentTileSchedulerILi128ELi64ELi256ELi256ELb1ELb1ELb0ELb0ELb1ELb1EEEEEEEEEvNT_6ParamsE,@function
        .size           _ZN7cutlass13device_kernelIN5flash19enable_sm80_to_sm89INS1_16FlashAttnFwdSm80INS1_25CollectiveMainloopFwdSm80ILi8ELi1ELb0EN4cute5tupleIJNS5_1CILi128EEENS7_ILi64EEENS7_ILi192EEEEEELi192ENS_6half_tEfNS_4arch4Sm80ELb0ELb0ELb1ELb1ELb0ELb1ELb1ELb1EEENS1_21CollectiveEpilogueFwdINS6_IJS8_SA_S9_EEENS6_IJNS7_ILi1EEESI_SI_EEESC_SE_Li256ELb1ELb1ELb1ELb0EEENS1_36VarlenDynamicPersistentTileSchedulerILi128ELi64ELi256ELi256ELb1ELb1ELb0ELb0ELb1ELb1EEEEEEEEEvNT_6ParamsE,(.L_x_38 - _ZN7cutlass13device_kernelIN5flash19enable_sm80_to_sm89INS1_16FlashAttnFwdSm80INS1_25CollectiveMainloopFwdSm80ILi8ELi1ELb0EN4cute5tupleIJNS5_1CILi128EEENS7_ILi64EEENS7_ILi192EEEEEELi192ENS_6half_tEfNS_4arch4Sm80ELb0ELb0ELb1ELb1ELb0ELb1ELb1ELb1EEENS1_21CollectiveEpilogueFwdINS6_IJS8_SA_S9_EEENS6_IJNS7_ILi1EEESI_SI_EEESC_SE_Li256ELb1ELb1ELb1ELb0EEENS1_36VarlenDynamicPersistentTileSchedulerILi128ELi64ELi256ELi256ELb1ELb1ELb0ELb0ELb1ELb1EEEEEEEEEvNT_6ParamsE)
        .other          _ZN7cutlass13device_kernelIN5flash19enable_sm80_to_sm89INS1_16FlashAttnFwdSm80INS1_25CollectiveMainloopFwdSm80ILi8ELi1ELb0EN4cute5tupleIJNS5_1CILi128EEENS7_ILi64EEENS7_ILi192EEEEEELi192ENS_6half_tEfNS_4arch4Sm80ELb0ELb0ELb1ELb1ELb0ELb1ELb1ELb1EEENS1_21CollectiveEpilogueFwdINS6_IJS8_SA_S9_EEENS6_IJNS7_ILi1EEESI_SI_EEESC_SE_Li256ELb1ELb1ELb1ELb0EEENS1_36VarlenDynamicPersistentTileSchedulerILi128ELi64ELi256ELi256ELb1ELb1ELb0ELb0ELb1ELb1EEEEEEEEEvNT_6ParamsE,@"STO_CUDA_ENTRY STV_DEFAULT"
_ZN7cutlass13device_kernelIN5flash19enable_sm80_to_sm89INS1_16FlashAttnFwdSm80INS1_25CollectiveMainloopFwdSm80ILi8ELi1ELb0EN4cute5tupleIJNS5_1CILi128EEENS7_ILi64EEENS7_ILi192EEEEEELi192ENS_6half_tEfNS_4arch4Sm80ELb0ELb0ELb1ELb1ELb0ELb1ELb1ELb1EEENS1_21CollectiveEpilogueFwdINS6_IJS8_SA_S9_EEENS6_IJNS7_ILi1EEESI_SI_EEESC_SE_Li256ELb1ELb1ELb1ELb0EEENS1_36VarlenDynamicPersistentTileSchedulerILi128ELi64ELi256ELi256ELb1ELb1ELb0ELb0ELb1ELb1EEEEEEEEEvNT_6ParamsE:
[----:B------:R-:W-:Y:S01]  /*0000*/  LDC R1, c[0x0][0x28] ;  /* 0x00000a00ff017b82 */ /* 0x000fe20000000800 */
[----:B------:R-:W-:Y:S05]  /*0010*/  EXIT ;  /* 0x000000000000794d */ /* 0x000fea0003800000 */
.L_x_2:
        /* <DEDUP_REMOVED lines=14> */
.L_x_38:


//--------------------- .text._ZN7cutlass13device_kernelIN5flash19enable_sm80_to_sm89INS1_16FlashAttnFwdSm80INS1_25CollectiveMainloopFwdSm80ILi8ELi1ELb0EN4cute5tupleIJNS5_1CILi128EEENS7_ILi64EEENS7_ILi192EEEEEELi192ENS_6half_tEfNS_4arch4Sm80ELb0ELb1ELb1ELb0ELb0ELb0ELb1ELb1EEENS1_21CollectiveEpilogueFwdINS6_IJS8_SA_S9_EEENS6_IJNS7_ILi1EEESI_SI_EEESC_SE_Li256ELb0ELb1ELb1ELb0EEENS1_19SingleTileSchedulerILb0ELb1ELb1ELi128EEEEEEEEEvNT_6ParamsE --------------------------
	.section	.text._ZN7cutlass13device_kernelIN5flash19enable_sm80_to_sm89INS1_16FlashAttnFwdSm80INS1_25CollectiveMainloopFwdSm80ILi8ELi1ELb0EN4cute5tupleIJNS5_1CILi128EEENS7_ILi64EEENS7_ILi192EEEEEELi192ENS_6half_tEfNS_4arch4Sm80ELb0ELb1ELb1ELb0ELb0ELb0ELb1ELb1EEENS1_21CollectiveEpilogueFwdINS6_IJS8_SA_S9_EEENS6_IJNS7_ILi1EEESI_SI_EEESC_SE_Li256ELb0ELb1ELb1ELb0EEENS1_19SingleTileSchedulerILb0ELb1ELb1ELi128EEEEEEEEEvNT_6ParamsE,"ax",@progbits
	.align	128
.text._ZN7cutlass13device_kernelIN5flash19enable_sm80_to_sm89INS1_16FlashAttnFwdSm80INS1_25CollectiveMainloopFwdSm80ILi8ELi1ELb0EN4cute5tupleIJNS5_1CILi128EEENS7_ILi64EEENS7_ILi192EEEEEELi192ENS_6half_tEfNS_4arch4Sm80ELb0ELb1ELb1ELb0ELb0ELb0ELb1ELb1EEENS1_21CollectiveEpilogueFwdINS6_IJS8_SA_S9_EEENS6_IJNS7_ILi1EEESI_SI_EEESC_SE_Li256ELb0ELb1ELb1ELb0EEENS1_19SingleTileSchedulerILb0ELb1ELb1ELi128EEEEEEEEEvNT_6ParamsE:
        .type           _ZN7cutlass13device_kernelIN5flash19enable_sm80_to_sm89INS1_16FlashAttnFwdSm80INS1_25CollectiveMainloopFwdSm80ILi8ELi1ELb0EN4cute5tupleIJNS5_1CILi128EEENS7_ILi64EEENS7_ILi192EEEEEELi192ENS_6half_tEfNS_4arch4Sm80ELb0ELb1ELb1ELb0ELb0ELb0ELb1ELb1EEENS1_21CollectiveEpilogueFwdINS6_IJS8_SA_S9_EEENS6_IJNS7_ILi1EEESI_SI_EEESC_SE_Li256ELb0ELb1ELb1ELb0EEENS1_19SingleTileSchedulerILb0ELb1ELb1ELi128EEEEEEEEEvNT_6ParamsE,@function
        .size           _ZN7cutlass13device_kernelIN5flash19enable_sm80_to_sm89INS1_16FlashAttnFwdSm80INS1_25CollectiveMainloopFwdSm80ILi8ELi1ELb0EN4cute5tupleIJNS5_1CILi128EEENS7_ILi64EEENS7_ILi192EEEEEELi192ENS_6half_tEfNS_4arch4Sm80ELb0ELb1ELb1ELb0ELb0ELb0ELb1ELb1EEENS1_21CollectiveEpilogueFwdINS6_IJS8_SA_S9_EEENS6_IJNS7_ILi1EEESI_SI_EEESC_SE_Li256ELb0ELb1ELb1ELb0EEENS1_19SingleTileSchedulerILb0ELb1ELb1ELi128EEEEEEEEEvNT_6ParamsE,(.L_x_39 - _ZN7cutlass13device_kernelIN5flash19enable_sm80_to_sm89INS1_16FlashAttnFwdSm80INS1_25CollectiveMainloopFwdSm80ILi8ELi1ELb0EN4cute5tupleIJNS5_1CILi128EEENS7_ILi64EEENS7_ILi192EEEEEELi192ENS_6half_tEfNS_4arch4Sm80ELb0ELb1ELb1ELb0ELb0ELb0ELb1ELb1EEENS1_21CollectiveEpilogueFwdINS6_IJS8_SA_S9_EEENS6_IJNS7_ILi1EEESI_SI_EEESC_SE_Li256ELb0ELb1ELb1ELb0EEENS1_19SingleTileSchedulerILb0ELb1ELb1ELi128EEEEEEEEEvNT_6ParamsE)
        .other          _ZN7cutlass13device_kernelIN5flash19enable_sm80_to_sm89INS1_16FlashAttnFwdSm80INS1_25CollectiveMainloopFwdSm80ILi8ELi1ELb0EN4cute5tupleIJNS5_1CILi128EEENS7_ILi64EEENS7_ILi192EEEEEELi192ENS_6half_tEfNS_4arch4Sm80ELb0ELb1ELb1ELb0ELb0ELb0ELb1ELb1EEENS1_21CollectiveEpilogueFwdINS6_IJS8_SA_S9_EEENS6_IJNS7_ILi1EEESI_SI_EEESC_SE_Li256ELb0ELb1ELb1ELb0EEENS1_19SingleTileSchedulerILb0ELb1ELb1ELi128EEEEEEEEEvNT_6ParamsE,@"STO_CUDA_ENTRY STV_DEFAULT"
_ZN7cutlass13device_kernelIN5flash19enable_sm80_to_sm89INS1_16FlashAttnFwdSm80INS1_25CollectiveMainloopFwdSm80ILi8ELi1ELb0EN4cute5tupleIJNS5_1CILi128EEENS7_ILi64EEENS7_ILi192EEEEEELi192ENS_6half_tEfNS_4arch4Sm80ELb0ELb1ELb1ELb0ELb0ELb0ELb1ELb1EEENS1_21CollectiveEpilogueFwdINS6_IJS8_SA_S9_EEENS6_IJNS7_ILi1EEESI_SI_EEESC_SE_Li256ELb0ELb1ELb1ELb0EEENS1_19SingleTileSchedulerILb0ELb1ELb1ELi128EEEEEEEEEvNT_6ParamsE:
[----:B------:R-:W-:Y:S01]  /*0000*/  LDC R1, c[0x0][0x28] ;  /* 0x00000a00ff017b82 */ /* 0x000fe20000000800 */
[----:B------:R-:W-:Y:S05]  /*0010*/  EXIT ;  /* 0x000000000000794d */ /* 0x000fea0003800000 */
.L_x_3:
        /* <DEDUP_REMOVED lines=14> */
.L_x_39:


//--------------------- .text._ZN7cutlass13device_kernelIN5flash19enable_sm80_to_sm89INS1_16FlashAttnFwdSm80INS1_25CollectiveMainloopFwdSm80ILi8ELi1ELb0EN4cute5tupleIJNS5_1CILi128EEENS7_ILi64EEENS7_ILi192EEEEEELi192ENS_6half_tEfNS_4arch4Sm80ELb0ELb1ELb1ELb1ELb0ELb0ELb1ELb1EEENS1_21CollectiveEpilogueFwdINS6_IJS8_SA_S9_EEENS6_IJNS7_ILi1EEESI_SI_EEESC_SE_Li256ELb1ELb1ELb1ELb0EEENS1_36VarlenDynamicPersistentTileSchedulerILi128ELi64ELi256ELi256ELb1ELb1ELb0ELb1ELb0ELb1EEEEEEEEEvNT_6ParamsE --------------------------
	.section	.text._ZN7cutlass13device_kernelIN5flash19enable_sm80_to_sm89INS1_16FlashAttnFwdSm80INS1_25CollectiveMainloopFwdSm80ILi8ELi1ELb0EN4cute5tupleIJNS5_1CILi128EEENS7_ILi64EEENS7_ILi192EEEEEELi192ENS_6half_tEfNS_4arch4Sm80ELb0ELb1ELb1ELb1ELb0ELb0ELb1ELb1EEENS1_21CollectiveEpilogueFwdINS6_IJS8_SA_S9_EEENS6_IJNS7_ILi1EEESI_SI_EEESC_SE_Li256ELb1ELb1ELb1ELb0EEENS1_36VarlenDynamicPersistentTileSchedulerILi128ELi64ELi256ELi256ELb1ELb1ELb0ELb1ELb0ELb1EEEEEEEEEvNT_6ParamsE,"ax",@progbits
	.align	128
.text._ZN7cutlass13device_kernelIN5flash19enable_sm80_to_sm89INS1_16FlashAttnFwdSm80INS1_25CollectiveMainloopFwdSm80ILi8ELi1ELb0EN4cute5tupleIJNS5_1CILi128EEENS7_ILi64EEENS7_ILi192EEEEEELi192ENS_6half_tEfNS_4arch4Sm80ELb0ELb1ELb1ELb1ELb0ELb0ELb1ELb1EEENS1_21CollectiveEpilogueFwdINS6_IJS8_SA_S9_EEENS6_IJNS7_ILi1EEESI_SI_EEESC_SE_Li256ELb1ELb1ELb1ELb0EEENS1_36VarlenDynamicPersistentTileSchedulerILi128ELi64ELi256ELi256ELb1ELb1ELb0ELb1ELb0ELb1EEEEEEEEEvNT_6ParamsE:
        .type           _ZN7cutlass13device_kernelIN5flash19enable_sm80_to_sm89INS1_16FlashAttnFwdSm80INS1_25CollectiveMainloopFwdSm80ILi8ELi1ELb0EN4cute5tupleIJNS5_1CILi128EEENS7_ILi64EEENS7_ILi192EEEEEELi192ENS_6half_tEfNS_4arch4Sm80ELb0ELb1ELb1ELb1ELb0ELb0ELb1ELb1EEENS1_21CollectiveEpilogueFwdINS6_IJS8_SA_S9_EEENS6_IJNS7_ILi1EEESI_SI_EEESC_SE_Li256ELb1ELb1ELb1ELb0EEENS1_36VarlenDynamicPersistentTileSchedulerILi128ELi64ELi256ELi256ELb1ELb1ELb0ELb1ELb0ELb1EEEEEEEEEvNT_6ParamsE,@function
        .size           _ZN7cutlass13device_kernelIN5flash19enable_sm80_to_sm89INS1_16FlashAttnFwdSm80INS1_25CollectiveMainloopFwdSm80ILi8ELi1ELb0EN4cute5tupleIJNS5_1CILi128EEENS7_ILi64EEENS7_ILi192EEEEEELi192ENS_6half_tEfNS_4arch4Sm80ELb0ELb1ELb1ELb1ELb0ELb0ELb1ELb1EEENS1_21CollectiveEpilogueFwdINS6_IJS8_SA_S9_EEENS6_IJNS7_ILi1EEESI_SI_EEESC_SE_Li256ELb1ELb1ELb1ELb0EEENS1_36VarlenDynamicPersistentTileSchedulerILi128ELi64ELi256ELi256ELb1ELb1ELb0ELb1ELb0ELb1EEEEEEEEEvNT_6ParamsE,(.L_x_40 - _ZN7cutlass13device_kernelIN5flash19enable_sm80_to_sm89INS1_16FlashAttnFwdSm80INS1_25CollectiveMainloopFwdSm80ILi8ELi1ELb0EN4cute5tupleIJNS5_1CILi128EEENS7_ILi64EEENS7_ILi192EEEEEELi192ENS_6half_tEfNS_4arch4Sm80ELb0ELb1ELb1ELb1ELb0ELb0ELb1ELb1EEENS1_21CollectiveEpilogueFwdINS6_IJS8_SA_S9_EEENS6_IJNS7_ILi1EEESI_SI_EEESC_SE_Li256ELb1ELb1ELb1ELb0EEENS1_36VarlenDynamicPersistentTileSchedulerILi128ELi64ELi256ELi256ELb1ELb1ELb0ELb1ELb0ELb1EEEEEEEEEvNT_6ParamsE)
        .other          _ZN7cutlass13device_kernelIN5flash19enable_sm80_to_sm89INS1_16FlashAttnFwdSm80INS1_25CollectiveMainloopFwdSm80ILi8ELi1ELb0EN4cute5tupleIJNS5_1CILi128EEENS7_ILi64EEENS7_ILi192EEEEEELi192ENS_6half_tEfNS_4arch4Sm80ELb0ELb1ELb1ELb1ELb0ELb0ELb1ELb1EEENS1_21CollectiveEpilogueFwdINS6_IJS8_SA_S9_EEENS6_IJNS7_ILi1EEESI_SI_EEESC_SE_Li256ELb1ELb1ELb1ELb0EEENS1_36VarlenDynamicPersistentTileSchedulerILi128ELi64ELi256ELi256ELb1ELb1ELb0ELb1ELb0ELb1EEEEEEEEEvNT_6ParamsE,@"STO_CUDA_ENTRY STV_DEFAULT"
_ZN7cutlass13device_kernelIN5flash19enable_sm80_to_sm89INS1_16FlashAttnFwdSm80INS1_25CollectiveMainloopFwdSm80ILi8ELi1ELb0EN4cute5tupleIJNS5_1CILi128EEENS7_ILi64EEENS7_ILi192EEEEEELi192ENS_6half_tEfNS_4arch4Sm80ELb0ELb1ELb1ELb1ELb0ELb0ELb1ELb1EEENS1_21CollectiveEpilogueFwdINS6_IJS8_SA_S9_EEENS6_IJNS7_ILi1EEESI_SI_EEESC_SE_Li256ELb1ELb1ELb1ELb0EEENS1_36VarlenDynamicPersistentTileSchedulerILi128ELi64ELi256ELi256ELb1ELb1ELb0ELb1ELb0ELb1EEEEEEEEEvNT_6ParamsE:
[----:B------:R-:W-:Y:S01]  /*0000*/  LDC R1, c[0x0][0x28] ;  /* 0x00000a00ff017b82 */ /* 0x000fe20000000800 */
[----:B------:R-:W-:Y:S05]  /*0010*/  EXIT ;  /* 0x000000000000794d */ /* 0x000fea0003800000 */
.L_x_4:
        /* <DEDUP_REMOVED lines=14> */
.L_x_40:


//--------------------- .text._ZN7cutlass13device_kernelIN5flash19enable_sm80_to_sm89INS1_16FlashAttnFwdSm80INS1_25CollectiveMainloopFwdSm80ILi8ELi1ELb0EN4cute5tupleIJNS5_1CILi128EEENS7_ILi64EEENS7_ILi192EEEEEELi192ENS_6half_tEfNS_4arch4Sm80ELb0ELb1ELb1ELb1ELb0ELb1ELb1ELb1EEENS1_21CollectiveEpilogueFwdINS6_IJS8_SA_S9_EEENS6_IJNS7_ILi1EEESI_SI_EEESC_SE_Li256ELb1ELb1ELb1ELb0EEENS1_36VarlenDynamicPersistentTileSchedulerILi128ELi64ELi256ELi256ELb1ELb1ELb0ELb1ELb0ELb1EEEEEEEEEvNT_6ParamsE --------------------------
	.section	.text._ZN7cutlass13device_kernelIN5flash19enable_sm80_to_sm89INS1_16FlashAttnFwdSm80INS1_25CollectiveMainloopFwdSm80ILi8ELi1ELb0EN4cute5tupleIJNS5_1CILi128EEENS7_ILi64EEENS7_ILi192EEEEEELi192ENS_6half_tEfNS_4arch4Sm80ELb0ELb1ELb1ELb1ELb0ELb1ELb1ELb1EEENS1_21CollectiveEpilogueFwdINS6_IJS8_SA_S9_EEENS6_IJNS7_ILi1EEESI_SI_EEESC_SE_Li256ELb1ELb1ELb1ELb0EEENS1_36VarlenDynamicPersistentTileSchedulerILi128ELi64ELi256ELi256ELb1ELb1ELb0ELb1ELb0ELb1EEEEEEEEEvNT_6ParamsE,"ax",@progbits
	.align	128
.text._ZN7cutlass13device_kernelIN5flash19enable_sm80_to_sm89INS1_16FlashAttnFwdSm80INS1_25CollectiveMainloopFwdSm80ILi8ELi1ELb0EN4cute5tupleIJNS5_1CILi128EEENS7_ILi64EEENS7_ILi192EEEEEELi192ENS_6half_tEfNS_4arch4Sm80ELb0ELb1ELb1ELb1ELb0ELb1ELb1ELb1EEENS1_21CollectiveEpilogueFwdINS6_IJS8_SA_S9_EEENS6_IJNS7_ILi1EEESI_SI_EEESC_SE_Li256ELb1ELb1ELb1ELb0EEENS1_36VarlenDynamicPersistentTileSchedulerILi128ELi64ELi256ELi256ELb1ELb1ELb0ELb1ELb0ELb1EEEEEEEEEvNT_6ParamsE:
        .type           _ZN7cutlass13device_kernelIN5flash19enable_sm80_to_sm89INS1_16FlashAttnFwdSm80INS1_25CollectiveMainloopFwdSm80ILi8ELi1ELb0EN4cute5tupleIJNS5_1CILi128EEENS7_ILi64EEENS7_ILi192EEEEEELi192ENS_6half_tEfNS_4arch4Sm80ELb0ELb1ELb1ELb1ELb0ELb1ELb1ELb1EEENS1_21CollectiveEpilogueFwdINS6_IJS8_SA_S9_EEENS6_IJNS7_ILi1EEESI_SI_EEESC_SE_Li256ELb1ELb1ELb1ELb0EEENS1_36VarlenDynamicPersistentTileSchedulerILi128ELi64ELi256ELi256ELb1ELb1ELb0ELb1ELb0ELb1EEEEEEEEEvNT_6ParamsE,@function
        .size           _ZN7cutlass13device_kernelIN5flash19enable_sm80_to_sm89INS1_16FlashAttnFwdSm80INS1_25CollectiveMainloopFwdSm80ILi8ELi1ELb0EN4cute5tupleIJNS5_1CILi128EEENS7_ILi64EEENS7_ILi192EEEEEELi192ENS_6half_tEfNS_4arch4Sm80ELb0ELb1ELb1ELb1ELb0ELb1ELb1ELb1EEENS1_21CollectiveEpilogueFwdINS6_IJS8_SA_S9_EEENS6_IJNS7_ILi1EEESI_SI_EEESC_SE_Li256ELb1ELb1ELb1ELb0EEENS1_36VarlenDynamicPersistentTileSchedulerILi128ELi64ELi256ELi256ELb1ELb1ELb0ELb1ELb0ELb1EEEEEEEEEvNT_6ParamsE,(.L_x_41 - _ZN7cutlass13device_kernelIN5flash19enable_sm80_to_sm89INS1_16FlashAttnFwdSm80INS1_25CollectiveMainloopFwdSm80ILi8ELi1ELb0EN4cute5tupleIJNS5_1CILi128EEENS7_ILi64EEENS7_ILi192EEEEEELi192ENS_6half_tEfNS_4arch4Sm80ELb0ELb1ELb1ELb1ELb0ELb1ELb1ELb1EEENS1_21CollectiveEpilogueFwdINS6_IJS8_SA_S9_EEENS6_IJNS7_ILi1EEESI_SI_EEESC_SE_Li256ELb1ELb1ELb1ELb0EEENS1_36VarlenDynamicPersistentTileSchedulerILi128ELi64ELi256ELi256ELb1ELb1ELb0ELb1ELb0ELb1EEEEEEEEEvNT_6ParamsE)
        .other          _ZN7cutlass13device_kernelIN5flash19enable_sm80_to_sm89INS1_16FlashAttnFwdSm80INS1_25CollectiveMainloopFwdSm80ILi8ELi1ELb0EN4cute5tupleIJNS5_1CILi128EEENS7_ILi64EEENS7_ILi192EEEEEELi192ENS_6half_tEfNS_4arch4Sm80ELb0ELb1ELb1ELb1ELb0ELb1ELb1ELb1EEENS1_21CollectiveEpilogueFwdINS6_IJS8_SA_S9_EEENS6_IJNS7_ILi1EEESI_SI_EEESC_SE_Li256ELb1ELb1ELb1ELb0EEENS1_36VarlenDynamicPersistentTileSchedulerILi128ELi64ELi256ELi256ELb1ELb1ELb0ELb1ELb0ELb1EEEEEEEEEvNT_6ParamsE,@"STO_CUDA_ENTRY STV_DEFAULT"
_ZN7cutlass13device_kernelIN5flash19enable_sm80_to_sm89INS1_16FlashAttnFwdSm80INS1_25CollectiveMainloopFwdSm80ILi8ELi1ELb0EN4cute5tupleIJNS5_1CILi128EEENS7_ILi64EEENS7_ILi192EEEEEELi192ENS_6half_tEfNS_4arch4Sm80ELb0ELb1ELb1ELb1ELb0ELb1ELb1ELb1EEENS1_21CollectiveEpilogueFwdINS6_IJS8_SA_S9_EEENS6_IJNS7_ILi1EEESI_SI_EEESC_SE_Li256ELb1ELb1ELb1ELb0EEENS1_36VarlenDynamicPersistentTileSchedulerILi128ELi64ELi256ELi256ELb1ELb1ELb0ELb1ELb0ELb1EEEEEEEEEvNT_6ParamsE:
[----:B------:R-:W-:Y:S01]  /*0000*/  LDC R1, c[0x0][0x28] ;  /* 0x00000a00ff017b82 */ /* 0x000fe20000000800 */
[----:B------:R-:W-:Y:S05]  /*0010*/  EXIT ;  /* 0x000000000000794d */ /* 0x000fea0003800000 */
.L_x_5:
        /* <DEDUP_REMOVED lines=14> */
.L_x_41:


//--------------------- .text._ZN7cutlass13device_kernelIN5flash19enable_sm80_to_sm89INS1_16FlashAttnFwdSm80INS1_25CollectiveMainloopFwdSm80ILi8ELi1ELb1EN4cute5tupleIJNS5_1CILi128EEENS7_ILi96EEENS7_ILi192EEEEEELi192ENS_6half_tEfNS_4arch4Sm80ELb1ELb0ELb1ELb0ELb0ELb0ELb1ELb1EEENS1_21CollectiveEpilogueFwdINS6_IJS8_SA_S9_EEENS6_IJNS7_ILi1EEESI_SI_EEESC_SE_Li256ELb0ELb1ELb1ELb0EEENS1_30DynamicPersistentTileSchedulerILi256ELi256ELb1ELb1ELb0EEEEEEEEEvNT_6ParamsE --------------------------
	.section	.text._ZN7cutlass13device_kernelIN5flash19enable_sm80_to_sm89INS1_16FlashAttnFwdSm80INS1_25CollectiveMainloopFwdSm80ILi8ELi1ELb1EN4cute5tupleIJNS5_1CILi128EEENS7_ILi96EEENS7_ILi192EEEEEELi192ENS_6half_tEfNS_4arch4Sm80ELb1ELb0ELb1ELb0ELb0ELb0ELb1ELb1EEENS1_21CollectiveEpilogueFwdINS6_IJS8_SA_S9_EEENS6_IJNS7_ILi1EEESI_SI_EEESC_SE_Li256ELb0ELb1ELb1ELb0EEENS1_30DynamicPersistentTileSchedulerILi256ELi256ELb1ELb1ELb0EEEEEEEEEvNT_6ParamsE,"ax",@progbits
	.align	128
.text._ZN7cutlass13device_kernelIN5flash19enable_sm80_to_sm89INS1_16FlashAttnFwdSm80INS1_25CollectiveMainloopFwdSm80ILi8ELi1ELb1EN4cute5tupleIJNS5_1CILi128EEENS7_ILi96EEENS7_ILi192EEEEEELi192ENS_6half_tEfNS_4arch4Sm80ELb1ELb0ELb1ELb0ELb0ELb0ELb1ELb1EEENS1_21CollectiveEpilogueFwdINS6_IJS8_SA_S9_EEENS6_IJNS7_ILi1EEESI_SI_EEESC_SE_Li256ELb0ELb1ELb1ELb0EEENS1_30DynamicPersistentTileSchedulerILi256ELi256ELb1ELb1ELb0EEEEEEEEEvNT_6ParamsE:
        .type           _ZN7cutlass13device_kernelIN5flash19enable_sm80_to_sm89INS1_16FlashAttnFwdSm80INS1_25CollectiveMainloopFwdSm80ILi8ELi1ELb1EN4cute5tupleIJNS5_1CILi128EEENS7_ILi96EEENS7_ILi192EEEEEELi192ENS_6half_tEfNS_4arch4Sm80ELb1ELb0ELb1ELb0ELb0ELb0ELb1ELb1EEENS1_21CollectiveEpilogueFwdINS6_IJS8_SA_S9_EEENS6_IJNS7_ILi1EEESI_SI_EEESC_SE_Li256ELb0ELb1ELb1ELb0EEENS1_30DynamicPersistentTileSchedulerILi256ELi256ELb1ELb1ELb0EEEEEEEEEvNT_6ParamsE,@function
        .size           _ZN7cutlass13device_kernelIN5flash19enable_sm80_to_sm89INS1_16FlashAttnFwdSm80INS1_25CollectiveMainloopFwdSm80ILi8ELi1ELb1EN4cute5tupleIJNS5_1CILi128EEENS7_ILi96EEENS7_ILi192EEEEEELi192ENS_6half_tEfNS_4arch4Sm80ELb1ELb0ELb1ELb0ELb0ELb0ELb1ELb1EEENS1_21CollectiveEpilogueFwdINS6_IJS8_SA_S9_EEENS6_IJNS7_ILi1EEESI_SI_EEESC_SE_Li256ELb0ELb1ELb1ELb0EEENS1_30DynamicPersistentTileSchedulerILi256ELi256ELb1ELb1ELb0EEEEEEEEEvNT_6ParamsE,(.L_x_42 - _ZN7cutlass13device_kernelIN5flash19enable_sm80_to_sm89INS1_16FlashAttnFwdSm80INS1_25CollectiveMainloopFwdSm80ILi8ELi1ELb1EN4cute5tupleIJNS5_1CILi128EEENS7_ILi96EEENS7_ILi192EEEEEELi192ENS_6half_tEfNS_4arch4Sm80ELb1ELb0ELb1ELb0ELb0ELb0ELb1ELb1EEENS1_21CollectiveEpilogueFwdINS6_IJS8_SA_S9_EEENS6_IJNS7_ILi1EEESI_SI_EEESC_SE_Li256ELb0ELb1ELb1ELb0EEENS1_30DynamicPersistentTileSchedulerILi256ELi256ELb1ELb1ELb0EEEEEEEEEvNT_6ParamsE)
        .other          _ZN7cutlass13device_kernelIN5flash19enable_sm80_to_sm89INS1_16FlashAttnFwdSm80INS1_25CollectiveMainloopFwdSm80ILi8ELi1ELb1EN4cute5tupleIJNS5_1CILi128EEENS7_ILi96EEENS7_ILi192EEEEEELi192ENS_6half_tEfNS_4arch4Sm80ELb1ELb0ELb1ELb0ELb0ELb0ELb1ELb1EEENS1_21CollectiveEpilogueFwdINS6_IJS8_SA_S9_EEENS6_IJNS7_ILi1EEESI_SI_EEESC_SE_Li256ELb0ELb1ELb1ELb0EEENS1_30DynamicPersistentTileSchedulerILi256ELi256ELb1ELb1ELb0EEEEEEEEEvNT_6ParamsE,@"STO_CUDA_ENTRY STV_DEFAULT"
_ZN7cutlass13device_kernelIN5flash19enable_sm80_to_sm89INS1_16FlashAttnFwdSm80INS1_25CollectiveMainloopFwdSm80ILi8ELi1ELb1EN4cute5tupleIJNS5_1CILi128EEENS7_ILi96EEENS7_ILi192EEEEEELi192ENS_6half_tEfNS_4arch4Sm80ELb1ELb0ELb1ELb0ELb0ELb0ELb1ELb1EEENS1_21CollectiveEpilogueFwdINS6_IJS8_SA_S9_EEENS6_IJNS7_ILi1EEESI_SI_EEESC_SE_Li256ELb0ELb1ELb1ELb0EEENS1_30DynamicPersistentTileSchedulerILi256ELi256ELb1ELb1ELb0EEEEEEEEEvNT_6ParamsE:
[----:B------:R-:W-:Y:S01]  /*0000*/  LDC R1, c[0x0][0x28] ;  /* 0x00000a00ff017b82 */ /* 0x000fe20000000800 */
[----:B------:R-:W-:Y:S05]  /*0010*/  EXIT ;  /* 0x000000000000794d */ /* 0x000fea0003800000 */
.L_x_6:
        /* <DEDUP_REMOVED lines=14> */
.L_x_42:


//--------------------- .text._ZN7cutlass13device_kernelIN5flash19enable_sm80_to_sm89INS1_16FlashAttnFwdSm80INS1_25CollectiveMainloopFwdSm80ILi8ELi1ELb0EN4cute5tupleIJNS5_1CILi128EEENS7_ILi64EEENS7_ILi192EEEEEELi192ENS_6half_tEfNS_4arch4Sm80ELb1ELb0ELb1ELb1ELb0ELb0ELb1ELb1EEENS1_21CollectiveEpilogueFwdINS6_IJS8_SA_S9_EEENS6_IJNS7_ILi1EEESI_SI_EEESC_SE_Li256ELb1ELb1ELb1ELb0EEENS1_36VarlenDynamicPersistentTileSchedulerILi128ELi64ELi256ELi256ELb1ELb1ELb0ELb1ELb1ELb1EEEEEEEEEvNT_6ParamsE --------------------------
	.section	.text._ZN7cutlass13device_kernelIN5flash19enable_sm80_to_sm89INS1_16FlashAttnFwdSm80INS1_25CollectiveMainloopFwdSm80ILi8ELi1ELb0EN4cute5tupleIJNS5_1CILi128EEENS7_ILi64EEENS7_ILi192EEEEEELi192ENS_6half_tEfNS_4arch4Sm80ELb1ELb0ELb1ELb1ELb0ELb0ELb1ELb1EEENS1_21CollectiveEpilogueFwdINS6_IJS8_SA_S9_EEENS6_IJNS7_ILi1EEESI_SI_EEESC_SE_Li256ELb1ELb1ELb1ELb0EEENS1_36VarlenDynamicPersistentTileSchedulerILi128ELi64ELi256ELi256ELb1ELb1ELb0ELb1ELb1ELb1EEEEEEEEEvNT_6ParamsE,"ax",@progbits
	.align	128
.text._ZN7cutlass13device_kernelIN5flash19enable_sm80_to_sm89INS1_16FlashAttnFwdSm80INS1_25CollectiveMainloopFwdSm80ILi8ELi1ELb0EN4cute5tupleIJNS5_1CILi128EEENS7_ILi64EEENS7_ILi192EEEEEELi192ENS_6half_tEfNS_4arch4Sm80ELb1ELb0ELb1ELb1ELb0ELb0ELb1ELb1EEENS1_21CollectiveEpilogueFwdINS6_IJS8_SA_S9_EEENS6_IJNS7_ILi1EEESI_SI_EEESC_SE_Li256ELb1ELb1ELb1ELb0EEENS1_36VarlenDynamicPersistentTileSchedulerILi128ELi64ELi256ELi256ELb1ELb1ELb0ELb1ELb1ELb1EEEEEEEEEvNT_6ParamsE:
        .type           _ZN7cutlass13device_kernelIN5flash19enable_sm80_to_sm89INS1_16FlashAttnFwdSm80INS1_25CollectiveMainloopFwdSm80ILi8ELi1ELb0EN4cute5tupleIJNS5_1CILi128EEENS7_ILi64EEENS7_ILi192EEEEEELi192ENS_6half_tEfNS_4arch4Sm80ELb1ELb0ELb1ELb1ELb0ELb0ELb1ELb1EEENS1_21CollectiveEpilogueFwdINS6_IJS8_SA_S9_EEENS6_IJNS7_ILi1EEESI_SI_EEESC_SE_Li256ELb1ELb1ELb1ELb0EEENS1_36VarlenDynamicPersistentTileSchedulerILi128ELi64ELi256ELi256ELb1ELb1ELb0ELb1ELb1ELb1EEEEEEEEEvNT_6ParamsE,@function
        .size           _ZN7cutlass13device_kernelIN5flash19enable_sm80_to_sm89INS1_16FlashAttnFwdSm80INS1_25CollectiveMainloopFwdSm80ILi8ELi1ELb0EN4cute5tupleIJNS5_1CILi128EEENS7_ILi64EEENS7_ILi192EEEEEELi192ENS_6half_tEfNS_4arch4Sm80ELb1ELb0ELb1ELb1ELb0ELb0ELb1ELb1EEENS1_21CollectiveEpilogueFwdINS6_IJS8_SA_S9_EEENS6_IJNS7_ILi1EEESI_SI_EEESC_SE_Li256ELb1ELb1ELb1ELb0EEENS1_36VarlenDynamicPersistentTileSchedulerILi128ELi64ELi256ELi256ELb1ELb1ELb0ELb1ELb1ELb1EEEEEEEEEvNT_6ParamsE,(.L_x_43 - _ZN7cutlass13device_kernelIN5flash19enable_sm80_to_sm89INS1_16FlashAttnFwdSm80INS1_25CollectiveMainloopFwdSm80ILi8ELi1ELb0EN4cute5tupleIJNS5_1CILi128EEENS7_ILi64EEENS7_ILi192EEEEEELi192ENS_6half_tEfNS_4arch4Sm80ELb1ELb0ELb1ELb1ELb0ELb0ELb1ELb1EEENS1_21CollectiveEpilogueFwdINS6_IJS8_SA_S9_EEENS6_IJNS7_ILi1EEESI_SI_EEESC_SE_Li256ELb1ELb1ELb1ELb0EEENS1_36VarlenDynamicPersistentTileSchedulerILi128ELi64ELi256ELi256ELb1ELb1ELb0ELb1ELb1ELb1EEEEEEEEEvNT_6ParamsE)
        .other          _ZN7cutlass13device_kernelIN5flash19enable_sm80_to_sm89INS1_16FlashAttnFwdSm80INS1_25CollectiveMainloopFwdSm80ILi8ELi1ELb0EN4cute5tupleIJNS5_1CILi128EEENS7_ILi64EEENS7_ILi192EEEEEELi192ENS_6half_tEfNS_4arch4Sm80ELb1ELb0ELb1ELb1ELb0ELb0ELb1ELb1EEENS1_21CollectiveEpilogueFwdINS6_IJS8_SA_S9_EEENS6_IJNS7_ILi1EEESI_SI_EEESC_SE_Li256ELb1ELb1ELb1ELb0EEENS1_36VarlenDynamicPersistentTileSchedulerILi128ELi64ELi256ELi256ELb1ELb1ELb0ELb1ELb1ELb1EEEEEEEEEvNT_6ParamsE,@"STO_CUDA_ENTRY STV_DEFAULT"
_ZN7cutlass13device_kernelIN5flash19enable_sm80_to_sm89INS1_16FlashAttnFwdSm80INS1_25CollectiveMainloopFwdSm80ILi8ELi1ELb0EN4cute5tupleIJNS5_1CILi128EEENS7_ILi64EEENS7_ILi192EEEEEELi192ENS_6half_tEfNS_4arch4Sm80ELb1ELb0ELb1ELb1ELb0ELb0ELb1ELb1EEENS1_21CollectiveEpilogueFwdINS6_IJS8_SA_S9_EEENS6_IJNS7_ILi1EEESI_SI_EEESC_SE_Li256ELb1ELb1ELb1ELb0EEENS1_36VarlenDynamicPersistentTileSchedulerILi128ELi64ELi256ELi256ELb1ELb1ELb0ELb1ELb1ELb1EEEEEEEEEvNT_6ParamsE:
[----:B------:R-:W-:Y:S01]  /*0000*/  LDC R1, c[0x0][0x28] ;  /* 0x00000a00ff017b82 */ /* 0x000fe20000000800 */
[----:B------:R-:W-:Y:S05]  /*0010*/  EXIT ;  /* 0x000000000000794d */ /* 0x000fea0003800000 */
.L_x_7:
        /* <DEDUP_REMOVED lines=14> */
.L_x_43:


//--------------------- .text._ZN7cutlass13device_kernelIN5flash19enable_sm80_to_sm89INS1_16FlashAttnFwdSm80INS1_25CollectiveMainloopFwdSm80ILi8ELi1ELb0EN4cute5tupleIJNS5_1CILi128EEENS7_ILi64EEENS7_ILi192EEEEEELi192ENS_6half_tEfNS_4arch4Sm80ELb1ELb0ELb1ELb1ELb0ELb1ELb1ELb1EEENS1_21CollectiveEpilogueFwdINS6_IJS8_SA_S9_EEENS6_IJNS7_ILi1EEESI_SI_EEESC_SE_Li256ELb1ELb1ELb1ELb0EEENS1_36VarlenDynamicPersistentTileSchedulerILi128ELi64ELi256ELi256ELb1ELb1ELb0ELb1ELb1ELb1EEEEEEEEEvNT_6ParamsE --------------------------
	.section	.text._ZN7cutlass13device_kernelIN5flash19enable_sm80_to_sm89INS1_16FlashAttnFwdSm80INS1_25CollectiveMainloopFwdSm80ILi8ELi1ELb0EN4cute5tupleIJNS5_1CILi128EEENS7_ILi64EEENS7_ILi192EEEEEELi192ENS_6half_tEfNS_4arch4Sm80ELb1ELb0ELb1ELb1ELb0ELb1ELb1ELb1EEENS1_21CollectiveEpilogueFwdINS6_IJS8_SA_S9_EEENS6_IJNS7_ILi1EEESI_SI_EEESC_SE_Li256ELb1ELb1ELb1ELb0EEENS1_36VarlenDynamicPersistentTileSchedulerILi128ELi64ELi256ELi256ELb1ELb1ELb0ELb1ELb1ELb1EEEEEEEEEvNT_6ParamsE,"ax",@progbits
	.align	128
.text._ZN7cutlass13device_kernelIN5flash19enable_sm80_to_sm89INS1_16FlashAttnFwdSm80INS1_25CollectiveMainloopFwdSm80ILi8ELi1ELb0EN4cute5tupleIJNS5_1CILi128EEENS7_ILi64EEENS7_ILi192EEEEEELi192ENS_6half_tEfNS_4arch4Sm80ELb1ELb0ELb1ELb1ELb0ELb1ELb1ELb1EEENS1_21CollectiveEpilogueFwdINS6_IJS8_SA_S9_EEENS6_IJNS7_ILi1EEESI_SI_EEESC_SE_Li256ELb1ELb1ELb1ELb0EEENS1_36VarlenDynamicPersistentTileSchedulerILi128ELi64ELi256ELi256ELb1ELb1ELb0ELb1ELb1ELb1EEEEEEEEEvNT_6ParamsE:
        .type           _ZN7cutlass13device_kernelIN5flash19enable_sm80_to_sm89INS1_16FlashAttnFwdSm80INS1_25CollectiveMainloopFwdSm80ILi8ELi1ELb0EN4cute5tupleIJNS5_1CILi128EEENS7_ILi64EEENS7_ILi192EEEEEELi192ENS_6half_tEfNS_4arch4Sm80ELb1ELb0ELb1ELb1ELb0ELb1ELb1ELb1EEENS1_21CollectiveEpilogueFwdINS6_IJS8_SA_S9_EEENS6_IJNS7_ILi1EEESI_SI_EEESC_SE_Li256ELb1ELb1ELb1ELb0EEENS1_36VarlenDynamicPersistentTileSchedulerILi128ELi64ELi256ELi256ELb1ELb1ELb0ELb1ELb1ELb1EEEEEEEEEvNT_6ParamsE,@function
        .size           _ZN7cutlass13device_kernelIN5flash19enable_sm80_to_sm89INS1_16FlashAttnFwdSm80INS1_25CollectiveMainloopFwdSm80ILi8ELi1ELb0EN4cute5tupleIJNS5_1CILi128EEENS7_ILi64EEENS7_ILi192EEEEEELi192ENS_6half_tEfNS_4arch4Sm80ELb1ELb0ELb1ELb1ELb0ELb1ELb1ELb1EEENS1_21CollectiveEpilogueFwdINS6_IJS8_SA_S9_EEENS6_IJNS7_ILi1EEESI_SI_EEESC_SE_Li256ELb1ELb1ELb1ELb0EEENS1_36VarlenDynamicPersistentTileSchedulerILi128ELi64ELi256ELi256ELb1ELb1ELb0ELb1ELb1ELb1EEEEEEEEEvNT_6ParamsE,(.L_x_44 - _ZN7cutlass13device_kernelIN5flash19enable_sm80_to_sm89INS1_16FlashAttnFwdSm80INS1_25CollectiveMainloopFwdSm80ILi8ELi1ELb0EN4cute5tupleIJNS5_1CILi128EEENS7_ILi64EEENS7_ILi192EEEEEELi192ENS_6half_tEfNS_4arch4Sm80ELb1ELb0ELb1ELb1ELb0ELb1ELb1ELb1EEENS1_21CollectiveEpilogueFwdINS6_IJS8_SA_S9_EEENS6_IJNS7_ILi1EEESI_SI_EEESC_SE_Li256ELb1ELb1ELb1ELb0EEENS1_36VarlenDynamicPersistentTileSchedulerILi128ELi64ELi256ELi256ELb1ELb1ELb0ELb1ELb1ELb1EEEEEEEEEvNT_6ParamsE)
        .other          _ZN7cutlass13device_kernelIN5flash19enable_sm80_to_sm89INS1_16FlashAttnFwdSm80INS1_25CollectiveMainloopFwdSm80ILi8ELi1ELb0EN4cute5tupleIJNS5_1CILi128EEENS7_ILi64EEENS7_ILi192EEEEEELi192ENS_6half_tEfNS_4arch4Sm80ELb1ELb0ELb1ELb1ELb0ELb1ELb1ELb1EEENS1_21CollectiveEpilogueFwdINS6_IJS8_SA_S9_EEENS6_IJNS7_ILi1EEESI_SI_EEESC_SE_Li256ELb1ELb1ELb1ELb0EEENS1_36VarlenDynamicPersistentTileSchedulerILi128ELi64ELi256ELi256ELb1ELb1ELb0ELb1ELb1ELb1EEEEEEEEEvNT_6ParamsE,@"STO_CUDA_ENTRY STV_DEFAULT"
_ZN7cutlass13device_kernelIN5flash19enable_sm80_to_sm89INS1_16FlashAttnFwdSm80INS1_25CollectiveMainloopFwdSm80ILi8ELi1ELb0EN4cute5tupleIJNS5_1CILi128EEENS7_ILi64EEENS7_ILi192EEEEEELi192ENS_6half_tEfNS_4arch4Sm80ELb1ELb0ELb1ELb1ELb0ELb1ELb1ELb1EEENS1_21CollectiveEpilogueFwdINS6_IJS8_SA_S9_EEENS6_IJNS7_ILi1EEESI_SI_EEESC_SE_Li256ELb1ELb1ELb1ELb0EEENS1_36VarlenDynamicPersistentTileSchedulerILi128ELi64ELi256ELi256ELb1ELb1ELb0ELb1ELb1ELb1EEEEEEEEEvNT_6ParamsE:
[----:B------:R-:W-:Y:S01]  /*0000*/  LDC R1, c[0x0][0x28] ;  /* 0x00000a00ff017b82 */ /* 0x000fe20000000800 */
[----:B------:R-:W-:Y:S05]  /*0010*/  EXIT ;  /* 0x000000000000794d */ /* 0x000fea0003800000 */
.L_x_8:
        /* <DEDUP_REMOVED lines=14> */
.L_x_44:


//--------------------- .text._ZN7cutlass13device_kernelIN5flash19enable_sm80_to_sm89INS1_16FlashAttnFwdSm80INS1_25CollectiveMainloopFwdSm80ILi8ELi2ELb1EN4cute5tupleIJNS5_1CILi128EEENS7_ILi96EEENS7_ILi192EEEEEELi192ENS_6half_tEfNS_4arch4Sm80ELb0ELb0ELb1ELb0ELb0ELb0ELb1ELb1EEENS1_21CollectiveEpilogueFwdINS6_IJS8_SA_S9_EEENS6_IJNS7_ILi1EEESI_SI_EEESC_SE_Li256ELb0ELb1ELb1ELb0EEENS1_19SingleTileSchedulerILb0ELb1ELb1ELi128EEEEEEEEEvNT_6ParamsE --------------------------
	.section	.text._ZN7cutlass13device_kernelIN5flash19enable_sm80_to_sm89INS1_16FlashAttnFwdSm80INS1_25CollectiveMainloopFwdSm80ILi8ELi2ELb1EN4cute5tupleIJNS5_1CILi128EEENS7_ILi96EEENS7_ILi192EEEEEELi192ENS_6half_tEfNS_4arch4Sm80ELb0ELb0ELb1ELb0ELb0ELb0ELb1ELb1EEENS1_21CollectiveEpilogueFwdINS6_IJS8_SA_S9_EEENS6_IJNS7_ILi1EEESI_SI_EEESC_SE_Li256ELb0ELb1ELb1ELb0EEENS1_19SingleTileSchedulerILb0ELb1ELb1ELi128EEEEEEEEEvNT_6ParamsE,"ax",@progbits
	.align	128
.text._ZN7cutlass13device_kernelIN5flash19enable_sm80_to_sm89INS1_16FlashAttnFwdSm80INS1_25CollectiveMainloopFwdSm80ILi8ELi2ELb1EN4cute5tupleIJNS5_1CILi128EEENS7_ILi96EEENS7_ILi192EEEEEELi192ENS_6half_tEfNS_4arch4Sm80ELb0ELb0ELb1ELb0ELb0ELb0ELb1ELb1EEENS1_21CollectiveEpilogueFwdINS6_IJS8_SA_S9_EEENS6_IJNS7_ILi1EEESI_SI_EEESC_SE_Li256ELb0ELb1ELb1ELb0EEENS1_19SingleTileSchedulerILb0ELb1ELb1ELi128EEEEEEEEEvNT_6ParamsE:
        .type           _ZN7cutlass13device_kernelIN5flash19enable_sm80_to_sm89INS1_16FlashAttnFwdSm80INS1_25CollectiveMainloopFwdSm80ILi8ELi2ELb1EN4cute5tupleIJNS5_1CILi128EEENS7_ILi96EEENS7_ILi192EEEEEELi192ENS_6half_tEfNS_4arch4Sm80ELb0ELb0ELb1ELb0ELb0ELb0ELb1ELb1EEENS1_21CollectiveEpilogueFwdINS6_IJS8_SA_S9_EEENS6_IJNS7_ILi1EEESI_SI_EEESC_SE_Li256ELb0ELb1ELb1ELb0EEENS1_19SingleTileSchedulerILb0ELb1ELb1ELi128EEEEEEEEEvNT_6ParamsE,@function
        .size           _ZN7cutlass13device_kernelIN5flash19enable_sm80_to_sm89INS1_16FlashAttnFwdSm80INS1_25CollectiveMainloopFwdSm80ILi8ELi2ELb1EN4cute5tupleIJNS5_1CILi128EEENS7_ILi96EEENS7_ILi192EEEEEELi192ENS_6half_tEfNS_4arch4Sm80ELb0ELb0ELb1ELb0ELb0ELb0ELb1ELb1EEENS1_21CollectiveEpilogueFwdINS6_IJS8_SA_S9_EEENS6_IJNS7_ILi1EEESI_SI_EEESC_SE_Li256ELb0ELb1ELb1ELb0EEENS1_19SingleTileSchedulerILb0ELb1ELb1ELi128EEEEEEEEEvNT_6ParamsE,(.L_x_45 - _ZN7cutlass13device_kernelIN5flash19enable_sm80_to_sm89INS1_16FlashAttnFwdSm80INS1_25CollectiveMainloopFwdSm80ILi8ELi2ELb1EN4cute5tupleIJNS5_1CILi128EEENS7_ILi96EEENS7_ILi192EEEEEELi192ENS_6half_tEfNS_4arch4Sm80ELb0ELb0ELb1ELb0ELb0ELb0ELb1ELb1EEENS1_21CollectiveEpilogueFwdINS6_IJS8_SA_S9_EEENS6_IJNS7_ILi1EEESI_SI_EEESC_SE_Li256ELb0ELb1ELb1ELb0EEENS1_19SingleTileSchedulerILb0ELb1ELb1ELi128EEEEEEEEEvNT_6ParamsE)
        .other          _ZN7cutlass13device_kernelIN5flash19enable_sm80_to_sm89INS1_16FlashAttnFwdSm80INS1_25CollectiveMainloopFwdSm80ILi8ELi2ELb1EN4cute5tupleIJNS5_1CILi128EEENS7_ILi96EEENS7_ILi192EEEEEELi192ENS_6half_tEfNS_4arch4Sm80ELb0ELb0ELb1ELb0ELb0ELb0ELb1ELb1EEENS1_21CollectiveEpilogueFwdINS6_IJS8_SA_S9_EEENS6_IJNS7_ILi1EEESI_SI_EEESC_SE_Li256ELb0ELb1ELb1ELb0EEENS1_19SingleTileSchedulerILb0ELb1ELb1ELi128EEEEEEEEEvNT_6ParamsE,@"STO_CUDA_ENTRY STV_DEFAULT"
_ZN7cutlass13device_kernelIN5flash19enable_sm80_to_sm89INS1_16FlashAttnFwdSm80INS1_25CollectiveMainloopFwdSm80ILi8ELi2ELb1EN4cute5tupleIJNS5_1CILi128EEENS7_ILi96EEENS7_ILi192EEEEEELi192ENS_6half_tEfNS_4arch4Sm80ELb0ELb0ELb1ELb0ELb0ELb0ELb1ELb1EEENS1_21CollectiveEpilogueFwdINS6_IJS8_SA_S9_EEENS6_IJNS7_ILi1EEESI_SI_EEESC_SE_Li256ELb0ELb1ELb1ELb0EEENS1_19SingleTileSchedulerILb0ELb1ELb1ELi128EEEEEEEEEvNT_6ParamsE:
[----:B------:R-:W-:Y:S01]  /*0000*/  LDC R1, c[0x0][0x28] ;  /* 0x00000a00ff017b82 */ /* 0x000fe20000000800 */
[----:B------:R-:W-:Y:S05]  /*0010*/  EXIT ;  /* 0x000000000000794d */ /* 0x000fea0003800000 */
.L_x_9:
        /* <DEDUP_REMOVED lines=14> */
.L_x_45:


//--------------------- .text._ZN7cutlass13device_kernelIN5flash19enable_sm80_to_sm89INS1_16FlashAttnFwdSm80INS1_25CollectiveMainloopFwdSm80ILi8ELi2ELb0EN4cute5tupleIJNS5_1CILi128EEENS7_ILi64EEENS7_ILi192EEEEEELi192ENS_6half_tEfNS_4arch4Sm80ELb0ELb0ELb1ELb1ELb0ELb0ELb1ELb1EEENS1_21CollectiveEpilogueFwdINS6_IJS8_SA_S9_EEENS6_IJNS7_ILi1EEESI_SI_EEESC_SE_Li256ELb1ELb1ELb1ELb0EEENS1_36VarlenDynamicPersistentTileSchedulerILi128ELi64ELi256ELi256ELb1ELb1ELb0ELb0ELb1ELb1EEEEEEEEEvNT_6ParamsE --------------------------
	.section	.text._ZN7cutlass13device_kernelIN5flash19enable_sm80_to_sm89INS1_16FlashAttnFwdSm80INS1_25CollectiveMainloopFwdSm80ILi8ELi2ELb0EN4cute5tupleIJNS5_1CILi128EEENS7_ILi64EEENS7_ILi192EEEEEELi192ENS_6half_tEfNS_4arch4Sm80ELb0ELb0ELb1ELb1ELb0ELb0ELb1ELb1EEENS1_21CollectiveEpilogueFwdINS6_IJS8_SA_S9_EEENS6_IJNS7_ILi1EEESI_SI_EEESC_SE_Li256ELb1ELb1ELb1ELb0EEENS1_36VarlenDynamicPersistentTileSchedulerILi128ELi64ELi256ELi256ELb1ELb1ELb0ELb0ELb1ELb1EEEEEEEEEvNT_6ParamsE,"ax",@progbits
	.align	128
.text._ZN7cutlass13device_kernelIN5flash19enable_sm80_to_sm89INS1_16FlashAttnFwdSm80INS1_25CollectiveMainloopFwdSm80ILi8ELi2ELb0EN4cute5tupleIJNS5_1CILi128EEENS7_ILi64EEENS7_ILi192EEEEEELi192ENS_6half_tEfNS_4arch4Sm80ELb0ELb0ELb1ELb1ELb0ELb0ELb1ELb1EEENS1_21CollectiveEpilogueFwdINS6_IJS8_SA_S9_EEENS6_IJNS7_ILi1EEESI_SI_EEESC_SE_Li256ELb1ELb1ELb1ELb0EEENS1_36VarlenDynamicPersistentTileSchedulerILi128ELi64ELi256ELi256ELb1ELb1ELb0ELb0ELb1ELb1EEEEEEEEEvNT_6ParamsE:
        .type           _ZN7cutlass13device_kernelIN5flash19enable_sm80_to_sm89INS1_16FlashAttnFwdSm80INS1_25CollectiveMainloopFwdSm80ILi8ELi2ELb0EN4cute5tupleIJNS5_1CILi128EEENS7_ILi64EEENS7_ILi192EEEEEELi192ENS_6half_tEfNS_4arch4Sm80ELb0ELb0ELb1ELb1ELb0ELb0ELb1ELb1EEENS1_21CollectiveEpilogueFwdINS6_IJS8_SA_S9_EEENS6_IJNS7_ILi1EEESI_SI_EEESC_SE_Li256ELb1ELb1ELb1ELb0EEENS1_36VarlenDynamicPersistentTileSchedulerILi128ELi64ELi256ELi256ELb1ELb1ELb0ELb0ELb1ELb1EEEEEEEEEvNT_6ParamsE,@function
        .size           _ZN7cutlass13device_kernelIN5flash19enable_sm80_to_sm89INS1_16FlashAttnFwdSm80INS1_25CollectiveMainloopFwdSm80ILi8ELi2ELb0EN4cute5tupleIJNS5_1CILi128EEENS7_ILi64EEENS7_ILi192EEEEEELi192ENS_6half_tEfNS_4arch4Sm80ELb0ELb0ELb1ELb1ELb0ELb0ELb1ELb1EEENS1_21CollectiveEpilogueFwdINS6_IJS8_SA_S9_EEENS6_IJNS7_ILi1EEESI_SI_EEESC_SE_Li256ELb1ELb1ELb1ELb0EEENS1_36VarlenDynamicPersistentTileSchedulerILi128ELi64ELi256ELi256ELb1ELb1ELb0ELb0ELb1ELb1EEEEEEEEEvNT_6ParamsE,(.L_x_46 - _ZN7cutlass13device_kernelIN5flash19enable_sm80_to_sm89INS1_16FlashAttnFwdSm80INS1_25CollectiveMainloopFwdSm80ILi8ELi2ELb0EN4cute5tupleIJNS5_1CILi128EEENS7_ILi64EEENS7_ILi192EEEEEELi192ENS_6half_tEfNS_4arch4Sm80ELb0ELb0ELb1ELb1ELb0ELb0ELb1ELb1EEENS1_21CollectiveEpilogueFwdINS6_IJS8_SA_S9_EEENS6_IJNS7_ILi1EEESI_SI_EEESC_SE_Li256ELb1ELb1ELb1ELb0EEENS1_36VarlenDynamicPersistentTileSchedulerILi128ELi64ELi256ELi256ELb1ELb1ELb0ELb0ELb1ELb1EEEEEEEEEvNT_6ParamsE)
        .other          _ZN7cutlass13device_kernelIN5flash19enable_sm80_to_sm89INS1_16FlashAttnFwdSm80INS1_25CollectiveMainloopFwdSm80ILi8ELi2ELb0EN4cute5tupleIJNS5_1CILi128EEENS7_ILi64EEENS7_ILi192EEEEEELi192ENS_6half_tEfNS_4arch4Sm80ELb0ELb0ELb1ELb1ELb0ELb0ELb1ELb1EEENS1_21CollectiveEpilogueFwdINS6_IJS8_SA_S9_EEENS6_IJNS7_ILi1EEESI_SI_EEESC_SE_Li256ELb1ELb1ELb1ELb0EEENS1_36VarlenDynamicPersistentTileSchedulerILi128ELi64ELi256ELi256ELb1ELb1ELb0ELb0ELb1ELb1EEEEEEEEEvNT_6ParamsE,@"STO_CUDA_ENTRY STV_DEFAULT"
_ZN7cutlass13device_kernelIN5flash19enable_sm80_to_sm89INS1_16FlashAttnFwdSm80INS1_25CollectiveMainloopFwdSm80ILi8ELi2ELb0EN4cute5tupleIJNS5_1CILi128EEENS7_ILi64EEENS7_ILi192EEEEEELi192ENS_6half_tEfNS_4arch4Sm80ELb0ELb0ELb1ELb1ELb0ELb0ELb1ELb1EEENS1_21CollectiveEpilogueFwdINS6_IJS8_SA_S9_EEENS6_IJNS7_ILi1EEESI_SI_EEESC_SE_Li256ELb1ELb1ELb1ELb0EEENS1_36VarlenDynamicPersistentTileSchedulerILi128ELi64ELi256ELi256ELb1ELb1ELb0ELb0ELb1ELb1EEEEEEEEEvNT_6ParamsE:
[----:B------:R-:W-:Y:S01]  /*0000*/  LDC R1, c[0x0][0x28] ;  /* 0x00000a00ff017b82 */ /* 0x000fe20000000800 */
[----:B------:R-:W-:Y:S05]  /*0010*/  EXIT ;  /* 0x000000000000794d */ /* 0x000fea0003800000 */
.L_x_10:
        /* <DEDUP_REMOVED lines=14> */
.L_x_46:


//--------------------- .text._ZN7cutlass13device_kernelIN5flash19enable_sm80_to_sm89INS1_16FlashAttnFwdSm80INS1_25CollectiveMainloopFwdSm80ILi8ELi2ELb0EN4cute5tupleIJNS5_1CILi128EEENS7_ILi64EEENS7_ILi192EEEEEELi192ENS_6half_tEfNS_4arch4Sm80ELb0ELb0ELb1ELb1ELb0ELb1ELb1ELb1EEENS1_21CollectiveEpilogueFwdINS6_IJS8_SA_S9_EEENS6_IJNS7_ILi1EEESI_SI_EEESC_SE_Li256ELb1ELb1ELb1ELb0EEENS1_36VarlenDynamicPersistentTileSchedulerILi128ELi64ELi256ELi256ELb1ELb1ELb0ELb0ELb1ELb1EEEEEEEEEvNT_6ParamsE --------------------------
	.section	.text._ZN7cutlass13device_kernelIN5flash19enable_sm80_to_sm89INS1_16FlashAttnFwdSm80INS1_25CollectiveMainloopFwdSm80ILi8ELi2ELb0EN4cute5tupleIJNS5_1CILi128EEENS7_ILi64EEENS7_ILi192EEEEEELi192ENS_6half_tEfNS_4arch4Sm80ELb0ELb0ELb1ELb1ELb0ELb1ELb1ELb1EEENS1_21CollectiveEpilogueFwdINS6_IJS8_SA_S9_EEENS6_IJNS7_ILi1EEESI_SI_EEESC_SE_Li256ELb1ELb1ELb1ELb0EEENS1_36VarlenDynamicPersistentTileSchedulerILi128ELi64ELi256ELi256ELb1ELb1ELb0ELb0ELb1ELb1EEEEEEEEEvNT_6ParamsE,"ax",@progbits
	.align	128
.text._ZN7cutlass13device_kernelIN5flash19enable_sm80_to_sm89INS1_16FlashAttnFwdSm80INS1_25CollectiveMainloopFwdSm80ILi8ELi2ELb0EN4cute5tupleIJNS5_1CILi128EEENS7_ILi64EEENS7_ILi192EEEEEELi192ENS_6half_tEfNS_4arch4Sm80ELb0ELb0ELb1ELb1ELb0ELb1ELb1ELb1EEENS1_21CollectiveEpilogueFwdINS6_IJS8_SA_S9_EEENS6_IJNS7_ILi1EEESI_SI_EEESC_SE_Li256ELb1ELb1ELb1ELb0EEENS1_36VarlenDynamicPersistentTileSchedulerILi128ELi64ELi256ELi256ELb1ELb1ELb0ELb0ELb1ELb1EEEEEEEEEvNT_6ParamsE:
        .type           _ZN7cutlass13device_kernelIN5flash19enable_sm80_to_sm89INS1_16FlashAttnFwdSm80INS1_25CollectiveMainloopFwdSm80ILi8ELi2ELb0EN4cute5tupleIJNS5_1CILi128EEENS7_ILi64EEENS7_ILi192EEEEEELi192ENS_6half_tEfNS_4arch4Sm80ELb0ELb0ELb1ELb1ELb0ELb1ELb1ELb1EEENS1_21CollectiveEpilogueFwdINS6_IJS8_SA_S9_EEENS6_IJNS7_ILi1EEESI_SI_EEESC_SE_Li256ELb1ELb1ELb1ELb0EEENS1_36VarlenDynamicPersistentTileSchedulerILi128ELi64ELi256ELi256ELb1ELb1ELb0ELb0ELb1ELb1EEEEEEEEEvNT_6ParamsE,@function
        .size           _ZN7cutlass13device_kernelIN5flash19enable_sm80_to_sm89INS1_16FlashAttnFwdSm80INS1_25CollectiveMainloopFwdSm80ILi8ELi2ELb0EN4cute5tupleIJNS5_1CILi128EEENS7_ILi64EEENS7_ILi192EEEEEELi192ENS_6half_tEfNS_4arch4Sm80ELb0ELb0ELb1ELb1ELb0ELb1ELb1ELb1EEENS1_21CollectiveEpilogueFwdINS6_IJS8_SA_S9_EEENS6_IJNS7_ILi1EEESI_SI_EEESC_SE_Li256ELb1ELb1ELb1ELb0EEENS1_36VarlenDynamicPersistentTileSchedulerILi128ELi64ELi256ELi256ELb1ELb1ELb0ELb0ELb1ELb1EEEEEEEEEvNT_6ParamsE,(.L_x_47 - _ZN7cutlass13device_kernelIN5flash19enable_sm80_to_sm89INS1_16FlashAttnFwdSm80INS1_25CollectiveMainloopFwdSm80ILi8ELi2ELb0EN4cute5tupleIJNS5_1CILi128EEENS7_ILi64EEENS7_ILi192EEEEEELi192ENS_6half_tEfNS_4arch4Sm80ELb0ELb0ELb1ELb1ELb0ELb1ELb1ELb1EEENS1_21CollectiveEpilogueFwdINS6_IJS8_SA_S9_EEENS6_IJNS7_ILi1EEESI_SI_EEESC_SE_Li256ELb1ELb1ELb1ELb0EEENS1_36VarlenDynamicPersistentTileSchedulerILi128ELi64ELi256ELi256ELb1ELb1ELb0ELb0ELb1ELb1EEEEEEEEEvNT_6ParamsE)
        .other          _ZN7cutlass13device_kernelIN5flash19enable_sm80_to_sm89INS1_16FlashAttnFwdSm80INS1_25CollectiveMainloopFwdSm80ILi8ELi2ELb0EN4cute5tupleIJNS5_1CILi128EEENS7_ILi64EEENS7_ILi192EEEEEELi192ENS_6half_tEfNS_4arch4Sm80ELb0ELb0ELb1ELb1ELb0ELb1ELb1ELb1EEENS1_21CollectiveEpilogueFwdINS6_IJS8_SA_S9_EEENS6_IJNS7_ILi1EEESI_SI_EEESC_SE_Li256ELb1ELb1ELb1ELb0EEENS1_36VarlenDynamicPersistentTileSchedulerILi128ELi64ELi256ELi256ELb1ELb1ELb0ELb0ELb1ELb1EEEEEEEEEvNT_6ParamsE,@"STO_CUDA_ENTRY STV_DEFAULT"
_ZN7cutlass13device_kernelIN5flash19enable_sm80_to_sm89INS1_16FlashAttnFwdSm80INS1_25CollectiveMainloopFwdSm80ILi8ELi2ELb0EN4cute5tupleIJNS5_1CILi128EEENS7_ILi64EEENS7_ILi192EEEEEELi192ENS_6half_tEfNS_4arch4Sm80ELb0ELb0ELb1ELb1ELb0ELb1ELb1ELb1EEENS1_21CollectiveEpilogueFwdINS6_IJS8_SA_S9_EEENS6_IJNS7_ILi1EEESI_SI_EEESC_SE_Li256ELb1ELb1ELb1ELb0EEENS1_36VarlenDynamicPersistentTileSchedulerILi128ELi64ELi256ELi256ELb1ELb1ELb0ELb0ELb1ELb1EEEEEEEEEvNT_6ParamsE:
[----:B------:R-:W-:Y:S01]  /*0000*/  LDC R1, c[0x0][0x28] ;  /* 0x00000a00ff017b82 */ /* 0x000fe20000000800 */
[----:B------:R-:W-:Y:S05]  /*0010*/  EXIT ;  /* 0x000000000000794d */ /* 0x000fea0003800000 */
.L_x_11:
        /* <DEDUP_REMOVED lines=14> */
.L_x_47:


//--------------------- .text._ZN7cutlass13device_kernelIN5flash19enable_sm80_to_sm89INS1_16FlashAttnFwdSm80INS1_25CollectiveMainloopFwdSm80ILi8ELi2ELb0EN4cute5tupleIJNS5_1CILi128EEENS7_ILi64EEENS7_ILi192EEEEEELi192ENS_6half_tEfNS_4arch4Sm80ELb0ELb1ELb1ELb0ELb0ELb0ELb1ELb1EEENS1_21CollectiveEpilogueFwdINS6_IJS8_SA_S9_EEENS6_IJNS7_ILi1EEESI_SI_EEESC_SE_Li256ELb0ELb1ELb1ELb0EEENS1_19SingleTileSchedulerILb0ELb1ELb1ELi128EEEEEEEEEvNT_6ParamsE --------------------------
	.section	.text._ZN7cutlass13device_kernelIN5flash19enable_sm80_to_sm89INS1_16FlashAttnFwdSm80INS1_25CollectiveMainloopFwdSm80ILi8ELi2ELb0EN4cute5tupleIJNS5_1CILi128EEENS7_ILi64EEENS7_ILi192EEEEEELi192ENS_6half_tEfNS_4arch4Sm80ELb0ELb1ELb1ELb0ELb0ELb0ELb1ELb1EEENS1_21CollectiveEpilogueFwdINS6_IJS8_SA_S9_EEENS6_IJNS7_ILi1EEESI_SI_EEESC_SE_Li256ELb0ELb1ELb1ELb0EEENS1_19SingleTileSchedulerILb0ELb1ELb1ELi128EEEEEEEEEvNT_6ParamsE,"ax",@progbits
	.align	128
.text._ZN7cutlass13device_kernelIN5flash19enable_sm80_to_sm89INS1_16FlashAttnFwdSm80INS1_25CollectiveMainloopFwdSm80ILi8ELi2ELb0EN4cute5tupleIJNS5_1CILi128EEENS7_ILi64EEENS7_ILi192EEEEEELi192ENS_6half_tEfNS_4arch4Sm80ELb0ELb1ELb1ELb0ELb0ELb0ELb1ELb1EEENS1_21CollectiveEpilogueFwdINS6_IJS8_SA_S9_EEENS6_IJNS7_ILi1EEESI_SI_EEESC_SE_Li256ELb0ELb1ELb1ELb0EEENS1_19SingleTileSchedulerILb0ELb1ELb1ELi128EEEEEEEEEvNT_6ParamsE:
        .type           _ZN7cutlass13device_kernelIN5flash19enable_sm80_to_sm89INS1_16FlashAttnFwdSm80INS1_25CollectiveMainloopFwdSm80ILi8ELi2ELb0EN4cute5tupleIJNS5_1CILi128EEENS7_ILi64EEENS7_ILi192EEEEEELi192ENS_6half_tEfNS_4arch4Sm80ELb0ELb1ELb1ELb0ELb0ELb0ELb1ELb1EEENS1_21CollectiveEpilogueFwdINS6_IJS8_SA_S9_EEENS6_IJNS7_ILi1EEESI_SI_EEESC_SE_Li256ELb0ELb1ELb1ELb0EEENS1_19SingleTileSchedulerILb0ELb1ELb1ELi128EEEEEEEEEvNT_6ParamsE,@function
        .size           _ZN7cutlass13device_kernelIN5flash19enable_sm80_to_sm89INS1_16FlashAttnFwdSm80INS1_25CollectiveMainloopFwdSm80ILi8ELi2ELb0EN4cute5tupleIJNS5_1CILi128EEENS7_ILi64EEENS7_ILi192EEEEEELi192ENS_6half_tEfNS_4arch4Sm80ELb0ELb1ELb1ELb0ELb0ELb0ELb1ELb1EEENS1_21CollectiveEpilogueFwdINS6_IJS8_SA_S9_EEENS6_IJNS7_ILi1EEESI_SI_EEESC_SE_Li256ELb0ELb1ELb1ELb0EEENS1_19SingleTileSchedulerILb0ELb1ELb1ELi128EEEEEEEEEvNT_6ParamsE,(.L_x_48 - _ZN7cutlass13device_kernelIN5flash19enable_sm80_to_sm89INS1_16FlashAttnFwdSm80INS1_25CollectiveMainloopFwdSm80ILi8ELi2ELb0EN4cute5tupleIJNS5_1CILi128EEENS7_ILi64EEENS7_ILi192EEEEEELi192ENS_6half_tEfNS_4arch4Sm80ELb0ELb1ELb1ELb0ELb0ELb0ELb1ELb1EEENS1_21CollectiveEpilogueFwdINS6_IJS8_SA_S9_EEENS6_IJNS7_ILi1EEESI_SI_EEESC_SE_Li256ELb0ELb1ELb1ELb0EEENS1_19SingleTileSchedulerILb0ELb1ELb1ELi128EEEEEEEEEvNT_6ParamsE)
        .other          _ZN7cutlass13device_kernelIN5flash19enable_sm80_to_sm89INS1_16FlashAttnFwdSm80INS1_25CollectiveMainloopFwdSm80ILi8ELi2ELb0EN4cute5tupleIJNS5_1CILi128EEENS7_ILi64EEENS7_ILi192EEEEEELi192ENS_6half_tEfNS_4arch4Sm80ELb0ELb1ELb1ELb0ELb0ELb0ELb1ELb1EEENS1_21CollectiveEpilogueFwdINS6_IJS8_SA_S9_EEENS6_IJNS7_ILi1EEESI_SI_EEESC_SE_Li256ELb0ELb1ELb1ELb0EEENS1_19SingleTileSchedulerILb0ELb1ELb1ELi128EEEEEEEEEvNT_6ParamsE,@"STO_CUDA_ENTRY STV_DEFAULT"
_ZN7cutlass13device_kernelIN5flash19enable_sm80_to_sm89INS1_16FlashAttnFwdSm80INS1_25CollectiveMainloopFwdSm80ILi8ELi2ELb0EN4cute5tupleIJNS5_1CILi128EEENS7_ILi64EEENS7_ILi192EEEEEELi192ENS_6half_tEfNS_4arch4Sm80ELb0ELb1ELb1ELb0ELb0ELb0ELb1ELb1EEENS1_21CollectiveEpilogueFwdINS6_IJS8_SA_S9_EEENS6_IJNS7_ILi1EEESI_SI_EEESC_SE_Li256ELb0ELb1ELb1ELb0EEENS1_19SingleTileSchedulerILb0ELb1ELb1ELi128EEEEEEEEEvNT_6ParamsE:
[----:B------:R-:W-:Y:S01]  /*0000*/  LDC R1, c[0x0][0x28] ;  /* 0x00000a00ff017b82 */ /* 0x000fe20000000800 */
[----:B------:R-:W-:Y:S05]  /*0010*/  EXIT ;  /* 0x000000000000794d */ /* 0x000fea0003800000 */
.L_x_12:
        /* <DEDUP_REMOVED lines=14> */
.L_x_48:


//--------------------- .text._ZN7cutlass13device_kernelIN5flash19enable_sm80_to_sm89INS1_16FlashAttnFwdSm80INS1_25CollectiveMainloopFwdSm80ILi8ELi2ELb0EN4cute5tupleIJNS5_1CILi128EEENS7_ILi64EEENS7_ILi192EEEEEELi192ENS_6half_tEfNS_4arch4Sm80ELb0ELb1ELb1ELb1ELb0ELb0ELb1ELb1EEENS1_21CollectiveEpilogueFwdINS6_IJS8_SA_S9_EEENS6_IJNS7_ILi1EEESI_SI_EEESC_SE_Li256ELb1ELb1ELb1ELb0EEENS1_36VarlenDynamicPersistentTileSchedulerILi128ELi64ELi256ELi256ELb1ELb1ELb0ELb1ELb0ELb1EEEEEEEEEvNT_6ParamsE --------------------------
	.section	.text._ZN7cutlass13device_kernelIN5flash19enable_sm80_to_sm89INS1_16FlashAttnFwdSm80INS1_25CollectiveMainloopFwdSm80ILi8ELi2ELb0EN4cute5tupleIJNS5_1CILi128EEENS7_ILi64EEENS7_ILi192EEEEEELi192ENS_6half_tEfNS_4arch4Sm80ELb0ELb1ELb1ELb1ELb0ELb0ELb1ELb1EEENS1_21CollectiveEpilogueFwdINS6_IJS8_SA_S9_EEENS6_IJNS7_ILi1EEESI_SI_EEESC_SE_Li256ELb1ELb1ELb1ELb0EEENS1_36VarlenDynamicPersistentTileSchedulerILi128ELi64ELi256ELi256ELb1ELb1ELb0ELb1ELb0ELb1EEEEEEEEEvNT_6ParamsE,"ax",@progbits
	.align	128
.text._ZN7cutlass13device_kernelIN5flash19enable_sm80_to_sm89INS1_16FlashAttnFwdSm80INS1_25CollectiveMainloopFwdSm80ILi8ELi2ELb0EN4cute5tupleIJNS5_1CILi128EEENS7_ILi64EEENS7_ILi192EEEEEELi192ENS_6half_tEfNS_4arch4Sm80ELb0ELb1ELb1ELb1ELb0ELb0ELb1ELb1EEENS1_21CollectiveEpilogueFwdINS6_IJS8_SA_S9_EEENS6_IJNS7_ILi1EEESI_SI_EEESC_SE_Li256ELb1ELb1ELb1ELb0EEENS1_36VarlenDynamicPersistentTileSchedulerILi128ELi64ELi256ELi256ELb1ELb1ELb0ELb1ELb0ELb1EEEEEEEEEvNT_6ParamsE:
        .type           _ZN7cutlass13device_kernelIN5flash19enable_sm80_to_sm89INS1_16FlashAttnFwdSm80INS1_25CollectiveMainloopFwdSm80ILi8ELi2ELb0EN4cute5tupleIJNS5_1CILi128EEENS7_ILi64EEENS7_ILi192EEEEEELi192ENS_6half_tEfNS_4arch4Sm80ELb0ELb1ELb1ELb1ELb0ELb0ELb1ELb1EEENS1_21CollectiveEpilogueFwdINS6_IJS8_SA_S9_EEENS6_IJNS7_ILi1EEESI_SI_EEESC_SE_Li256ELb1ELb1ELb1ELb0EEENS1_36VarlenDynamicPersistentTileSchedulerILi128ELi64ELi256ELi256ELb1ELb1ELb0ELb1ELb0ELb1EEEEEEEEEvNT_6ParamsE,@function
        .size           _ZN7cutlass13device_kernelIN5flash19enable_sm80_to_sm89INS1_16FlashAttnFwdSm80INS1_25CollectiveMainloopFwdSm80ILi8ELi2ELb0EN4cute5tupleIJNS5_1CILi128EEENS7_ILi64EEENS7_ILi192EEEEEELi192ENS_6half_tEfNS_4arch4Sm80ELb0ELb1ELb1ELb1ELb0ELb0ELb1ELb1EEENS1_21CollectiveEpilogueFwdINS6_IJS8_SA_S9_EEENS6_IJNS7_ILi1EEESI_SI_EEESC_SE_Li256ELb1ELb1ELb1ELb0EEENS1_36VarlenDynamicPersistentTileSchedulerILi128ELi64ELi256ELi256ELb1ELb1ELb0ELb1ELb0ELb1EEEEEEEEEvNT_6ParamsE,(.L_x_49 - _ZN7cutlass13device_kernelIN5flash19enable_sm80_to_sm89INS1_16FlashAttnFwdSm80INS1_25CollectiveMainloopFwdSm80ILi8ELi2ELb0EN4cute5tupleIJNS5_1CILi128EEENS7_ILi64EEENS7_ILi192EEEEEELi192ENS_6half_tEfNS_4arch4Sm80ELb0ELb1ELb1ELb1ELb0ELb0ELb1ELb1EEENS1_21CollectiveEpilogueFwdINS6_IJS8_SA_S9_EEENS6_IJNS7_ILi1EEESI_SI_EEESC_SE_Li256ELb1ELb1ELb1ELb0EEENS1_36VarlenDynamicPersistentTileSchedulerILi128ELi64ELi256ELi256ELb1ELb1ELb0ELb1ELb0ELb1EEEEEEEEEvNT_6ParamsE)
        .other          _ZN7cutlass13device_kernelIN5flash19enable_sm80_to_sm89INS1_16FlashAttnFwdSm80INS1_25CollectiveMainloopFwdSm80ILi8ELi2ELb0EN4cute5tupleIJNS5_1CILi128EEENS7_ILi64EEENS7_ILi192EEEEEELi192ENS_6half_tEfNS_4arch4Sm80ELb0ELb1ELb1ELb1ELb0ELb0ELb1ELb1EEENS1_21CollectiveEpilogueFwdINS6_IJS8_SA_S9_EEENS6_IJNS7_ILi1EEESI_SI_EEESC_SE_Li256ELb1ELb1ELb1ELb0EEENS1_36VarlenDynamicPersistentTileSchedulerILi128ELi64ELi256ELi256ELb1ELb1ELb0ELb1ELb0ELb1EEEEEEEEEvNT_6ParamsE,@"STO_CUDA_ENTRY STV_DEFAULT"
_ZN7cutlass13device_kernelIN5flash19enable_sm80_to_sm89INS1_16FlashAttnFwdSm80INS1_25CollectiveMainloopFwdSm80ILi8ELi2ELb0EN4cute5tupleIJNS5_1CILi128EEENS7_ILi64EEENS7_ILi192EEEEEELi192ENS_6half_tEfNS_4arch4Sm80ELb0ELb1ELb1ELb1ELb0ELb0ELb1ELb1EEENS1_21CollectiveEpilogueFwdINS6_IJS8_SA_S9_EEENS6_IJNS7_ILi1EEESI_SI_EEESC_SE_Li256ELb1ELb1ELb1ELb0EEENS1_36VarlenDynamicPersistentTileSchedulerILi128ELi64ELi256ELi256ELb1ELb1ELb0ELb1ELb0ELb1EEEEEEEEEvNT_6ParamsE:
[----:B------:R-:W-:Y:S01]  /*0000*/  LDC R1, c[0x0][0x28] ;  /* 0x00000a00ff017b82 */ /* 0x000fe20000000800 */
[----:B------:R-:W-:Y:S05]  /*0010*/  EXIT ;  /* 0x000000000000794d */ /* 0x000fea0003800000 */
.L_x_13:
        /* <DEDUP_REMOVED lines=14> */
.L_x_49:


//--------------------- .text._ZN7cutlass13device_kernelIN5flash19enable_sm80_to_sm89INS1_16FlashAttnFwdSm80INS1_25CollectiveMainloopFwdSm80ILi8ELi2ELb0EN4cute5tupleIJNS5_1CILi128EEENS7_ILi64EEENS7_ILi192EEEEEELi192ENS_6half_tEfNS_4arch4Sm80ELb0ELb1ELb1ELb1ELb0ELb1ELb1ELb1EEENS1_21CollectiveEpilogueFwdINS6_IJS8_SA_S9_EEENS6_IJNS7_ILi1EEESI_SI_EEESC_SE_Li256ELb1ELb1ELb1ELb0EEENS1_36VarlenDynamicPersistentTileSchedulerILi128ELi64ELi256ELi256ELb1ELb1ELb0ELb1ELb0ELb1EEEEEEEEEvNT_6ParamsE --------------------------
	.section	.text._ZN7cutlass13device_kernelIN5flash19enable_sm80_to_sm89INS1_16FlashAttnFwdSm80INS1_25CollectiveMainloopFwdSm80ILi8ELi2ELb0EN4cute5tupleIJNS5_1CILi128EEENS7_ILi64EEENS7_ILi192EEEEEELi192ENS_6half_tEfNS_4arch4Sm80ELb0ELb1ELb1ELb1ELb0ELb1ELb1ELb1EEENS1_21CollectiveEpilogueFwdINS6_IJS8_SA_S9_EEENS6_IJNS7_ILi1EEESI_SI_EEESC_SE_Li256ELb1ELb1ELb1ELb0EEENS1_36VarlenDynamicPersistentTileSchedulerILi128ELi64ELi256ELi256ELb1ELb1ELb0ELb1ELb0ELb1EEEEEEEEEvNT_6ParamsE,"ax",@progbits
	.align	128
.text._ZN7cutlass13device_kernelIN5flash19enable_sm80_to_sm89INS1_16FlashAttnFwdSm80INS1_25CollectiveMainloopFwdSm80ILi8ELi2ELb0EN4cute5tupleIJNS5_1CILi128EEENS7_ILi64EEENS7_ILi192EEEEEELi192ENS_6half_tEfNS_4arch4Sm80ELb0ELb1ELb1ELb1ELb0ELb1ELb1ELb1EEENS1_21CollectiveEpilogueFwdINS6_IJS8_SA_S9_EEENS6_IJNS7_ILi1EEESI_SI_EEESC_SE_Li256ELb1ELb1ELb1ELb0EEENS1_36VarlenDynamicPersistentTileSchedulerILi128ELi64ELi256ELi256ELb1ELb1ELb0ELb1ELb0ELb1EEEEEEEEEvNT_6ParamsE:
        .type           _ZN7cutlass13device_kernelIN5flash19enable_sm80_to_sm89INS1_16FlashAttnFwdSm80INS1_25CollectiveMainloopFwdSm80ILi8ELi2ELb0EN4cute5tupleIJNS5_1CILi128EEENS7_ILi64EEENS7_ILi192EEEEEELi192ENS_6half_tEfNS_4arch4Sm80ELb0ELb1ELb1ELb1ELb0ELb1ELb1ELb1EEENS1_21CollectiveEpilogueFwdINS6_IJS8_SA_S9_EEENS6_IJNS7_ILi1EEESI_SI_EEESC_SE_Li256ELb1ELb1ELb1ELb0EEENS1_36VarlenDynamicPersistentTileSchedulerILi128ELi64ELi256ELi256ELb1ELb1ELb0ELb1ELb0ELb1EEEEEEEEEvNT_6ParamsE,@function
        .size           _ZN7cutlass13device_kernelIN5flash19enable_sm80_to_sm89INS1_16FlashAttnFwdSm80INS1_25CollectiveMainloopFwdSm80ILi8ELi2ELb0EN4cute5tupleIJNS5_1CILi128EEENS7_ILi64EEENS7_ILi192EEEEEELi192ENS_6half_tEfNS_4arch4Sm80ELb0ELb1ELb1ELb1ELb0ELb1ELb1ELb1EEENS1_21CollectiveEpilogueFwdINS6_IJS8_SA_S9_EEENS6_IJNS7_ILi1EEESI_SI_EEESC_SE_Li256ELb1ELb1ELb1ELb0EEENS1_36VarlenDynamicPersistentTileSchedulerILi128ELi64ELi256ELi256ELb1ELb1ELb0ELb1ELb0ELb1EEEEEEEEEvNT_6ParamsE,(.L_x_50 - _ZN7cutlass13device_kernelIN5flash19enable_sm80_to_sm89INS1_16FlashAttnFwdSm80INS1_25CollectiveMainloopFwdSm80ILi8ELi2ELb0EN4cute5tupleIJNS5_1CILi128EEENS7_ILi64EEENS7_ILi192EEEEEELi192ENS_6half_tEfNS_4arch4Sm80ELb0ELb1ELb1ELb1ELb0ELb1ELb1ELb1EEENS1_21CollectiveEpilogueFwdINS6_IJS8_SA_S9_EEENS6_IJNS7_ILi1EEESI_SI_EEESC_SE_Li256ELb1ELb1ELb1ELb0EEENS1_36VarlenDynamicPersistentTileSchedulerILi128ELi64ELi256ELi256ELb1ELb1ELb0ELb1ELb0ELb1EEEEEEEEEvNT_6ParamsE)
        .other          _ZN7cutlass13device_kernelIN5flash19enable_sm80_to_sm89INS1_16FlashAttnFwdSm80INS1_25CollectiveMainloopFwdSm80ILi8ELi2ELb0EN4cute5tupleIJNS5_1CILi128EEENS7_ILi64EEENS7_ILi192EEEEEELi192ENS_6half_tEfNS_4arch4Sm80ELb0ELb1ELb1ELb1ELb0ELb1ELb1ELb1EEENS1_21CollectiveEpilogueFwdINS6_IJS8_SA_S9_EEENS6_IJNS7_ILi1EEESI_SI_EEESC_SE_Li256ELb1ELb1ELb1ELb0EEENS1_36VarlenDynamicPersistentTileSchedulerILi128ELi64ELi256ELi256ELb1ELb1ELb0ELb1ELb0ELb1EEEEEEEEEvNT_6ParamsE,@"STO_CUDA_ENTRY STV_DEFAULT"
_ZN7cutlass13device_kernelIN5flash19enable_sm80_to_sm89INS1_16FlashAttnFwdSm80INS1_25CollectiveMainloopFwdSm80ILi8ELi2ELb0EN4cute5tupleIJNS5_1CILi128EEENS7_ILi64EEENS7_ILi192EEEEEELi192ENS_6half_tEfNS_4arch4Sm80ELb0ELb1ELb1ELb1ELb0ELb1ELb1ELb1EEENS1_21CollectiveEpilogueFwdINS6_IJS8_SA_S9_EEENS6_IJNS7_ILi1EEESI_SI_EEESC_SE_Li256ELb1ELb1ELb1ELb0EEENS1_36VarlenDynamicPersistentTileSchedulerILi128ELi64ELi256ELi256ELb1ELb1ELb0ELb1ELb0ELb1EEEEEEEEEvNT_6ParamsE:
[----:B------:R-:W-:Y:S01]  /*0000*/  LDC R1, c[0x0][0x28] ;  /* 0x00000a00ff017b82 */ /* 0x000fe20000000800 */
[----:B------:R-:W-:Y:S05]  /*0010*/  EXIT ;  /* 0x000000000000794d */ /* 0x000fea0003800000 */
.L_x_14:
        /* <DEDUP_REMOVED lines=14> */
.L_x_50:


//--------------------- .text._ZN7cutlass13device_kernelIN5flash19enable_sm80_to_sm89INS1_16FlashAttnFwdSm80INS1_25CollectiveMainloopFwdSm80ILi8ELi2ELb1EN4cute5tupleIJNS5_1CILi128EEENS7_ILi96EEENS7_ILi192EEEEEELi192ENS_6half_tEfNS_4arch4Sm80ELb1ELb0ELb1ELb0ELb0ELb0ELb1ELb1EEENS1_21CollectiveEpilogueFwdINS6_IJS8_SA_S9_EEENS6_IJNS7_ILi1EEESI_SI_EEESC_SE_Li256ELb0ELb1ELb1ELb0EEENS1_30DynamicPersistentTileSchedulerILi256ELi256ELb1ELb1ELb0EEEEEEEEEvNT_6ParamsE --------------------------
	.section	.text._ZN7cutlass13device_kernelIN5flash19enable_sm80_to_sm89INS1_16FlashAttnFwdSm80INS1_25CollectiveMainloopFwdSm80ILi8ELi2ELb1EN4cute5tupleIJNS5_1CILi128EEENS7_ILi96EEENS7_ILi192EEEEEELi192ENS_6half_tEfNS_4arch4Sm80ELb1ELb0ELb1ELb0ELb0ELb0ELb1ELb1EEENS1_21CollectiveEpilogueFwdINS6_IJS8_SA_S9_EEENS6_IJNS7_ILi1EEESI_SI_EEESC_SE_Li256ELb0ELb1ELb1ELb0EEENS1_30DynamicPersistentTileSchedulerILi256ELi256ELb1ELb1ELb0EEEEEEEEEvNT_6ParamsE,"ax",@progbits
	.align	128
.text._ZN7cutlass13device_kernelIN5flash19enable_sm80_to_sm89INS1_16FlashAttnFwdSm80INS1_25CollectiveMainloopFwdSm80ILi8ELi2ELb1EN4cute5tupleIJNS5_1CILi128EEENS7_ILi96EEENS7_ILi192EEEEEELi192ENS_6half_tEfNS_4arch4Sm80ELb1ELb0ELb1ELb0ELb0ELb0ELb1ELb1EEENS1_21CollectiveEpilogueFwdINS6_IJS8_SA_S9_EEENS6_IJNS7_ILi1EEESI_SI_EEESC_SE_Li256ELb0ELb1ELb1ELb0EEENS1_30DynamicPersistentTileSchedulerILi256ELi256ELb1ELb1ELb0EEEEEEEEEvNT_6ParamsE:
        .type           _ZN7cutlass13device_kernelIN5flash19enable_sm80_to_sm89INS1_16FlashAttnFwdSm80INS1_25CollectiveMainloopFwdSm80ILi8ELi2ELb1EN4cute5tupleIJNS5_1CILi128EEENS7_ILi96EEENS7_ILi192EEEEEELi192ENS_6half_tEfNS_4arch4Sm80ELb1ELb0ELb1ELb0ELb0ELb0ELb1ELb1EEENS1_21CollectiveEpilogueFwdINS6_IJS8_SA_S9_EEENS6_IJNS7_ILi1EEESI_SI_EEESC_SE_Li256ELb0ELb1ELb1ELb0EEENS1_30DynamicPersistentTileSchedulerILi256ELi256ELb1ELb1ELb0EEEEEEEEEvNT_6ParamsE,@function
        .size           _ZN7cutlass13device_kernelIN5flash19enable_sm80_to_sm89INS1_16FlashAttnFwdSm80INS1_25CollectiveMainloopFwdSm80ILi8ELi2ELb1EN4cute5tupleIJNS5_1CILi128EEENS7_ILi96EEENS7_ILi192EEEEEELi192ENS_6half_tEfNS_4arch4Sm80ELb1ELb0ELb1ELb0ELb0ELb0ELb1ELb1EEENS1_21CollectiveEpilogueFwdINS6_IJS8_SA_S9_EEENS6_IJNS7_ILi1EEESI_SI_EEESC_SE_Li256ELb0ELb1ELb1ELb0EEENS1_30DynamicPersistentTileSchedulerILi256ELi256ELb1ELb1ELb0EEEEEEEEEvNT_6ParamsE,(.L_x_51 - _ZN7cutlass13device_kernelIN5flash19enable_sm80_to_sm89INS1_16FlashAttnFwdSm80INS1_25CollectiveMainloopFwdSm80ILi8ELi2ELb1EN4cute5tupleIJNS5_1CILi128EEENS7_ILi96EEENS7_ILi192EEEEEELi192ENS_6half_tEfNS_4arch4Sm80ELb1ELb0ELb1ELb0ELb0ELb0ELb1ELb1EEENS1_21CollectiveEpilogueFwdINS6_IJS8_SA_S9_EEENS6_IJNS7_ILi1EEESI_SI_EEESC_SE_Li256ELb0ELb1ELb1ELb0EEENS1_30DynamicPersistentTileSchedulerILi256ELi256ELb1ELb1ELb0EEEEEEEEEvNT_6ParamsE)
        .other          _ZN7cutlass13device_kernelIN5flash19enable_sm80_to_sm89INS1_16FlashAttnFwdSm80INS1_25CollectiveMainloopFwdSm80ILi8ELi2ELb1EN4cute5tupleIJNS5_1CILi128EEENS7_ILi96EEENS7_ILi192EEEEEELi192ENS_6half_tEfNS_4arch4Sm80ELb1ELb0ELb1ELb0ELb0ELb0ELb1ELb1EEENS1_21CollectiveEpilogueFwdINS6_IJS8_SA_S9_EEENS6_IJNS7_ILi1EEESI_SI_EEESC_SE_Li256ELb0ELb1ELb1ELb0EEENS1_30DynamicPersistentTileSchedulerILi256ELi256ELb1ELb1ELb0EEEEEEEEEvNT_6ParamsE,@"STO_CUDA_ENTRY STV_DEFAULT"
_ZN7cutlass13device_kernelIN5flash19enable_sm80_to_sm89INS1_16FlashAttnFwdSm80INS1_25CollectiveMainloopFwdSm80ILi8ELi2ELb1EN4cute5tupleIJNS5_1CILi128EEENS7_ILi96EEENS7_ILi192EEEEEELi192ENS_6half_tEfNS_4arch4Sm80ELb1ELb0ELb1ELb0ELb0ELb0ELb1ELb1EEENS1_21CollectiveEpilogueFwdINS6_IJS8_SA_S9_EEENS6_IJNS7_ILi1EEESI_SI_EEESC_SE_Li256ELb0ELb1ELb1ELb0EEENS1_30DynamicPersistentTileSchedulerILi256ELi256ELb1ELb1ELb0EEEEEEEEEvNT_6ParamsE:
[----:B------:R-:W-:Y:S01]  /*0000*/  LDC R1, c[0x0][0x28] ;  /* 0x00000a00ff017b82 */ /* 0x000fe20000000800 */
[----:B------:R-:W-:Y:S05]  /*0010*/  EXIT ;  /* 0x000000000000794d */ /* 0x000fea0003800000 */
.L_x_15:
        /* <DEDUP_REMOVED lines=14> */
.L_x_51:


//--------------------- .text._ZN7cutlass13device_kernelIN5flash19enable_sm80_to_sm89INS1_16FlashAttnFwdSm80INS1_25CollectiveMainloopFwdSm80ILi8ELi2ELb0EN4cute5tupleIJNS5_1CILi128EEENS7_ILi64EEENS7_ILi192EEEEEELi192ENS_6half_tEfNS_4arch4Sm80ELb1ELb0ELb1ELb1ELb0ELb0ELb1ELb1EEENS1_21CollectiveEpilogueFwdINS6_IJS8_SA_S9_EEENS6_IJNS7_ILi1EEESI_SI_EEESC_SE_Li256ELb1ELb1ELb1ELb0EEENS1_36VarlenDynamicPersistentTileSchedulerILi128ELi64ELi256ELi256ELb1ELb1ELb0ELb1ELb1ELb1EEEEEEEEEvNT_6ParamsE --------------------------
	.section	.text._ZN7cutlass13device_kernelIN5flash19enable_sm80_to_sm89INS1_16FlashAttnFwdSm80INS1_25CollectiveMainloopFwdSm80ILi8ELi2ELb0EN4cute5tupleIJNS5_1CILi128EEENS7_ILi64EEENS7_ILi192EEEEEELi192ENS_6half_tEfNS_4arch4Sm80ELb1ELb0ELb1ELb1ELb0ELb0ELb1ELb1EEENS1_21CollectiveEpilogueFwdINS6_IJS8_SA_S9_EEENS6_IJNS7_ILi1EEESI_SI_EEESC_SE_Li256ELb1ELb1ELb1ELb0EEENS1_36VarlenDynamicPersistentTileSchedulerILi128ELi64ELi256ELi256ELb1ELb1ELb0ELb1ELb1ELb1EEEEEEEEEvNT_6ParamsE,"ax",@progbits
	.align	128
.text._ZN7cutlass13device_kernelIN5flash19enable_sm80_to_sm89INS1_16FlashAttnFwdSm80INS1_25CollectiveMainloopFwdSm80ILi8ELi2ELb0EN4cute5tupleIJNS5_1CILi128EEENS7_ILi64EEENS7_ILi192EEEEEELi192ENS_6half_tEfNS_4arch4Sm80ELb1ELb0ELb1ELb1ELb0ELb0ELb1ELb1EEENS1_21CollectiveEpilogueFwdINS6_IJS8_SA_S9_EEENS6_IJNS7_ILi1EEESI_SI_EEESC_SE_Li256ELb1ELb1ELb1ELb0EEENS1_36VarlenDynamicPersistentTileSchedulerILi128ELi64ELi256ELi256ELb1ELb1ELb0ELb1ELb1ELb1EEEEEEEEEvNT_6ParamsE:
        .type           _ZN7cutlass13device_kernelIN5flash19enable_sm80_to_sm89INS1_16FlashAttnFwdSm80INS1_25CollectiveMainloopFwdSm80ILi8ELi2ELb0EN4cute5tupleIJNS5_1CILi128EEENS7_ILi64EEENS7_ILi192EEEEEELi192ENS_6half_tEfNS_4arch4Sm80ELb1ELb0ELb1ELb1ELb0ELb0ELb1ELb1EEENS1_21CollectiveEpilogueFwdINS6_IJS8_SA_S9_EEENS6_IJNS7_ILi1EEESI_SI_EEESC_SE_Li256ELb1ELb1ELb1ELb0EEENS1_36VarlenDynamicPersistentTileSchedulerILi128ELi64ELi256ELi256ELb1ELb1ELb0ELb1ELb1ELb1EEEEEEEEEvNT_6ParamsE,@function
        .size           _ZN7cutlass13device_kernelIN5flash19enable_sm80_to_sm89INS1_16FlashAttnFwdSm80INS1_25CollectiveMainloopFwdSm80ILi8ELi2ELb0EN4cute5tupleIJNS5_1CILi128EEENS7_ILi64EEENS7_ILi192EEEEEELi192ENS_6half_tEfNS_4arch4Sm80ELb1ELb0ELb1ELb1ELb0ELb0ELb1ELb1EEENS1_21CollectiveEpilogueFwdINS6_IJS8_SA_S9_EEENS6_IJNS7_ILi1EEESI_SI_EEESC_SE_Li256ELb1ELb1ELb1ELb0EEENS1_36VarlenDynamicPersistentTileSchedulerILi128ELi64ELi256ELi256ELb1ELb1ELb0ELb1ELb1ELb1EEEEEEEEEvNT_6ParamsE,(.L_x_52 - _ZN7cutlass13device_kernelIN5flash19enable_sm80_to_sm89INS1_16FlashAttnFwdSm80INS1_25CollectiveMainloopFwdSm80ILi8ELi2ELb0EN4cute5tupleIJNS5_1CILi128EEENS7_ILi64EEENS7_ILi192EEEEEELi192ENS_6half_tEfNS_4arch4Sm80ELb1ELb0ELb1ELb1ELb0ELb0ELb1ELb1EEENS1_21CollectiveEpilogueFwdINS6_IJS8_SA_S9_EEENS6_IJNS7_ILi1EEESI_SI_EEESC_SE_Li256ELb1ELb1ELb1ELb0EEENS1_36VarlenDynamicPersistentTileSchedulerILi128ELi64ELi256ELi256ELb1ELb1ELb0ELb1ELb1ELb1EEEEEEEEEvNT_6ParamsE)
        .other          _ZN7cutlass13device_kernelIN5flash19enable_sm80_to_sm89INS1_16FlashAttnFwdSm80INS1_25CollectiveMainloopFwdSm80ILi8ELi2ELb0EN4cute5tupleIJNS5_1CILi128EEENS7_ILi64EEENS7_ILi192EEEEEELi192ENS_6half_tEfNS_4arch4Sm80ELb1ELb0ELb1ELb1ELb0ELb0ELb1ELb1EEENS1_21CollectiveEpilogueFwdINS6_IJS8_SA_S9_EEENS6_IJNS7_ILi1EEESI_SI_EEESC_SE_Li256ELb1ELb1ELb1ELb0EEENS1_36VarlenDynamicPersistentTileSchedulerILi128ELi64ELi256ELi256ELb1ELb1ELb0ELb1ELb1ELb1EEEEEEEEEvNT_6ParamsE,@"STO_CUDA_ENTRY STV_DEFAULT"
_ZN7cutlass13device_kernelIN5flash19enable_sm80_to_sm89INS1_16FlashAttnFwdSm80INS1_25CollectiveMainloopFwdSm80ILi8ELi2ELb0EN4cute5tupleIJNS5_1CILi128EEENS7_ILi64EEENS7_ILi192EEEEEELi192ENS_6half_tEfNS_4arch4Sm80ELb1ELb0ELb1ELb1ELb0ELb0ELb1ELb1EEENS1_21CollectiveEpilogueFwdINS6_IJS8_SA_S9_EEENS6_IJNS7_ILi1EEESI_SI_EEESC_SE_Li256ELb1ELb1ELb1ELb0EEENS1_36VarlenDynamicPersistentTileSchedulerILi128ELi64ELi256ELi256ELb1ELb1ELb0ELb1ELb1ELb1EEEEEEEEEvNT_6ParamsE:
[----:B------:R-:W-:Y:S01]  /*0000*/  LDC R1, c[0x0][0x28] ;  /* 0x00000a00ff017b82 */ /* 0x000fe20000000800 */
[----:B------:R-:W-:Y:S05]  /*0010*/  EXIT ;  /* 0x000000000000794d */ /* 0x000fea0003800000 */
.L_x_16:
        /* <DEDUP_REMOVED lines=14> */
.L_x_52:


//--------------------- .text._ZN7cutlass13device_kernelIN5flash19enable_sm80_to_sm89INS1_16FlashAttnFwdSm80INS1_25CollectiveMainloopFwdSm80ILi8ELi2ELb0EN4cute5tupleIJNS5_1CILi128EEENS7_ILi64EEENS7_ILi192EEEEEELi192ENS_6half_tEfNS_4arch4Sm80ELb1ELb0ELb1ELb1ELb0ELb1ELb1ELb1EEENS1_21CollectiveEpilogueFwdINS6_IJS8_SA_S9_EEENS6_IJNS7_ILi1EEESI_SI_EEESC_SE_Li256ELb1ELb1ELb1ELb0EEENS1_36VarlenDynamicPersistentTileSchedulerILi128ELi64ELi256ELi256ELb1ELb1ELb0ELb1ELb1ELb1EEEEEEEEEvNT_6ParamsE --------------------------
	.section	.text._ZN7cutlass13device_kernelIN5flash19enable_sm80_to_sm89INS1_16FlashAttnFwdSm80INS1_25CollectiveMainloopFwdSm80ILi8ELi2ELb0EN4cute5tupleIJNS5_1CILi128EEENS7_ILi64EEENS7_ILi192EEEEEELi192ENS_6half_tEfNS_4arch4Sm80ELb1ELb0ELb1ELb1ELb0ELb1ELb1ELb1EEENS1_21CollectiveEpilogueFwdINS6_IJS8_SA_S9_EEENS6_IJNS7_ILi1EEESI_SI_EEESC_SE_Li256ELb1ELb1ELb1ELb0EEENS1_36VarlenDynamicPersistentTileSchedulerILi128ELi64ELi256ELi256ELb1ELb1ELb0ELb1ELb1ELb1EEEEEEEEEvNT_6ParamsE,"ax",@progbits
	.align	128
.text._ZN7cutlass13device_kernelIN5flash19enable_sm80_to_sm89INS1_16FlashAttnFwdSm80INS1_25CollectiveMainloopFwdSm80ILi8ELi2ELb0EN4cute5tupleIJNS5_1CILi128EEENS7_ILi64EEENS7_ILi192EEEEEELi192ENS_6half_tEfNS_4arch4Sm80ELb1ELb0ELb1ELb1ELb0ELb1ELb1ELb1EEENS1_21CollectiveEpilogueFwdINS6_IJS8_SA_S9_EEENS6_IJNS7_ILi1EEESI_SI_EEESC_SE_Li256ELb1ELb1ELb1ELb0EEENS1_36VarlenDynamicPersistentTileSchedulerILi128ELi64ELi256ELi256ELb1ELb1ELb0ELb1ELb1ELb1EEEEEEEEEvNT_6ParamsE:
        .type           _ZN7cutlass13device_kernelIN5flash19enable_sm80_to_sm89INS1_16FlashAttnFwdSm80INS1_25CollectiveMainloopFwdSm80ILi8ELi2ELb0EN4cute5tupleIJNS5_1CILi128EEENS7_ILi64EEENS7_ILi192EEEEEELi192ENS_6half_tEfNS_4arch4Sm80ELb1ELb0ELb1ELb1ELb0ELb1ELb1ELb1EEENS1_21CollectiveEpilogueFwdINS6_IJS8_SA_S9_EEENS6_IJNS7_ILi1EEESI_SI_EEESC_SE_Li256ELb1ELb1ELb1ELb0EEENS1_36VarlenDynamicPersistentTileSchedulerILi128ELi64ELi256ELi256ELb1ELb1ELb0ELb1ELb1ELb1EEEEEEEEEvNT_6ParamsE,@function
        .size           _ZN7cutlass13device_kernelIN5flash19enable_sm80_to_sm89INS1_16FlashAttnFwdSm80INS1_25CollectiveMainloopFwdSm80ILi8ELi2ELb0EN4cute5tupleIJNS5_1CILi128EEENS7_ILi64EEENS7_ILi192EEEEEELi192ENS_6half_tEfNS_4arch4Sm80ELb1ELb0ELb1ELb1ELb0ELb1ELb1ELb1EEENS1_21CollectiveEpilogueFwdINS6_IJS8_SA_S9_EEENS6_IJNS7_ILi1EEESI_SI_EEESC_SE_Li256ELb1ELb1ELb1ELb0EEENS1_36VarlenDynamicPersistentTileSchedulerILi128ELi64ELi256ELi256ELb1ELb1ELb0ELb1ELb1ELb1EEEEEEEEEvNT_6ParamsE,(.L_x_53 - _ZN7cutlass13device_kernelIN5flash19enable_sm80_to_sm89INS1_16FlashAttnFwdSm80INS1_25CollectiveMainloopFwdSm80ILi8ELi2ELb0EN4cute5tupleIJNS5_1CILi128EEENS7_ILi64EEENS7_ILi192EEEEEELi192ENS_6half_tEfNS_4arch4Sm80ELb1ELb0ELb1ELb1ELb0ELb1ELb1ELb1EEENS1_21CollectiveEpilogueFwdINS6_IJS8_SA_S9_EEENS6_IJNS7_ILi1EEESI_SI_EEESC_SE_Li256ELb1ELb1ELb1ELb0EEENS1_36VarlenDynamicPersistentTileSchedulerILi128ELi64ELi256ELi256ELb1ELb1ELb0ELb1ELb1ELb1EEEEEEEEEvNT_6ParamsE)
        .other          _ZN7cutlass13device_kernelIN5flash19enable_sm80_to_sm89INS1_16FlashAttnFwdSm80INS1_25CollectiveMainloopFwdSm80ILi8ELi2ELb0EN4cute5tupleIJNS5_1CILi128EEENS7_ILi64EEENS7_ILi192EEEEEELi192ENS_6half_tEfNS_4arch4Sm80ELb1ELb0ELb1ELb1ELb0ELb1ELb1ELb1EEENS1_21CollectiveEpilogueFwdINS6_IJS8_SA_S9_EEENS6_IJNS7_ILi1EEESI_SI_EEESC_SE_Li256ELb1ELb1ELb1ELb0EEENS1_36VarlenDynamicPersistentTileSchedulerILi128ELi64ELi256ELi256ELb1ELb1ELb0ELb1ELb1ELb1EEEEEEEEEvNT_6ParamsE,@"STO_CUDA_ENTRY STV_DEFAULT"
_ZN7cutlass13device_kernelIN5flash19enable_sm80_to_sm89INS1_16FlashAttnFwdSm80INS1_25CollectiveMainloopFwdSm80ILi8ELi2ELb0EN4cute5tupleIJNS5_1CILi128EEENS7_ILi64EEENS7_ILi192EEEEEELi192ENS_6half_tEfNS_4arch4Sm80ELb1ELb0ELb1ELb1ELb0ELb1ELb1ELb1EEENS1_21CollectiveEpilogueFwdINS6_IJS8_SA_S9_EEENS6_IJNS7_ILi1EEESI_SI_EEESC_SE_Li256ELb1ELb1ELb1ELb0EEENS1_36VarlenDynamicPersistentTileSchedulerILi128ELi64ELi256ELi256ELb1ELb1ELb0ELb1ELb1ELb1EEEEEEEEEvNT_6ParamsE:
[----:B------:R-:W-:Y:S01]  /*0000*/  LDC R1, c[0x0][0x28] ;  /* 0x00000a00ff017b82 */ /* 0x000fe20000000800 */
[----:B------:R-:W-:Y:S05]  /*0010*/  EXIT ;  /* 0x000000000000794d */ /* 0x000fea0003800000 */
.L_x_17:
        /* <DEDUP_REMOVED lines=14> */
.L_x_53:


//--------------------- .text._ZN7cutlass13device_kernelIN5flash19enable_sm80_to_sm89INS1_16FlashAttnFwdSm80INS1_25CollectiveMainloopFwdSm80ILi8ELi1ELb1EN4cute5tupleIJNS5_1CILi128EEENS7_ILi96EEENS7_ILi192EEEEEELi192ENS_6half_tEfNS_4arch4Sm80ELb0ELb0ELb0ELb0ELb0ELb0ELb1ELb1EEENS1_21CollectiveEpilogueFwdINS6_IJS8_SA_S9_EEENS6_IJNS7_ILi1EEESI_SI_EEESC_SE_Li256ELb0ELb1ELb1ELb0EEENS1_19SingleTileSchedulerILb0ELb1ELb1ELi128EEEEEEEEEvNT_6ParamsE --------------------------
	.section	.text._ZN7cutlass13device_kernelIN5flash19enable_sm80_to_sm89INS1_16FlashAttnFwdSm80INS1_25CollectiveMainloopFwdSm80ILi8ELi1ELb1EN4cute5tupleIJNS5_1CILi128EEENS7_ILi96EEENS7_ILi192EEEEEELi192ENS_6half_tEfNS_4arch4Sm80ELb0ELb0ELb0ELb0ELb0ELb0ELb1ELb1EEENS1_21CollectiveEpilogueFwdINS6_IJS8_SA_S9_EEENS6_IJNS7_ILi1EEESI_SI_EEESC_SE_Li256ELb0ELb1ELb1ELb0EEENS1_19SingleTileSchedulerILb0ELb1ELb1ELi128EEEEEEEEEvNT_6ParamsE,"ax",@progbits
	.align	128
.text._ZN7cutlass13device_kernelIN5flash19enable_sm80_to_sm89INS1_16FlashAttnFwdSm80INS1_25CollectiveMainloopFwdSm80ILi8ELi1ELb1EN4cute5tupleIJNS5_1CILi128EEENS7_ILi96EEENS7_ILi192EEEEEELi192ENS_6half_tEfNS_4arch4Sm80ELb0ELb0ELb0ELb0ELb0ELb0ELb1ELb1EEENS1_21CollectiveEpilogueFwdINS6_IJS8_SA_S9_EEENS6_IJNS7_ILi1EEESI_SI_EEESC_SE_Li256ELb0ELb1ELb1ELb0EEENS1_19SingleTileSchedulerILb0ELb1ELb1ELi128EEEEEEEEEvNT_6ParamsE:
        .type           _ZN7cutlass13device_kernelIN5flash19enable_sm80_to_sm89INS1_16FlashAttnFwdSm80INS1_25CollectiveMainloopFwdSm80ILi8ELi1ELb1EN4cute5tupleIJNS5_1CILi128EEENS7_ILi96EEENS7_ILi192EEEEEELi192ENS_6half_tEfNS_4arch4Sm80ELb0ELb0ELb0ELb0ELb0ELb0ELb1ELb1EEENS1_21CollectiveEpilogueFwdINS6_IJS8_SA_S9_EEENS6_IJNS7_ILi1EEESI_SI_EEESC_SE_Li256ELb0ELb1ELb1ELb0EEENS1_19SingleTileSchedulerILb0ELb1ELb1ELi128EEEEEEEEEvNT_6ParamsE,@function
        .size           _ZN7cutlass13device_kernelIN5flash19enable_sm80_to_sm89INS1_16FlashAttnFwdSm80INS1_25CollectiveMainloopFwdSm80ILi8ELi1ELb1EN4cute5tupleIJNS5_1CILi128EEENS7_ILi96EEENS7_ILi192EEEEEELi192ENS_6half_tEfNS_4arch4Sm80ELb0ELb0ELb0ELb0ELb0ELb0ELb1ELb1EEENS1_21CollectiveEpilogueFwdINS6_IJS8_SA_S9_EEENS6_IJNS7_ILi1EEESI_SI_EEESC_SE_Li256ELb0ELb1ELb1ELb0EEENS1_19SingleTileSchedulerILb0ELb1ELb1ELi128EEEEEEEEEvNT_6ParamsE,(.L_x_54 - _ZN7cutlass13device_kernelIN5flash19enable_sm80_to_sm89INS1_16FlashAttnFwdSm80INS1_25CollectiveMainloopFwdSm80ILi8ELi1ELb1EN4cute5tupleIJNS5_1CILi128EEENS7_ILi96EEENS7_ILi192EEEEEELi192ENS_6half_tEfNS_4arch4Sm80ELb0ELb0ELb0ELb0ELb0ELb0ELb1ELb1EEENS1_21CollectiveEpilogueFwdINS6_IJS8_SA_S9_EEENS6_IJNS7_ILi1EEESI_SI_EEESC_SE_Li256ELb0ELb1ELb1ELb0EEENS1_19SingleTileSchedulerILb0ELb1ELb1ELi128EEEEEEEEEvNT_6ParamsE)
        .other          _ZN7cutlass13device_kernelIN5flash19enable_sm80_to_sm89INS1_16FlashAttnFwdSm80INS1_25CollectiveMainloopFwdSm80ILi8ELi1ELb1EN4cute5tupleIJNS5_1CILi128EEENS7_ILi96EEENS7_ILi192EEEEEELi192ENS_6half_tEfNS_4arch4Sm80ELb0ELb0ELb0ELb0ELb0ELb0ELb1ELb1EEENS1_21CollectiveEpilogueFwdINS6_IJS8_SA_S9_EEENS6_IJNS7_ILi1EEESI_SI_EEESC_SE_Li256ELb0ELb1ELb1ELb0EEENS1_19SingleTileSchedulerILb0ELb1ELb1ELi128EEEEEEEEEvNT_6ParamsE,@"STO_CUDA_ENTRY STV_DEFAULT"
_ZN7cutlass13device_kernelIN5flash19enable_sm80_to_sm89INS1_16FlashAttnFwdSm80INS1_25CollectiveMainloopFwdSm80ILi8ELi1ELb1EN4cute5tupleIJNS5_1CILi128EEENS7_ILi96EEENS7_ILi192EEEEEELi192ENS_6half_tEfNS_4arch4Sm80ELb0ELb0ELb0ELb0ELb0ELb0ELb1ELb1EEENS1_21CollectiveEpilogueFwdINS6_IJS8_SA_S9_EEENS6_IJNS7_ILi1EEESI_SI_EEESC_SE_Li256ELb0ELb1ELb1ELb0EEENS1_19SingleTileSchedulerILb0ELb1ELb1ELi128EEEEEEEEEvNT_6ParamsE:
[----:B------:R-:W-:Y:S01]  /*0000*/  LDC R1, c[0x0][0x28] ;  /* 0x00000a00ff017b82 */ /* 0x000fe20000000800 */
[----:B------:R-:W-:Y:S05]  /*0010*/  EXIT ;  /* 0x000000000000794d */ /* 0x000fea0003800000 */
.L_x_18:
        /* <DEDUP_REMOVED lines=14> */
.L_x_54:


//--------------------- .text._ZN7cutlass13device_kernelIN5flash19enable_sm80_to_sm89INS1_16FlashAttnFwdSm80INS1_25CollectiveMainloopFwdSm80ILi8ELi1ELb0EN4cute5tupleIJNS5_1CILi128EEENS7_ILi64EEENS7_ILi192EEEEEELi192ENS_6half_tEfNS_4arch4Sm80ELb0ELb0ELb0ELb1ELb0ELb0ELb1ELb1EEENS1_21CollectiveEpilogueFwdINS6_IJS8_SA_S9_EEENS6_IJNS7_ILi1EEESI_SI_EEESC_SE_Li256ELb1ELb1ELb1ELb0EEENS1_36VarlenDynamicPersistentTileSchedulerILi128ELi64ELi256ELi256ELb1ELb1ELb0ELb0ELb1ELb1EEEEEEEEEvNT_6ParamsE --------------------------
	.section	.text._ZN7cutlass13device_kernelIN5flash19enable_sm80_to_sm89INS1_16FlashAttnFwdSm80INS1_25CollectiveMainloopFwdSm80ILi8ELi1ELb0EN4cute5tupleIJNS5_1CILi128EEENS7_ILi64EEENS7_ILi192EEEEEELi192ENS_6half_tEfNS_4arch4Sm80ELb0ELb0ELb0ELb1ELb0ELb0ELb1ELb1EEENS1_21CollectiveEpilogueFwdINS6_IJS8_SA_S9_EEENS6_IJNS7_ILi1EEESI_SI_EEESC_SE_Li256ELb1ELb1ELb1ELb0EEENS1_36VarlenDynamicPersistentTileSchedulerILi128ELi64ELi256ELi256ELb1ELb1ELb0ELb0ELb1ELb1EEEEEEEEEvNT_6ParamsE,"ax",@progbits
	.align	128
.text._ZN7cutlass13device_kernelIN5flash19enable_sm80_to_sm89INS1_16FlashAttnFwdSm80INS1_25CollectiveMainloopFwdSm80ILi8ELi1ELb0EN4cute5tupleIJNS5_1CILi128EEENS7_ILi64EEENS7_ILi192EEEEEELi192ENS_6half_tEfNS_4arch4Sm80ELb0ELb0ELb0ELb1ELb0ELb0ELb1ELb1EEENS1_21CollectiveEpilogueFwdINS6_IJS8_SA_S9_EEENS6_IJNS7_ILi1EEESI_SI_EEESC_SE_Li256ELb1ELb1ELb1ELb0EEENS1_36VarlenDynamicPersistentTileSchedulerILi128ELi64ELi256ELi256ELb1ELb1ELb0ELb0ELb1ELb1EEEEEEEEEvNT_6ParamsE:
        .type           _ZN7cutlass13device_kernelIN5flash19enable_sm80_to_sm89INS1_16FlashAttnFwdSm80INS1_25CollectiveMainloopFwdSm80ILi8ELi1ELb0EN4cute5tupleIJNS5_1CILi128EEENS7_ILi64EEENS7_ILi192EEEEEELi192ENS_6half_tEfNS_4arch4Sm80ELb0ELb0ELb0ELb1ELb0ELb0ELb1ELb1EEENS1_21CollectiveEpilogueFwdINS6_IJS8_SA_S9_EEENS6_IJNS7_ILi1EEESI_SI_EEESC_SE_Li256ELb1ELb1ELb1ELb0EEENS1_36VarlenDynamicPersistentTileSchedulerILi128ELi64ELi256ELi256ELb1ELb1ELb0ELb0ELb1ELb1EEEEEEEEEvNT_6ParamsE,@function
        .size           _ZN7cutlass13device_kernelIN5flash19enable_sm80_to_sm89INS1_16FlashAttnFwdSm80INS1_25CollectiveMainloopFwdSm80ILi8ELi1ELb0EN4cute5tupleIJNS5_1CILi128EEENS7_ILi64EEENS7_ILi192EEEEEELi192ENS_6half_tEfNS_4arch4Sm80ELb0ELb0ELb0ELb1ELb0ELb0ELb1ELb1EEENS1_21CollectiveEpilogueFwdINS6_IJS8_SA_S9_EEENS6_IJNS7_ILi1EEESI_SI_EEESC_SE_Li256ELb1ELb1ELb1ELb0EEENS1_36VarlenDynamicPersistentTileSchedulerILi128ELi64ELi256ELi256ELb1ELb1ELb0ELb0ELb1ELb1EEEEEEEEEvNT_6ParamsE,(.L_x_55 - _ZN7cutlass13device_kernelIN5flash19enable_sm80_to_sm89INS1_16FlashAttnFwdSm80INS1_25CollectiveMainloopFwdSm80ILi8ELi1ELb0EN4cute5tupleIJNS5_1CILi128EEENS7_ILi64EEENS7_ILi192EEEEEELi192ENS_6half_tEfNS_4arch4Sm80ELb0ELb0ELb0ELb1ELb0ELb0ELb1ELb1EEENS1_21CollectiveEpilogueFwdINS6_IJS8_SA_S9_EEENS6_IJNS7_ILi1EEESI_SI_EEESC_SE_Li256ELb1ELb1ELb1ELb0EEENS1_36VarlenDynamicPersistentTileSchedulerILi128ELi64ELi256ELi256ELb1ELb1ELb0ELb0ELb1ELb1EEEEEEEEEvNT_6ParamsE)
        .other          _ZN7cutlass13device_kernelIN5flash19enable_sm80_to_sm89INS1_16FlashAttnFwdSm80INS1_25CollectiveMainloopFwdSm80ILi8ELi1ELb0EN4cute5tupleIJNS5_1CILi128EEENS7_ILi64EEENS7_ILi192EEEEEELi192ENS_6half_tEfNS_4arch4Sm80ELb0ELb0ELb0ELb1ELb0ELb0ELb1ELb1EEENS1_21CollectiveEpilogueFwdINS6_IJS8_SA_S9_EEENS6_IJNS7_ILi1EEESI_SI_EEESC_SE_Li256ELb1ELb1ELb1ELb0EEENS1_36VarlenDynamicPersistentTileSchedulerILi128ELi64ELi256ELi256ELb1ELb1ELb0ELb0ELb1ELb1EEEEEEEEEvNT_6ParamsE,@"STO_CUDA_ENTRY STV_DEFAULT"
_ZN7cutlass13device_kernelIN5flash19enable_sm80_to_sm89INS1_16FlashAttnFwdSm80INS1_25CollectiveMainloopFwdSm80ILi8ELi1ELb0EN4cute5tupleIJNS5_1CILi128EEENS7_ILi64EEENS7_ILi192EEEEEELi192ENS_6half_tEfNS_4arch4Sm80ELb0ELb0ELb0ELb1ELb0ELb0ELb1ELb1EEENS1_21CollectiveEpilogueFwdINS6_IJS8_SA_S9_EEENS6_IJNS7_ILi1EEESI_SI_EEESC_SE_Li256ELb1ELb1ELb1ELb0EEENS1_36VarlenDynamicPersistentTileSchedulerILi128ELi64ELi256ELi256ELb1ELb1ELb0ELb0ELb1ELb1EEEEEEEEEvNT_6ParamsE:
[----:B------:R-:W-:Y:S01]  /*0000*/  LDC R1, c[0x0][0x28] ;  /* 0x00000a00ff017b82 */ /* 0x000fe20000000800 */
[----:B------:R-:W-:Y:S05]  /*0010*/  EXIT ;  /* 0x000000000000794d */ /* 0x000fea0003800000 */
.L_x_19:
        /* <DEDUP_REMOVED lines=14> */
.L_x_55:


//--------------------- .text._ZN7cutlass13device_kernelIN5flash19enable_sm80_to_sm89INS1_16FlashAttnFwdSm80INS1_25CollectiveMainloopFwdSm80ILi8ELi1ELb0EN4cute5tupleIJNS5_1CILi128EEENS7_ILi64EEENS7_ILi192EEEEEELi192ENS_6half_tEfNS_4arch4Sm80ELb0ELb0ELb0ELb1ELb0ELb1ELb1ELb1EEENS1_21CollectiveEpilogueFwdINS6_IJS8_SA_S9_EEENS6_IJNS7_ILi1EEESI_SI_EEESC_SE_Li256ELb1ELb1ELb1ELb0EEENS1_36VarlenDynamicPersistentTileSchedulerILi128ELi64ELi256ELi256ELb1ELb1ELb0ELb0ELb1ELb1EEEEEEEEEvNT_6ParamsE --------------------------
	.section	.text._ZN7cutlass13device_kernelIN5flash19enable_sm80_to_sm89INS1_16FlashAttnFwdSm80INS1_25CollectiveMainloopFwdSm80ILi8ELi1ELb0EN4cute5tupleIJNS5_1CILi128EEENS7_ILi64EEENS7_ILi192EEEEEELi192ENS_6half_tEfNS_4arch4Sm80ELb0ELb0ELb0ELb1ELb0ELb1ELb1ELb1EEENS1_21CollectiveEpilogueFwdINS6_IJS8_SA_S9_EEENS6_IJNS7_ILi1EEESI_SI_EEESC_SE_Li256ELb1ELb1ELb1ELb0EEENS1_36VarlenDynamicPersistentTileSchedulerILi128ELi64ELi256ELi256ELb1ELb1ELb0ELb0ELb1ELb1EEEEEEEEEvNT_6ParamsE,"ax",@progbits
	.align	128
.text._ZN7cutlass13device_kernelIN5flash19enable_sm80_to_sm89INS1_16FlashAttnFwdSm80INS1_25CollectiveMainloopFwdSm80ILi8ELi1ELb0EN4cute5tupleIJNS5_1CILi128EEENS7_ILi64EEENS7_ILi192EEEEEELi192ENS_6half_tEfNS_4arch4Sm80ELb0ELb0ELb0ELb1ELb0ELb1ELb1ELb1EEENS1_21CollectiveEpilogueFwdINS6_IJS8_SA_S9_EEENS6_IJNS7_ILi1EEESI_SI_EEESC_SE_Li256ELb1ELb1ELb1ELb0EEENS1_36VarlenDynamicPersistentTileSchedulerILi128ELi64ELi256ELi256ELb1ELb1ELb0ELb0ELb1ELb1EEEEEEEEEvNT_6ParamsE:
        .type           _ZN7cutlass13device_kernelIN5flash19enable_sm80_to_sm89INS1_16FlashAttnFwdSm80INS1_25CollectiveMainloopFwdSm80ILi8ELi1ELb0EN4cute5tupleIJNS5_1CILi128EEENS7_ILi64EEENS7_ILi192EEEEEELi192ENS_6half_tEfNS_4arch4Sm80ELb0ELb0ELb0ELb1ELb0ELb1ELb1ELb1EEENS1_21CollectiveEpilogueFwdINS6_IJS8_SA_S9_EEENS6_IJNS7_ILi1EEESI_SI_EEESC_SE_Li256ELb1ELb1ELb1ELb0EEENS1_36VarlenDynamicPersistentTileSchedulerILi128ELi64ELi256ELi256ELb1ELb1ELb0ELb0ELb1ELb1EEEEEEEEEvNT_6ParamsE,@function
        .size           _ZN7cutlass13device_kernelIN5flash19enable_sm80_to_sm89INS1_16FlashAttnFwdSm80INS1_25CollectiveMainloopFwdSm80ILi8ELi1ELb0EN4cute5tupleIJNS5_1CILi128EEENS7_ILi64EEENS7_ILi192EEEEEELi192ENS_6half_tEfNS_4arch4Sm80ELb0ELb0ELb0ELb1ELb0ELb1ELb1ELb1EEENS1_21CollectiveEpilogueFwdINS6_IJS8_SA_S9_EEENS6_IJNS7_ILi1EEESI_SI_EEESC_SE_Li256ELb1ELb1ELb1ELb0EEENS1_36VarlenDynamicPersistentTileSchedulerILi128ELi64ELi256ELi256ELb1ELb1ELb0ELb0ELb1ELb1EEEEEEEEEvNT_6ParamsE,(.L_x_56 - _ZN7cutlass13device_kernelIN5flash19enable_sm80_to_sm89INS1_16FlashAttnFwdSm80INS1_25CollectiveMainloopFwdSm80ILi8ELi1ELb0EN4cute5tupleIJNS5_1CILi128EEENS7_ILi64EEENS7_ILi192EEEEEELi192ENS_6half_tEfNS_4arch4Sm80ELb0ELb0ELb0ELb1ELb0ELb1ELb1ELb1EEENS1_21CollectiveEpilogueFwdINS6_IJS8_SA_S9_EEENS6_IJNS7_ILi1EEESI_SI_EEESC_SE_Li256ELb1ELb1ELb1ELb0EEENS1_36VarlenDynamicPersistentTileSchedulerILi128ELi64ELi256ELi256ELb1ELb1ELb0ELb0ELb1ELb1EEEEEEEEEvNT_6ParamsE)
        .other          _ZN7cutlass13device_kernelIN5flash19enable_sm80_to_sm89INS1_16FlashAttnFwdSm80INS1_25CollectiveMainloopFwdSm80ILi8ELi1ELb0EN4cute5tupleIJNS5_1CILi128EEENS7_ILi64EEENS7_ILi192EEEEEELi192ENS_6half_tEfNS_4arch4Sm80ELb0ELb0ELb0ELb1ELb0ELb1ELb1ELb1EEENS1_21CollectiveEpilogueFwdINS6_IJS8_SA_S9_EEENS6_IJNS7_ILi1EEESI_SI_EEESC_SE_Li256ELb1ELb1ELb1ELb0EEENS1_36VarlenDynamicPersistentTileSchedulerILi128ELi64ELi256ELi256ELb1ELb1ELb0ELb0ELb1ELb1EEEEEEEEEvNT_6ParamsE,@"STO_CUDA_ENTRY STV_DEFAULT"
_ZN7cutlass13device_kernelIN5flash19enable_sm80_to_sm89INS1_16FlashAttnFwdSm80INS1_25CollectiveMainloopFwdSm80ILi8ELi1ELb0EN4cute5tupleIJNS5_1CILi128EEENS7_ILi64EEENS7_ILi192EEEEEELi192ENS_6half_tEfNS_4arch4Sm80ELb0ELb0ELb0ELb1ELb0ELb1ELb1ELb1EEENS1_21CollectiveEpilogueFwdINS6_IJS8_SA_S9_EEENS6_IJNS7_ILi1EEESI_SI_EEESC_SE_Li256ELb1ELb1ELb1ELb0EEENS1_36VarlenDynamicPersistentTileSchedulerILi128ELi64ELi256ELi256ELb1ELb1ELb0ELb0ELb1ELb1EEEEEEEEEvNT_6ParamsE:
[----:B------:R-:W-:Y:S01]  /*0000*/  LDC R1, c[0x0][0x28] ;  /* 0x00000a00ff017b82 */ /* 0x000fe20000000800 */
[----:B------:R-:W-:Y:S05]  /*0010*/  EXIT ;  /* 0x000000000000794d */ /* 0x000fea0003800000 */
.L_x_20:
        /* <DEDUP_REMOVED lines=14> */
.L_x_56:


//--------------------- .text._ZN7cutlass13device_kernelIN5flash19enable_sm80_to_sm89INS1_16FlashAttnFwdSm80INS1_25CollectiveMainloopFwdSm80ILi8ELi1ELb0EN4cute5tupleIJNS5_1CILi128EEENS7_ILi64EEENS7_ILi192EEEEEELi192ENS_6half_tEfNS_4arch4Sm80ELb0ELb1ELb0ELb0ELb0ELb0ELb1ELb1EEENS1_21CollectiveEpilogueFwdINS6_IJS8_SA_S9_EEENS6_IJNS7_ILi1EEESI_SI_EEESC_SE_Li256ELb0ELb1ELb1ELb0EEENS1_19SingleTileSchedulerILb0ELb1ELb1ELi128EEEEEEEEEvNT_6ParamsE --------------------------
	.section	.text._ZN7cutlass13device_kernelIN5flash19enable_sm80_to_sm89INS1_16FlashAttnFwdSm80INS1_25CollectiveMainloopFwdSm80ILi8ELi1ELb0EN4cute5tupleIJNS5_1CILi128EEENS7_ILi64EEENS7_ILi192EEEEEELi192ENS_6half_tEfNS_4arch4Sm80ELb0ELb1ELb0ELb0ELb0ELb0ELb1ELb1EEENS1_21CollectiveEpilogueFwdINS6_IJS8_SA_S9_EEENS6_IJNS7_ILi1EEESI_SI_EEESC_SE_Li256ELb0ELb1ELb1ELb0EEENS1_19SingleTileSchedulerILb0ELb1ELb1ELi128EEEEEEEEEvNT_6ParamsE,"ax",@progbits
	.align	128
.text._ZN7cutlass13device_kernelIN5flash19enable_sm80_to_sm89INS1_16FlashAttnFwdSm80INS1_25CollectiveMainloopFwdSm80ILi8ELi1ELb0EN4cute5tupleIJNS5_1CILi128EEENS7_ILi64EEENS7_ILi192EEEEEELi192ENS_6half_tEfNS_4arch4Sm80ELb0ELb1ELb0ELb0ELb0ELb0ELb1ELb1EEENS1_21CollectiveEpilogueFwdINS6_IJS8_SA_S9_EEENS6_IJNS7_ILi1EEESI_SI_EEESC_SE_Li256ELb0ELb1ELb1ELb0EEENS1_19SingleTileSchedulerILb0ELb1ELb1ELi128EEEEEEEEEvNT_6ParamsE:
        .type           _ZN7cutlass13device_kernelIN5flash19enable_sm80_to_sm89INS1_16FlashAttnFwdSm80INS1_25CollectiveMainloopFwdSm80ILi8ELi1ELb0EN4cute5tupleIJNS5_1CILi128EEENS7_ILi64EEENS7_ILi192EEEEEELi192ENS_6half_tEfNS_4arch4Sm80ELb0ELb1ELb0ELb0ELb0ELb0ELb1ELb1EEENS1_21CollectiveEpilogueFwdINS6_IJS8_SA_S9_EEENS6_IJNS7_ILi1EEESI_SI_EEESC_SE_Li256ELb0ELb1ELb1ELb0EEENS1_19SingleTileSchedulerILb0ELb1ELb1ELi128EEEEEEEEEvNT_6ParamsE,@function
        .size           _ZN7cutlass13device_kernelIN5flash19enable_sm80_to_sm89INS1_16FlashAttnFwdSm80INS1_25CollectiveMainloopFwdSm80ILi8ELi1ELb0EN4cute5tupleIJNS5_1CILi128EEENS7_ILi64EEENS7_ILi192EEEEEELi192ENS_6half_tEfNS_4arch4Sm80ELb0ELb1ELb0ELb0ELb0ELb0ELb1ELb1EEENS1_21CollectiveEpilogueFwdINS6_IJS8_SA_S9_EEENS6_IJNS7_ILi1EEESI_SI_EEESC_SE_Li256ELb0ELb1ELb1ELb0EEENS1_19SingleTileSchedulerILb0ELb1ELb1ELi128EEEEEEEEEvNT_6ParamsE,(.L_x_57 - _ZN7cutlass13device_kernelIN5flash19enable_sm80_to_sm89INS1_16FlashAttnFwdSm80INS1_25CollectiveMainloopFwdSm80ILi8ELi1ELb0EN4cute5tupleIJNS5_1CILi128EEENS7_ILi64EEENS7_ILi192EEEEEELi192ENS_6half_tEfNS_4arch4Sm80ELb0ELb1ELb0ELb0ELb0ELb0ELb1ELb1EEENS1_21CollectiveEpilogueFwdINS6_IJS8_SA_S9_EEENS6_IJNS7_ILi1EEESI_SI_EEESC_SE_Li256ELb0ELb1ELb1ELb0EEENS1_19SingleTileSchedulerILb0ELb1ELb1ELi128EEEEEEEEEvNT_6ParamsE)
        .other          _ZN7cutlass13device_kernelIN5flash19enable_sm80_to_sm89INS1_16FlashAttnFwdSm80INS1_25CollectiveMainloopFwdSm80ILi8ELi1ELb0EN4cute5tupleIJNS5_1CILi128EEENS7_ILi64EEENS7_ILi192EEEEEELi192ENS_6half_tEfNS_4arch4Sm80ELb0ELb1ELb0ELb0ELb0ELb0ELb1ELb1EEENS1_21CollectiveEpilogueFwdINS6_IJS8_SA_S9_EEENS6_IJNS7_ILi1EEESI_SI_EEESC_SE_Li256ELb0ELb1ELb1ELb0EEENS1_19SingleTileSchedulerILb0ELb1ELb1ELi128EEEEEEEEEvNT_6ParamsE,@"STO_CUDA_ENTRY STV_DEFAULT"
_ZN7cutlass13device_kernelIN5flash19enable_sm80_to_sm89INS1_16FlashAttnFwdSm80INS1_25CollectiveMainloopFwdSm80ILi8ELi1ELb0EN4cute5tupleIJNS5_1CILi128EEENS7_ILi64EEENS7_ILi192EEEEEELi192ENS_6half_tEfNS_4arch4Sm80ELb0ELb1ELb0ELb0ELb0ELb0ELb1ELb1EEENS1_21CollectiveEpilogueFwdINS6_IJS8_SA_S9_EEENS6_IJNS7_ILi1EEESI_SI_EEESC_SE_Li256ELb0ELb1ELb1ELb0EEENS1_19SingleTileSchedulerILb0ELb1ELb1ELi128EEEEEEEEEvNT_6ParamsE:
[----:B------:R-:W-:Y:S01]  /*0000*/  LDC R1, c[0x0][0x28] ;  /* 0x00000a00ff017b82 */ /* 0x000fe20000000800 */
[----:B------:R-:W-:Y:S05]  /*0010*/  EXIT ;  /* 0x000000000000794d */ /* 0x000fea0003800000 */
.L_x_21:
        /* <DEDUP_REMOVED lines=14> */
.L_x_57:


//--------------------- .text._ZN7cutlass13device_kernelIN5flash19enable_sm80_to_sm89INS1_16FlashAttnFwdSm80INS1_25CollectiveMainloopFwdSm80ILi8ELi1ELb0EN4cute5tupleIJNS5_1CILi128EEENS7_ILi64EEENS7_ILi192EEEEEELi192ENS_6half_tEfNS_4arch4Sm80ELb0ELb1ELb0ELb1ELb0ELb0ELb1ELb1EEENS1_21CollectiveEpilogueFwdINS6_IJS8_SA_S9_EEENS6_IJNS7_ILi1EEESI_SI_EEESC_SE_Li256ELb1ELb1ELb1ELb0EEENS1_36VarlenDynamicPersistentTileSchedulerILi128ELi64ELi256ELi256ELb1ELb1ELb0ELb1ELb0ELb1EEEEEEEEEvNT_6ParamsE --------------------------
	.section	.text._ZN7cutlass13device_kernelIN5flash19enable_sm80_to_sm89INS1_16FlashAttnFwdSm80INS1_25CollectiveMainloopFwdSm80ILi8ELi1ELb0EN4cute5tupleIJNS5_1CILi128EEENS7_ILi64EEENS7_ILi192EEEEEELi192ENS_6half_tEfNS_4arch4Sm80ELb0ELb1ELb0ELb1ELb0ELb0ELb1ELb1EEENS1_21CollectiveEpilogueFwdINS6_IJS8_SA_S9_EEENS6_IJNS7_ILi1EEESI_SI_EEESC_SE_Li256ELb1ELb1ELb1ELb0EEENS1_36VarlenDynamicPersistentTileSchedulerILi128ELi64ELi256ELi256ELb1ELb1ELb0ELb1ELb0ELb1EEEEEEEEEvNT_6ParamsE,"ax",@progbits
	.align	128
.text._ZN7cutlass13device_kernelIN5flash19enable_sm80_to_sm89INS1_16FlashAttnFwdSm80INS1_25CollectiveMainloopFwdSm80ILi8ELi1ELb0EN4cute5tupleIJNS5_1CILi128EEENS7_ILi64EEENS7_ILi192EEEEEELi192ENS_6half_tEfNS_4arch4Sm80ELb0ELb1ELb0ELb1ELb0ELb0ELb1ELb1EEENS1_21CollectiveEpilogueFwdINS6_IJS8_SA_S9_EEENS6_IJNS7_ILi1EEESI_SI_EEESC_SE_Li256ELb1ELb1ELb1ELb0EEENS1_36VarlenDynamicPersistentTileSchedulerILi128ELi64ELi256ELi256ELb1ELb1ELb0ELb1ELb0ELb1EEEEEEEEEvNT_6ParamsE:
        .type           _ZN7cutlass13device_kernelIN5flash19enable_sm80_to_sm89INS1_16FlashAttnFwdSm80INS1_25CollectiveMainloopFwdSm80ILi8ELi1ELb0EN4cute5tupleIJNS5_1CILi128EEENS7_ILi64EEENS7_ILi192EEEEEELi192ENS_6half_tEfNS_4arch4Sm80ELb0ELb1ELb0ELb1ELb0ELb0ELb1ELb1EEENS1_21CollectiveEpilogueFwdINS6_IJS8_SA_S9_EEENS6_IJNS7_ILi1EEESI_SI_EEESC_SE_Li256ELb1ELb1ELb1ELb0EEENS1_36VarlenDynamicPersistentTileSchedulerILi128ELi64ELi256ELi256ELb1ELb1ELb0ELb1ELb0ELb1EEEEEEEEEvNT_6ParamsE,@function
        .size           _ZN7cutlass13device_kernelIN5flash19enable_sm80_to_sm89INS1_16FlashAttnFwdSm80INS1_25CollectiveMainloopFwdSm80ILi8ELi1ELb0EN4cute5tupleIJNS5_1CILi128EEENS7_ILi64EEENS7_ILi192EEEEEELi192ENS_6half_tEfNS_4arch4Sm80ELb0ELb1ELb0ELb1ELb0ELb0ELb1ELb1EEENS1_21CollectiveEpilogueFwdINS6_IJS8_SA_S9_EEENS6_IJNS7_ILi1EEESI_SI_EEESC_SE_Li256ELb1ELb1ELb1ELb0EEENS1_36VarlenDynamicPersistentTileSchedulerILi128ELi64ELi256ELi256ELb1ELb1ELb0ELb1ELb0ELb1EEEEEEEEEvNT_6ParamsE,(.L_x_58 - _ZN7cutlass13device_kernelIN5flash19enable_sm80_to_sm89INS1_16FlashAttnFwdSm80INS1_25CollectiveMainloopFwdSm80ILi8ELi1ELb0EN4cute5tupleIJNS5_1CILi128EEENS7_ILi64EEENS7_ILi192EEEEEELi192ENS_6half_tEfNS_4arch4Sm80ELb0ELb1ELb0ELb1ELb0ELb0ELb1ELb1EEENS1_21CollectiveEpilogueFwdINS6_IJS8_SA_S9_EEENS6_IJNS7_ILi1EEESI_SI_EEESC_SE_Li256ELb1ELb1ELb1ELb0EEENS1_36VarlenDynamicPersistentTileSchedulerILi128ELi64ELi256ELi256ELb1ELb1ELb0ELb1ELb0ELb1EEEEEEEEEvNT_6ParamsE)
        .other          _ZN7cutlass13device_kernelIN5flash19enable_sm80_to_sm89INS1_16FlashAttnFwdSm80INS1_25CollectiveMainloopFwdSm80ILi8ELi1ELb0EN4cute5tupleIJNS5_1CILi128EEENS7_ILi64EEENS7_ILi192EEEEEELi192ENS_6half_tEfNS_4arch4Sm80ELb0ELb1ELb0ELb1ELb0ELb0ELb1ELb1EEENS1_21CollectiveEpilogueFwdINS6_IJS8_SA_S9_EEENS6_IJNS7_ILi1EEESI_SI_EEESC_SE_Li256ELb1ELb1ELb1ELb0EEENS1_36VarlenDynamicPersistentTileSchedulerILi128ELi64ELi256ELi256ELb1ELb1ELb0ELb1ELb0ELb1EEEEEEEEEvNT_6ParamsE,@"STO_CUDA_ENTRY STV_DEFAULT"
_ZN7cutlass13device_kernelIN5flash19enable_sm80_to_sm89INS1_16FlashAttnFwdSm80INS1_25CollectiveMainloopFwdSm80ILi8ELi1ELb0EN4cute5tupleIJNS5_1CILi128EEENS7_ILi64EEENS7_ILi192EEEEEELi192ENS_6half_tEfNS_4arch4Sm80ELb0ELb1ELb0ELb1ELb0ELb0ELb1ELb1EEENS1_21CollectiveEpilogueFwdINS6_IJS8_SA_S9_EEENS6_IJNS7_ILi1EEESI_SI_EEESC_SE_Li256ELb1ELb1ELb1ELb0EEENS1_36VarlenDynamicPersistentTileSchedulerILi128ELi64ELi256ELi256ELb1ELb1ELb0ELb1ELb0ELb1EEEEEEEEEvNT_6ParamsE:
[----:B------:R-:W-:Y:S01]  /*0000*/  LDC R1, c[0x0][0x28] ;  /* 0x00000a00ff017b82 */ /* 0x000fe20000000800 */
[----:B------:R-:W-:Y:S05]  /*0010*/  EXIT ;  /* 0x000000000000794d */ /* 0x000fea0003800000 */
.L_x_22:
        /* <DEDUP_REMOVED lines=14> */
.L_x_58:


//--------------------- .text._ZN7cutlass13device_kernelIN5flash19enable_sm80_to_sm89INS1_16FlashAttnFwdSm80INS1_25CollectiveMainloopFwdSm80ILi8ELi1ELb0EN4cute5tupleIJNS5_1CILi128EEENS7_ILi64EEENS7_ILi192EEEEEELi192ENS_6half_tEfNS_4arch4Sm80ELb0ELb1ELb0ELb1ELb0ELb1ELb1ELb1EEENS1_21CollectiveEpilogueFwdINS6_IJS8_SA_S9_EEENS6_IJNS7_ILi1EEESI_SI_EEESC_SE_Li256ELb1ELb1ELb1ELb0EEENS1_36VarlenDynamicPersistentTileSchedulerILi128ELi64ELi256ELi256ELb1ELb1ELb0ELb1ELb0ELb1EEEEEEEEEvNT_6ParamsE --------------------------
	.section	.text._ZN7cutlass13device_kernelIN5flash19enable_sm80_to_sm89INS1_16FlashAttnFwdSm80INS1_25CollectiveMainloopFwdSm80ILi8ELi1ELb0EN4cute5tupleIJNS5_1CILi128EEENS7_ILi64EEENS7_ILi192EEEEEELi192ENS_6half_tEfNS_4arch4Sm80ELb0ELb1ELb0ELb1ELb0ELb1ELb1ELb1EEENS1_21CollectiveEpilogueFwdINS6_IJS8_SA_S9_EEENS6_IJNS7_ILi1EEESI_SI_EEESC_SE_Li256ELb1ELb1ELb1ELb0EEENS1_36VarlenDynamicPersistentTileSchedulerILi128ELi64ELi256ELi256ELb1ELb1ELb0ELb1ELb0ELb1EEEEEEEEEvNT_6ParamsE,"ax",@progbits
	.align	128
.text._ZN7cutlass13device_kernelIN5flash19enable_sm80_to_sm89INS1_16FlashAttnFwdSm80INS1_25CollectiveMainloopFwdSm80ILi8ELi1ELb0EN4cute5tupleIJNS5_1CILi128EEENS7_ILi64EEENS7_ILi192EEEEEELi192ENS_6half_tEfNS_4arch4Sm80ELb0ELb1ELb0ELb1ELb0ELb1ELb1ELb1EEENS1_21CollectiveEpilogueFwdINS6_IJS8_SA_S9_EEENS6_IJNS7_ILi1EEESI_SI_EEESC_SE_Li256ELb1ELb1ELb1ELb0EEENS1_36VarlenDynamicPersistentTileSchedulerILi128ELi64ELi256ELi256ELb1ELb1ELb0ELb1ELb0ELb1EEEEEEEEEvNT_6ParamsE:
        .type           _ZN7cutlass13device_kernelIN5flash19enable_sm80_to_sm89INS1_16FlashAttnFwdSm80INS1_25CollectiveMainloopFwdSm80ILi8ELi1ELb0EN4cute5tupleIJNS5_1CILi128EEENS7_ILi64EEENS7_ILi192EEEEEELi192ENS_6half_tEfNS_4arch4Sm80ELb0ELb1ELb0ELb1ELb0ELb1ELb1ELb1EEENS1_21CollectiveEpilogueFwdINS6_IJS8_SA_S9_EEENS6_IJNS7_ILi1EEESI_SI_EEESC_SE_Li256ELb1ELb1ELb1ELb0EEENS1_36VarlenDynamicPersistentTileSchedulerILi128ELi64ELi256ELi256ELb1ELb1ELb0ELb1ELb0ELb1EEEEEEEEEvNT_6ParamsE,@function
        .size           _ZN7cutlass13device_kernelIN5flash19enable_sm80_to_sm89INS1_16FlashAttnFwdSm80INS1_25CollectiveMainloopFwdSm80ILi8ELi1ELb0EN4cute5tupleIJNS5_1CILi128EEENS7_ILi64EEENS7_ILi192EEEEEELi192ENS_6half_tEfNS_4arch4Sm80ELb0ELb1ELb0ELb1ELb0ELb1ELb1ELb1EEENS1_21CollectiveEpilogueFwdINS6_IJS8_SA_S9_EEENS6_IJNS7_ILi1EEESI_SI_EEESC_SE_Li256ELb1ELb1ELb1ELb0EEENS1_36VarlenDynamicPersistentTileSchedulerILi128ELi64ELi256ELi256ELb1ELb1ELb0ELb1ELb0ELb1EEEEEEEEEvNT_6ParamsE,(.L_x_59 - _ZN7cutlass13device_kernelIN5flash19enable_sm80_to_sm89INS1_16FlashAttnFwdSm80INS1_25CollectiveMainloopFwdSm80ILi8ELi1ELb0EN4cute5tupleIJNS5_1CILi128EEENS7_ILi64EEENS7_ILi192EEEEEELi192ENS_6half_tEfNS_4arch4Sm80ELb0ELb1ELb0ELb1ELb0ELb1ELb1ELb1EEENS1_21CollectiveEpilogueFwdINS6_IJS8_SA_S9_EEENS6_IJNS7_ILi1EEESI_SI_EEESC_SE_Li256ELb1ELb1ELb1ELb0EEENS1_36VarlenDynamicPersistentTileSchedulerILi128ELi64ELi256ELi256ELb1ELb1ELb0ELb1ELb0ELb1EEEEEEEEEvNT_6ParamsE)
        .other          _ZN7cutlass13device_kernelIN5flash19enable_sm80_to_sm89INS1_16FlashAttnFwdSm80INS1_25CollectiveMainloopFwdSm80ILi8ELi1ELb0EN4cute5tupleIJNS5_1CILi128EEENS7_ILi64EEENS7_ILi192EEEEEELi192ENS_6half_tEfNS_4arch4Sm80ELb0ELb1ELb0ELb1ELb0ELb1ELb1ELb1EEENS1_21CollectiveEpilogueFwdINS6_IJS8_SA_S9_EEENS6_IJNS7_ILi1EEESI_SI_EEESC_SE_Li256ELb1ELb1ELb1ELb0EEENS1_36VarlenDynamicPersistentTileSchedulerILi128ELi64ELi256ELi256ELb1ELb1ELb0ELb1ELb0ELb1EEEEEEEEEvNT_6ParamsE,@"STO_CUDA_ENTRY STV_DEFAULT"
_ZN7cutlass13device_kernelIN5flash19enable_sm80_to_sm89INS1_16FlashAttnFwdSm80INS1_25CollectiveMainloopFwdSm80ILi8ELi1ELb0EN4cute5tupleIJNS5_1CILi128EEENS7_ILi64EEENS7_ILi192EEEEEELi192ENS_6half_tEfNS_4arch4Sm80ELb0ELb1ELb0ELb1ELb0ELb1ELb1ELb1EEENS1_21CollectiveEpilogueFwdINS6_IJS8_SA_S9_EEENS6_IJNS7_ILi1EEESI_SI_EEESC_SE_Li256ELb1ELb1ELb1ELb0EEENS1_36VarlenDynamicPersistentTileSchedulerILi128ELi64ELi256ELi256ELb1ELb1ELb0ELb1ELb0ELb1EEEEEEEEEvNT_6ParamsE:
[----:B------:R-:W-:Y:S01]  /*0000*/  LDC R1, c[0x0][0x28] ;  /* 0x00000a00ff017b82 */ /* 0x000fe20000000800 */
[----:B------:R-:W-:Y:S05]  /*0010*/  EXIT ;  /* 0x000000000000794d */ /* 0x000fea0003800000 */
.L_x_23:
        /* <DEDUP_REMOVED lines=14> */
.L_x_59:


//--------------------- .text._ZN7cutlass13device_kernelIN5flash19enable_sm80_to_sm89INS1_16FlashAttnFwdSm80INS1_25CollectiveMainloopFwdSm80ILi8ELi1ELb1EN4cute5tupleIJNS5_1CILi128EEENS7_ILi96EEENS7_ILi192EEEEEELi192ENS_6half_tEfNS_4arch4Sm80ELb1ELb0ELb0ELb0ELb0ELb0ELb1ELb1EEENS1_21CollectiveEpilogueFwdINS6_IJS8_SA_S9_EEENS6_IJNS7_ILi1EEESI_SI_EEESC_SE_Li256ELb0ELb1ELb1ELb0EEENS1_30DynamicPersistentTileSchedulerILi256ELi256ELb1ELb1ELb0EEEEEEEEEvNT_6ParamsE --------------------------
	.section	.text._ZN7cutlass13device_kernelIN5flash19enable_sm80_to_sm89INS1_16FlashAttnFwdSm80INS1_25CollectiveMainloopFwdSm80ILi8ELi1ELb1EN4cute5tupleIJNS5_1CILi128EEENS7_ILi96EEENS7_ILi192EEEEEELi192ENS_6half_tEfNS_4arch4Sm80ELb1ELb0ELb0ELb0ELb0ELb0ELb1ELb1EEENS1_21CollectiveEpilogueFwdINS6_IJS8_SA_S9_EEENS6_IJNS7_ILi1EEESI_SI_EEESC_SE_Li256ELb0ELb1ELb1ELb0EEENS1_30DynamicPersistentTileSchedulerILi256ELi256ELb1ELb1ELb0EEEEEEEEEvNT_6ParamsE,"ax",@progbits
	.align	128
.text._ZN7cutlass13device_kernelIN5flash19enable_sm80_to_sm89INS1_16FlashAttnFwdSm80INS1_25CollectiveMainloopFwdSm80ILi8ELi1ELb1EN4cute5tupleIJNS5_1CILi128EEENS7_ILi96EEENS7_ILi192EEEEEELi192ENS_6half_tEfNS_4arch4Sm80ELb1ELb0ELb0ELb0ELb0ELb0ELb1ELb1EEENS1_21CollectiveEpilogueFwdINS6_IJS8_SA_S9_EEENS6_IJNS7_ILi1EEESI_SI_EEESC_SE_Li256ELb0ELb1ELb1ELb0EEENS1_30DynamicPersistentTileSchedulerILi256ELi256ELb1ELb1ELb0EEEEEEEEEvNT_6ParamsE:
        .type           _ZN7cutlass13device_kernelIN5flash19enable_sm80_to_sm89INS1_16FlashAttnFwdSm80INS1_25CollectiveMainloopFwdSm80ILi8ELi1ELb1EN4cute5tupleIJNS5_1CILi128EEENS7_ILi96EEENS7_ILi192EEEEEELi192ENS_6half_tEfNS_4arch4Sm80ELb1ELb0ELb0ELb0ELb0ELb0ELb1ELb1EEENS1_21CollectiveEpilogueFwdINS6_IJS8_SA_S9_EEENS6_IJNS7_ILi1EEESI_SI_EEESC_SE_Li256ELb0ELb1ELb1ELb0EEENS1_30DynamicPersistentTileSchedulerILi256ELi256ELb1ELb1ELb0EEEEEEEEEvNT_6ParamsE,@function
        .size           _ZN7cutlass13device_kernelIN5flash19enable_sm80_to_sm89INS1_16FlashAttnFwdSm80INS1_25CollectiveMainloopFwdSm80ILi8ELi1ELb1EN4cute5tupleIJNS5_1CILi128EEENS7_ILi96EEENS7_ILi192EEEEEELi192ENS_6half_tEfNS_4arch4Sm80ELb1ELb0ELb0ELb0ELb0ELb0ELb1ELb1EEENS1_21CollectiveEpilogueFwdINS6_IJS8_SA_S9_EEENS6_IJNS7_ILi1EEESI_SI_EEESC_SE_Li256ELb0ELb1ELb1ELb0EEENS1_30DynamicPersistentTileSchedulerILi256ELi256ELb1ELb1ELb0EEEEEEEEEvNT_6ParamsE,(.L_x_60 - _ZN7cutlass13device_kernelIN5flash19enable_sm80_to_sm89INS1_16FlashAttnFwdSm80INS1_25CollectiveMainloopFwdSm80ILi8ELi1ELb1EN4cute5tupleIJNS5_1CILi128EEENS7_ILi96EEENS7_ILi192EEEEEELi192ENS_6half_tEfNS_4arch4Sm80ELb1ELb0ELb0ELb0ELb0ELb0ELb1ELb1EEENS1_21CollectiveEpilogueFwdINS6_IJS8_SA_S9_EEENS6_IJNS7_ILi1EEESI_SI_EEESC_SE_Li256ELb0ELb1ELb1ELb0EEENS1_30DynamicPersistentTileSchedulerILi256ELi256ELb1ELb1ELb0EEEEEEEEEvNT_6ParamsE)
        .other          _ZN7cutlass13device_kernelIN5flash19enable_sm80_to_sm89INS1_16FlashAttnFwdSm80INS1_25CollectiveMainloopFwdSm80ILi8ELi1ELb1EN4cute5tupleIJNS5_1CILi128EEENS7_ILi96EEENS7_ILi192EEEEEELi192ENS_6half_tEfNS_4arch4Sm80ELb1ELb0ELb0ELb0ELb0ELb0ELb1ELb1EEENS1_21CollectiveEpilogueFwdINS6_IJS8_SA_S9_EEENS6_IJNS7_ILi1EEESI_SI_EEESC_SE_Li256ELb0ELb1ELb1ELb0EEENS1_30DynamicPersistentTileSchedulerILi256ELi256ELb1ELb1ELb0EEEEEEEEEvNT_6ParamsE,@"STO_CUDA_ENTRY STV_DEFAULT"
_ZN7cutlass13device_kernelIN5flash19enable_sm80_to_sm89INS1_16FlashAttnFwdSm80INS1_25CollectiveMainloopFwdSm80ILi8ELi1ELb1EN4cute5tupleIJNS5_1CILi128EEENS7_ILi96EEENS7_ILi192EEEEEELi192ENS_6half_tEfNS_4arch4Sm80ELb1ELb0ELb0ELb0ELb0ELb0ELb1ELb1EEENS1_21CollectiveEpilogueFwdINS6_IJS8_SA_S9_EEENS6_IJNS7_ILi1EEESI_SI_EEESC_SE_Li256ELb0ELb1ELb1ELb0EEENS1_30DynamicPersistentTileSchedulerILi256ELi256ELb1ELb1ELb0EEEEEEEEEvNT_6ParamsE:
[----:B------:R-:W-:Y:S01]  /*0000*/  LDC R1, c[0x0][0x28] ;  /* 0x00000a00ff017b82 */ /* 0x000fe20000000800 */
[----:B------:R-:W-:Y:S05]  /*0010*/  EXIT ;  /* 0x000000000000794d */ /* 0x000fea0003800000 */
.L_x_24:
        /* <DEDUP_REMOVED lines=14> */
.L_x_60:


//--------------------- .text._ZN7cutlass13device_kernelIN5flash19enable_sm80_to_sm89INS1_16FlashAttnFwdSm80INS1_25CollectiveMainloopFwdSm80ILi8ELi1ELb0EN4cute5tupleIJNS5_1CILi128EEENS7_ILi64EEENS7_ILi192EEEEEELi192ENS_6half_tEfNS_4arch4Sm80ELb1ELb0ELb0ELb1ELb0ELb0ELb1ELb1EEENS1_21CollectiveEpilogueFwdINS6_IJS8_SA_S9_EEENS6_IJNS7_ILi1EEESI_SI_EEESC_SE_Li256ELb1ELb1ELb1ELb0EEENS1_36VarlenDynamicPersistentTileSchedulerILi128ELi64ELi256ELi256ELb1ELb1ELb0ELb1ELb1ELb1EEEEEEEEEvNT_6ParamsE --------------------------
	.section	.text._ZN7cutlass13device_kernelIN5flash19enable_sm80_to_sm89INS1_16FlashAttnFwdSm80INS1_25CollectiveMainloopFwdSm80ILi8ELi1ELb0EN4cute5tupleIJNS5_1CILi128EEENS7_ILi64EEENS7_ILi192EEEEEELi192ENS_6half_tEfNS_4arch4Sm80ELb1ELb0ELb0ELb1ELb0ELb0ELb1ELb1EEENS1_21CollectiveEpilogueFwdINS6_IJS8_SA_S9_EEENS6_IJNS7_ILi1EEESI_SI_EEESC_SE_Li256ELb1ELb1ELb1ELb0EEENS1_36VarlenDynamicPersistentTileSchedulerILi128ELi64ELi256ELi256ELb1ELb1ELb0ELb1ELb1ELb1EEEEEEEEEvNT_6ParamsE,"ax",@progbits
	.align	128
.text._ZN7cutlass13device_kernelIN5flash19enable_sm80_to_sm89INS1_16FlashAttnFwdSm80INS1_25CollectiveMainloopFwdSm80ILi8ELi1ELb0EN4cute5tupleIJNS5_1CILi128EEENS7_ILi64EEENS7_ILi192EEEEEELi192ENS_6half_tEfNS_4arch4Sm80ELb1ELb0ELb0ELb1ELb0ELb0ELb1ELb1EEENS1_21CollectiveEpilogueFwdINS6_IJS8_SA_S9_EEENS6_IJNS7_ILi1EEESI_SI_EEESC_SE_Li256ELb1ELb1ELb1ELb0EEENS1_36VarlenDynamicPersistentTileSchedulerILi128ELi64ELi256ELi256ELb1ELb1ELb0ELb1ELb1ELb1EEEEEEEEEvNT_6ParamsE:
        .type           _ZN7cutlass13device_kernelIN5flash19enable_sm80_to_sm89INS1_16FlashAttnFwdSm80INS1_25CollectiveMainloopFwdSm80ILi8ELi1ELb0EN4cute5tupleIJNS5_1CILi128EEENS7_ILi64EEENS7_ILi192EEEEEELi192ENS_6half_tEfNS_4arch4Sm80ELb1ELb0ELb0ELb1ELb0ELb0ELb1ELb1EEENS1_21CollectiveEpilogueFwdINS6_IJS8_SA_S9_EEENS6_IJNS7_ILi1EEESI_SI_EEESC_SE_Li256ELb1ELb1ELb1ELb0EEENS1_36VarlenDynamicPersistentTileSchedulerILi128ELi64ELi256ELi256ELb1ELb1ELb0ELb1ELb1ELb1EEEEEEEEEvNT_6ParamsE,@function
        .size           _ZN7cutlass13device_kernelIN5flash19enable_sm80_to_sm89INS1_16FlashAttnFwdSm80INS1_25CollectiveMainloopFwdSm80ILi8ELi1ELb0EN4cute5tupleIJNS5_1CILi128EEENS7_ILi64EEENS7_ILi192EEEEEELi192ENS_6half_tEfNS_4arch4Sm80ELb1ELb0ELb0ELb1ELb0ELb0ELb1ELb1EEENS1_21CollectiveEpilogueFwdINS6_IJS8_SA_S9_EEENS6_IJNS7_ILi1EEESI_SI_EEESC_SE_Li256ELb1ELb1ELb1ELb0EEENS1_36VarlenDynamicPersistentTileSchedulerILi128ELi64ELi256ELi256ELb1ELb1ELb0ELb1ELb1ELb1EEEEEEEEEvNT_6ParamsE,(.L_x_61 - _ZN7cutlass13device_kernelIN5flash19enable_sm80_to_sm89INS1_16FlashAttnFwdSm80INS1_25CollectiveMainloopFwdSm80ILi8ELi1ELb0EN4cute5tupleIJNS5_1CILi128EEENS7_ILi64EEENS7_ILi192EEEEEELi192ENS_6half_tEfNS_4arch4Sm80ELb1ELb0ELb0ELb1ELb0ELb0ELb1ELb1EEENS1_21CollectiveEpilogueFwdINS6_IJS8_SA_S9_EEENS6_IJNS7_ILi1EEESI_SI_EEESC_SE_Li256ELb1ELb1ELb1ELb0EEENS1_36VarlenDynamicPersistentTileSchedulerILi128ELi64ELi256ELi256ELb1ELb1ELb0ELb1ELb1ELb1EEEEEEEEEvNT_6ParamsE)
        .other          _ZN7cutlass13device_kernelIN5flash19enable_sm80_to_sm89INS1_16FlashAttnFwdSm80INS1_25CollectiveMainloopFwdSm80ILi8ELi1ELb0EN4cute5tupleIJNS5_1CILi128EEENS7_ILi64EEENS7_ILi192EEEEEELi192ENS_6half_tEfNS_4arch4Sm80ELb1ELb0ELb0ELb1ELb0ELb0ELb1ELb1EEENS1_21CollectiveEpilogueFwdINS6_IJS8_SA_S9_EEENS6_IJNS7_ILi1EEESI_SI_EEESC_SE_Li256ELb1ELb1ELb1ELb0EEENS1_36VarlenDynamicPersistentTileSchedulerILi128ELi64ELi256ELi256ELb1ELb1ELb0ELb1ELb1ELb1EEEEEEEEEvNT_6ParamsE,@"STO_CUDA_ENTRY STV_DEFAULT"
_ZN7cutlass13device_kernelIN5flash19enable_sm80_to_sm89INS1_16FlashAttnFwdSm80INS1_25CollectiveMainloopFwdSm80ILi8ELi1ELb0EN4cute5tupleIJNS5_1CILi128EEENS7_ILi64EEENS7_ILi192EEEEEELi192ENS_6half_tEfNS_4arch4Sm80ELb1ELb0ELb0ELb1ELb0ELb0ELb1ELb1EEENS1_21CollectiveEpilogueFwdINS6_IJS8_SA_S9_EEENS6_IJNS7_ILi1EEESI_SI_EEESC_SE_Li256ELb1ELb1ELb1ELb0EEENS1_36VarlenDynamicPersistentTileSchedulerILi128ELi64ELi256ELi256ELb1ELb1ELb0ELb1ELb1ELb1EEEEEEEEEvNT_6ParamsE:
[----:B------:R-:W-:Y:S01]  /*0000*/  LDC R1, c[0x0][0x28] ;  /* 0x00000a00ff017b82 */ /* 0x000fe20000000800 */
[----:B------:R-:W-:Y:S05]  /*0010*/  EXIT ;  /* 0x000000000000794d */ /* 0x000fea0003800000 */
.L_x_25:
        /* <DEDUP_REMOVED lines=14> */
.L_x_61:


//--------------------- .text._ZN7cutlass13device_kernelIN5flash19enable_sm80_to_sm89INS1_16FlashAttnFwdSm80INS1_25CollectiveMainloopFwdSm80ILi8ELi1ELb0EN4cute5tupleIJNS5_1CILi128EEENS7_ILi64EEENS7_ILi192EEEEEELi192ENS_6half_tEfNS_4arch4Sm80ELb1ELb0ELb0ELb1ELb0ELb1ELb1ELb1EEENS1_21CollectiveEpilogueFwdINS6_IJS8_SA_S9_EEENS6_IJNS7_ILi1EEESI_SI_EEESC_SE_Li256ELb1ELb1ELb1ELb0EEENS1_36VarlenDynamicPersistentTileSchedulerILi128ELi64ELi256ELi256ELb1ELb1ELb0ELb1ELb1ELb1EEEEEEEEEvNT_6ParamsE --------------------------
	.section	.text._ZN7cutlass13device_kernelIN5flash19enable_sm80_to_sm89INS1_16FlashAttnFwdSm80INS1_25CollectiveMainloopFwdSm80ILi8ELi1ELb0EN4cute5tupleIJNS5_1CILi128EEENS7_ILi64EEENS7_ILi192EEEEEELi192ENS_6half_tEfNS_4arch4Sm80ELb1ELb0ELb0ELb1ELb0ELb1ELb1ELb1EEENS1_21CollectiveEpilogueFwdINS6_IJS8_SA_S9_EEENS6_IJNS7_ILi1EEESI_SI_EEESC_SE_Li256ELb1ELb1ELb1ELb0EEENS1_36VarlenDynamicPersistentTileSchedulerILi128ELi64ELi256ELi256ELb1ELb1ELb0ELb1ELb1ELb1EEEEEEEEEvNT_6ParamsE,"ax",@progbits
	.align	128
.text._ZN7cutlass13device_kernelIN5flash19enable_sm80_to_sm89INS1_16FlashAttnFwdSm80INS1_25CollectiveMainloopFwdSm80ILi8ELi1ELb0EN4cute5tupleIJNS5_1CILi128EEENS7_ILi64EEENS7_ILi192EEEEEELi192ENS_6half_tEfNS_4arch4Sm80ELb1ELb0ELb0ELb1ELb0ELb1ELb1ELb1EEENS1_21CollectiveEpilogueFwdINS6_IJS8_SA_S9_EEENS6_IJNS7_ILi1EEESI_SI_EEESC_SE_Li256ELb1ELb1ELb1ELb0EEENS1_36VarlenDynamicPersistentTileSchedulerILi128ELi64ELi256ELi256ELb1ELb1ELb0ELb1ELb1ELb1EEEEEEEEEvNT_6ParamsE:
        .type           _ZN7cutlass13device_kernelIN5flash19enable_sm80_to_sm89INS1_16FlashAttnFwdSm80INS1_25CollectiveMainloopFwdSm80ILi8ELi1ELb0EN4cute5tupleIJNS5_1CILi128EEENS7_ILi64EEENS7_ILi192EEEEEELi192ENS_6half_tEfNS_4arch4Sm80ELb1ELb0ELb0ELb1ELb0ELb1ELb1ELb1EEENS1_21CollectiveEpilogueFwdINS6_IJS8_SA_S9_EEENS6_IJNS7_ILi1EEESI_SI_EEESC_SE_Li256ELb1ELb1ELb1ELb0EEENS1_36VarlenDynamicPersistentTileSchedulerILi128ELi64ELi256ELi256ELb1ELb1ELb0ELb1ELb1ELb1EEEEEEEEEvNT_6ParamsE,@function
        .size           _ZN7cutlass13device_kernelIN5flash19enable_sm80_to_sm89INS1_16FlashAttnFwdSm80INS1_25CollectiveMainloopFwdSm80ILi8ELi1ELb0EN4cute5tupleIJNS5_1CILi128EEENS7_ILi64EEENS7_ILi192EEEEEELi192ENS_6half_tEfNS_4arch4Sm80ELb1ELb0ELb0ELb1ELb0ELb1ELb1ELb1EEENS1_21CollectiveEpilogueFwdINS6_IJS8_SA_S9_EEENS6_IJNS7_ILi1EEESI_SI_EEESC_SE_Li256ELb1ELb1ELb1ELb0EEENS1_36VarlenDynamicPersistentTileSchedulerILi128ELi64ELi256ELi256ELb1ELb1ELb0ELb1ELb1ELb1EEEEEEEEEvNT_6ParamsE,(.L_x_62 - _ZN7cutlass13device_kernelIN5flash19enable_sm80_to_sm89INS1_16FlashAttnFwdSm80INS1_25CollectiveMainloopFwdSm80ILi8ELi1ELb0EN4cute5tupleIJNS5_1CILi128EEENS7_ILi64EEENS7_ILi192EEEEEELi192ENS_6half_tEfNS_4arch4Sm80ELb1ELb0ELb0ELb1ELb0ELb1ELb1ELb1EEENS1_21CollectiveEpilogueFwdINS6_IJS8_SA_S9_EEENS6_IJNS7_ILi1EEESI_SI_EEESC_SE_Li256ELb1ELb1ELb1ELb0EEENS1_36VarlenDynamicPersistentTileSchedulerILi128ELi64ELi256ELi256ELb1ELb1ELb0ELb1ELb1ELb1EEEEEEEEEvNT_6ParamsE)
        .other          _ZN7cutlass13device_kernelIN5flash19enable_sm80_to_sm89INS1_16FlashAttnFwdSm80INS1_25CollectiveMainloopFwdSm80ILi8ELi1ELb0EN4cute5tupleIJNS5_1CILi128EEENS7_ILi64EEENS7_ILi192EEEEEELi192ENS_6half_tEfNS_4arch4Sm80ELb1ELb0ELb0ELb1ELb0ELb1ELb1ELb1EEENS1_21CollectiveEpilogueFwdINS6_IJS8_SA_S9_EEENS6_IJNS7_ILi1EEESI_SI_EEESC_SE_Li256ELb1ELb1ELb1ELb0EEENS1_36VarlenDynamicPersistentTileSchedulerILi128ELi64ELi256ELi256ELb1ELb1ELb0ELb1ELb1ELb1EEEEEEEEEvNT_6ParamsE,@"STO_CUDA_ENTRY STV_DEFAULT"
_ZN7cutlass13device_kernelIN5flash19enable_sm80_to_sm89INS1_16FlashAttnFwdSm80INS1_25CollectiveMainloopFwdSm80ILi8ELi1ELb0EN4cute5tupleIJNS5_1CILi128EEENS7_ILi64EEENS7_ILi192EEEEEELi192ENS_6half_tEfNS_4arch4Sm80ELb1ELb0ELb0ELb1ELb0ELb1ELb1ELb1EEENS1_21CollectiveEpilogueFwdINS6_IJS8_SA_S9_EEENS6_IJNS7_ILi1EEESI_SI_EEESC_SE_Li256ELb1ELb1ELb1ELb0EEENS1_36VarlenDynamicPersistentTileSchedulerILi128ELi64ELi256ELi256ELb1ELb1ELb0ELb1ELb1ELb1EEEEEEEEEvNT_6ParamsE:
[----:B------:R-:W-:Y:S01]  /*0000*/  LDC R1, c[0x0][0x28] ;  /* 0x00000a00ff017b82 */ /* 0x000fe20000000800 */
[----:B------:R-:W-:Y:S05]  /*0010*/  EXIT ;  /* 0x000000000000794d */ /* 0x000fea0003800000 */
.L_x_26:
        /* <DEDUP_REMOVED lines=14> */
.L_x_62:


//--------------------- .text._ZN7cutlass13device_kernelIN5flash19enable_sm80_to_sm89INS1_16FlashAttnFwdSm80INS1_25CollectiveMainloopFwdSm80ILi8ELi2ELb1EN4cute5tupleIJNS5_1CILi128EEENS7_ILi96EEENS7_ILi192EEEEEELi192ENS_6half_tEfNS_4arch4Sm80ELb0ELb0ELb0ELb0ELb0ELb0ELb1ELb1EEENS1_21CollectiveEpilogueFwdINS6_IJS8_SA_S9_EEENS6_IJNS7_ILi1EEESI_SI_EEESC_SE_Li256ELb0ELb1ELb1ELb0EEENS1_19SingleTileSchedulerILb0ELb1ELb1ELi128EEEEEEEEEvNT_6ParamsE --------------------------
	.section	.text._ZN7cutlass13device_kernelIN5flash19enable_sm80_to_sm89INS1_16FlashAttnFwdSm80INS1_25CollectiveMainloopFwdSm80ILi8ELi2ELb1EN4cute5tupleIJNS5_1CILi128EEENS7_ILi96EEENS7_ILi192EEEEEELi192ENS_6half_tEfNS_4arch4Sm80ELb0ELb0ELb0ELb0ELb0ELb0ELb1ELb1EEENS1_21CollectiveEpilogueFwdINS6_IJS8_SA_S9_EEENS6_IJNS7_ILi1EEESI_SI_EEESC_SE_Li256ELb0ELb1ELb1ELb0EEENS1_19SingleTileSchedulerILb0ELb1ELb1ELi128EEEEEEEEEvNT_6ParamsE,"ax",@progbits
	.align	128
.text._ZN7cutlass13device_kernelIN5flash19enable_sm80_to_sm89INS1_16FlashAttnFwdSm80INS1_25CollectiveMainloopFwdSm80ILi8ELi2ELb1EN4cute5tupleIJNS5_1CILi128EEENS7_ILi96EEENS7_ILi192EEEEEELi192ENS_6half_tEfNS_4arch4Sm80ELb0ELb0ELb0ELb0ELb0ELb0ELb1ELb1EEENS1_21CollectiveEpilogueFwdINS6_IJS8_SA_S9_EEENS6_IJNS7_ILi1EEESI_SI_EEESC_SE_Li256ELb0ELb1ELb1ELb0EEENS1_19SingleTileSchedulerILb0ELb1ELb1ELi128EEEEEEEEEvNT_6ParamsE:
        .type           _ZN7cutlass13device_kernelIN5flash19enable_sm80_to_sm89INS1_16FlashAttnFwdSm80INS1_25CollectiveMainloopFwdSm80ILi8ELi2ELb1EN4cute5tupleIJNS5_1CILi128EEENS7_ILi96EEENS7_ILi192EEEEEELi192ENS_6half_tEfNS_4arch4Sm80ELb0ELb0ELb0ELb0ELb0ELb0ELb1ELb1EEENS1_21CollectiveEpilogueFwdINS6_IJS8_SA_S9_EEENS6_IJNS7_ILi1EEESI_SI_EEESC_SE_Li256ELb0ELb1ELb1ELb0EEENS1_19SingleTileSchedulerILb0ELb1ELb1ELi128EEEEEEEEEvNT_6ParamsE,@function
        .size           _ZN7cutlass13device_kernelIN5flash19enable_sm80_to_sm89INS1_16FlashAttnFwdSm80INS1_25CollectiveMainloopFwdSm80ILi8ELi2ELb1EN4cute5tupleIJNS5_1CILi128EEENS7_ILi96EEENS7_ILi192EEEEEELi192ENS_6half_tEfNS_4arch4Sm80ELb0ELb0ELb0ELb0ELb0ELb0ELb1ELb1EEENS1_21CollectiveEpilogueFwdINS6_IJS8_SA_S9_EEENS6_IJNS7_ILi1EEESI_SI_EEESC_SE_Li256ELb0ELb1ELb1ELb0EEENS1_19SingleTileSchedulerILb0ELb1ELb1ELi128EEEEEEEEEvNT_6ParamsE,(.L_x_63 - _ZN7cutlass13device_kernelIN5flash19enable_sm80_to_sm89INS1_16FlashAttnFwdSm80INS1_25CollectiveMainloopFwdSm80ILi8ELi2ELb1EN4cute5tupleIJNS5_1CILi128EEENS7_ILi96EEENS7_ILi192EEEEEELi192ENS_6half_tEfNS_4arch4Sm80ELb0ELb0ELb0ELb0ELb0ELb0ELb1ELb1EEENS1_21CollectiveEpilogueFwdINS6_IJS8_SA_S9_EEENS6_IJNS7_ILi1EEESI_SI_EEESC_SE_Li256ELb0ELb1ELb1ELb0EEENS1_19SingleTileSchedulerILb0ELb1ELb1ELi128EEEEEEEEEvNT_6ParamsE)
        .other          _ZN7cutlass13device_kernelIN5flash19enable_sm80_to_sm89INS1_16FlashAttnFwdSm80INS1_25CollectiveMainloopFwdSm80ILi8ELi2ELb1EN4cute5tupleIJNS5_1CILi128EEENS7_ILi96EEENS7_ILi192EEEEEELi192ENS_6half_tEfNS_4arch4Sm80ELb0ELb0ELb0ELb0ELb0ELb0ELb1ELb1EEENS1_21CollectiveEpilogueFwdINS6_IJS8_SA_S9_EEENS6_IJNS7_ILi1EEESI_SI_EEESC_SE_Li256ELb0ELb1ELb1ELb0EEENS1_19SingleTileSchedulerILb0ELb1ELb1ELi128EEEEEEEEEvNT_6ParamsE,@"STO_CUDA_ENTRY STV_DEFAULT"
_ZN7cutlass13device_kernelIN5flash19enable_sm80_to_sm89INS1_16FlashAttnFwdSm80INS1_25CollectiveMainloopFwdSm80ILi8ELi2ELb1EN4cute5tupleIJNS5_1CILi128EEENS7_ILi96EEENS7_ILi192EEEEEELi192ENS_6half_tEfNS_4arch4Sm80ELb0ELb0ELb0ELb0ELb0ELb0ELb1ELb1EEENS1_21CollectiveEpilogueFwdINS6_IJS8_SA_S9_EEENS6_IJNS7_ILi1EEESI_SI_EEESC_SE_Li256ELb0ELb1ELb1ELb0EEENS1_19SingleTileSchedulerILb0ELb1ELb1ELi128EEEEEEEEEvNT_6ParamsE:
[----:B------:R-:W-:Y:S01]  /*0000*/  LDC R1, c[0x0][0x28] ;  /* 0x00000a00ff017b82 */ /* 0x000fe20000000800 */
[----:B------:R-:W-:Y:S05]  /*0010*/  EXIT ;  /* 0x000000000000794d */ /* 0x000fea0003800000 */
.L_x_27:
        /* <DEDUP_REMOVED lines=14> */
.L_x_63:


//--------------------- .text._ZN7cutlass13device_kernelIN5flash19enable_sm80_to_sm89INS1_16FlashAttnFwdSm80INS1_25CollectiveMainloopFwdSm80ILi8ELi2ELb0EN4cute5tupleIJNS5_1CILi128EEENS7_ILi64EEENS7_ILi192EEEEEELi192ENS_6half_tEfNS_4arch4Sm80ELb0ELb0ELb0ELb1ELb0ELb0ELb1ELb1EEENS1_21CollectiveEpilogueFwdINS6_IJS8_SA_S9_EEENS6_IJNS7_ILi1EEESI_SI_EEESC_SE_Li256ELb1ELb1ELb1ELb0EEENS1_36VarlenDynamicPersistentTileSchedulerILi128ELi64ELi256ELi256ELb1ELb1ELb0ELb0ELb1ELb1EEEEEEEEEvNT_6ParamsE --------------------------
	.section	.text._ZN7cutlass13device_kernelIN5flash19enable_sm80_to_sm89INS1_16FlashAttnFwdSm80INS1_25CollectiveMainloopFwdSm80ILi8ELi2ELb0EN4cute5tupleIJNS5_1CILi128EEENS7_ILi64EEENS7_ILi192EEEEEELi192ENS_6half_tEfNS_4arch4Sm80ELb0ELb0ELb0ELb1ELb0ELb0ELb1ELb1EEENS1_21CollectiveEpilogueFwdINS6_IJS8_SA_S9_EEENS6_IJNS7_ILi1EEESI_SI_EEESC_SE_Li256ELb1ELb1ELb1ELb0EEENS1_36VarlenDynamicPersistentTileSchedulerILi128ELi64ELi256ELi256ELb1ELb1ELb0ELb0ELb1ELb1EEEEEEEEEvNT_6ParamsE,"ax",@progbits
	.align	128
.text._ZN7cutlass13device_kernelIN5flash19enable_sm80_to_sm89INS1_16FlashAttnFwdSm80INS1_25CollectiveMainloopFwdSm80ILi8ELi2ELb0EN4cute5tupleIJNS5_1CILi128EEENS7_ILi64EEENS7_ILi192EEEEEELi192ENS_6half_tEfNS_4arch4Sm80ELb0ELb0ELb0ELb1ELb0ELb0ELb1ELb1EEENS1_21CollectiveEpilogueFwdINS6_IJS8_SA_S9_EEENS6_IJNS7_ILi1EEESI_SI_EEESC_SE_Li256ELb1ELb1ELb1ELb0EEENS1_36VarlenDynamicPersistentTileSchedulerILi128ELi64ELi256ELi256ELb1ELb1ELb0ELb0ELb1ELb1EEEEEEEEEvNT_6ParamsE:
        .type           _ZN7cutlass13device_kernelIN5flash19enable_sm80_to_sm89INS1_16FlashAttnFwdSm80INS1_25CollectiveMainloopFwdSm80ILi8ELi2ELb0EN4cute5tupleIJNS5_1CILi128EEENS7_ILi64EEENS7_ILi192EEEEEELi192ENS_6half_tEfNS_4arch4Sm80ELb0ELb0ELb0ELb1ELb0ELb0ELb1ELb1EEENS1_21CollectiveEpilogueFwdINS6_IJS8_SA_S9_EEENS6_IJNS7_ILi1EEESI_SI_EEESC_SE_Li256ELb1ELb1ELb1ELb0EEENS1_36VarlenDynamicPersistentTileSchedulerILi128ELi64ELi256ELi256ELb1ELb1ELb0ELb0ELb1ELb1EEEEEEEEEvNT_6ParamsE,@function
        .size           _ZN7cutlass13device_kernelIN5flash19enable_sm80_to_sm89INS1_16FlashAttnFwdSm80INS1_25CollectiveMainloopFwdSm80ILi8ELi2ELb0EN4cute5tupleIJNS5_1CILi128EEENS7_ILi64EEENS7_ILi192EEEEEELi192ENS_6half_tEfNS_4arch4Sm80ELb0ELb0ELb0ELb1ELb0ELb0ELb1ELb1EEENS1_21CollectiveEpilogueFwdINS6_IJS8_SA_S9_EEENS6_IJNS7_ILi1EEESI_SI_EEESC_SE_Li256ELb1ELb1ELb1ELb0EEENS1_36VarlenDynamicPersistentTileSchedulerILi128ELi64ELi256ELi256ELb1ELb1ELb0ELb0ELb1ELb1EEEEEEEEEvNT_6ParamsE,(.L_x_64 - _ZN7cutlass13device_kernelIN5flash19enable_sm80_to_sm89INS1_16FlashAttnFwdSm80INS1_25CollectiveMainloopFwdSm80ILi8ELi2ELb0EN4cute5tupleIJNS5_1CILi128EEENS7_ILi64EEENS7_ILi192EEEEEELi192ENS_6half_tEfNS_4arch4Sm80ELb0ELb0ELb0ELb1ELb0ELb0ELb1ELb1EEENS1_21CollectiveEpilogueFwdINS6_IJS8_SA_S9_EEENS6_IJNS7_ILi1EEESI_SI_EEESC_SE_Li256ELb1ELb1ELb1ELb0EEENS1_36VarlenDynamicPersistentTileSchedulerILi128ELi64ELi256ELi256ELb1ELb1ELb0ELb0ELb1ELb1EEEEEEEEEvNT_6ParamsE)
        .other          _ZN7cutlass13device_kernelIN5flash19enable_sm80_to_sm89INS1_16FlashAttnFwdSm80INS1_25CollectiveMainloopFwdSm80ILi8ELi2ELb0EN4cute5tupleIJNS5_1CILi128EEENS7_ILi64EEENS7_ILi192EEEEEELi192ENS_6half_tEfNS_4arch4Sm80ELb0ELb0ELb0ELb1ELb0ELb0ELb1ELb1EEENS1_21CollectiveEpilogueFwdINS6_IJS8_SA_S9_EEENS6_IJNS7_ILi1EEESI_SI_EEESC_SE_Li256ELb1ELb1ELb1ELb0EEENS1_36VarlenDynamicPersistentTileSchedulerILi128ELi64ELi256ELi256ELb1ELb1ELb0ELb0ELb1ELb1EEEEEEEEEvNT_6ParamsE,@"STO_CUDA_ENTRY STV_DEFAULT"
_ZN7cutlass13device_kernelIN5flash19enable_sm80_to_sm89INS1_16FlashAttnFwdSm80INS1_25CollectiveMainloopFwdSm80ILi8ELi2ELb0EN4cute5tupleIJNS5_1CILi128EEENS7_ILi64EEENS7_ILi192EEEEEELi192ENS_6half_tEfNS_4arch4Sm80ELb0ELb0ELb0ELb1ELb0ELb0ELb1ELb1EEENS1_21CollectiveEpilogueFwdINS6_IJS8_SA_S9_EEENS6_IJNS7_ILi1EEESI_SI_EEESC_SE_Li256ELb1ELb1ELb1ELb0EEENS1_36VarlenDynamicPersistentTileSchedulerILi128ELi64ELi256ELi256ELb1ELb1ELb0ELb0ELb1ELb1EEEEEEEEEvNT_6ParamsE:
[----:B------:R-:W-:Y:S01]  /*0000*/  LDC R1, c[0x0][0x28] ;  /* 0x00000a00ff017b82 */ /* 0x000fe20000000800 */
[----:B------:R-:W-:Y:S05]  /*0010*/  EXIT ;  /* 0x000000000000794d */ /* 0x000fea0003800000 */
.L_x_28:
        /* <DEDUP_REMOVED lines=14> */
.L_x_64:


//--------------------- .text._ZN7cutlass13device_kernelIN5flash19enable_sm80_to_sm89INS1_16FlashAttnFwdSm80INS1_25CollectiveMainloopFwdSm80ILi8ELi2ELb0EN4cute5tupleIJNS5_1CILi128EEENS7_ILi64EEENS7_ILi192EEEEEELi192ENS_6half_tEfNS_4arch4Sm80ELb0ELb0ELb0ELb1ELb0ELb1ELb1ELb1EEENS1_21CollectiveEpilogueFwdINS6_IJS8_SA_S9_EEENS6_IJNS7_ILi1EEESI_SI_EEESC_SE_Li256ELb1ELb1ELb1ELb0EEENS1_36VarlenDynamicPersistentTileSchedulerILi128ELi64ELi256ELi256ELb1ELb1ELb0ELb0ELb1ELb1EEEEEEEEEvNT_6ParamsE --------------------------
	.section	.text._ZN7cutlass13device_kernelIN5flash19enable_sm80_to_sm89INS1_16FlashAttnFwdSm80INS1_25CollectiveMainloopFwdSm80ILi8ELi2ELb0EN4cute5tupleIJNS5_1CILi128EEENS7_ILi64EEENS7_ILi192EEEEEELi192ENS_6half_tEfNS_4arch4Sm80ELb0ELb0ELb0ELb1ELb0ELb1ELb1ELb1EEENS1_21CollectiveEpilogueFwdINS6_IJS8_SA_S9_EEENS6_IJNS7_ILi1EEESI_SI_EEESC_SE_Li256ELb1ELb1ELb1ELb0EEENS1_36VarlenDynamicPersistentTileSchedulerILi128ELi64ELi256ELi256ELb1ELb1ELb0ELb0ELb1ELb1EEEEEEEEEvNT_6ParamsE,"ax",@progbits
	.align	128
.text._ZN7cutlass13device_kernelIN5flash19enable_sm80_to_sm89INS1_16FlashAttnFwdSm80INS1_25CollectiveMainloopFwdSm80ILi8ELi2ELb0EN4cute5tupleIJNS5_1CILi128EEENS7_ILi64EEENS7_ILi192EEEEEELi192ENS_6half_tEfNS_4arch4Sm80ELb0ELb0ELb0ELb1ELb0ELb1ELb1ELb1EEENS1_21CollectiveEpilogueFwdINS6_IJS8_SA_S9_EEENS6_IJNS7_ILi1EEESI_SI_EEESC_SE_Li256ELb1ELb1ELb1ELb0EEENS1_36VarlenDynamicPersistentTileSchedulerILi128ELi64ELi256ELi256ELb1ELb1ELb0ELb0ELb1ELb1EEEEEEEEEvNT_6ParamsE:
        .type           _ZN7cutlass13device_kernelIN5flash19enable_sm80_to_sm89INS1_16FlashAttnFwdSm80INS1_25CollectiveMainloopFwdSm80ILi8ELi2ELb0EN4cute5tupleIJNS5_1CILi128EEENS7_ILi64EEENS7_ILi192EEEEEELi192ENS_6half_tEfNS_4arch4Sm80ELb0ELb0ELb0ELb1ELb0ELb1ELb1ELb1EEENS1_21CollectiveEpilogueFwdINS6_IJS8_SA_S9_EEENS6_IJNS7_ILi1EEESI_SI_EEESC_SE_Li256ELb1ELb1ELb1ELb0EEENS1_36VarlenDynamicPersistentTileSchedulerILi128ELi64ELi256ELi256ELb1ELb1ELb0ELb0ELb1ELb1EEEEEEEEEvNT_6ParamsE,@function
        .size           _ZN7cutlass13device_kernelIN5flash19enable_sm80_to_sm89INS1_16FlashAttnFwdSm80INS1_25CollectiveMainloopFwdSm80ILi8ELi2ELb0EN4cute5tupleIJNS5_1CILi128EEENS7_ILi64EEENS7_ILi192EEEEEELi192ENS_6half_tEfNS_4arch4Sm80ELb0ELb0ELb0ELb1ELb0ELb1ELb1ELb1EEENS1_21CollectiveEpilogueFwdINS6_IJS8_SA_S9_EEENS6_IJNS7_ILi1EEESI_SI_EEESC_SE_Li256ELb1ELb1ELb1ELb0EEENS1_36VarlenDynamicPersistentTileSchedulerILi128ELi64ELi256ELi256ELb1ELb1ELb0ELb0ELb1ELb1EEEEEEEEEvNT_6ParamsE,(.L_x_65 - _ZN7cutlass13device_kernelIN5flash19enable_sm80_to_sm89INS1_16FlashAttnFwdSm80INS1_25CollectiveMainloopFwdSm80ILi8ELi2ELb0EN4cute5tupleIJNS5_1CILi128EEENS7_ILi64EEENS7_ILi192EEEEEELi192ENS_6half_tEfNS_4arch4Sm80ELb0ELb0ELb0ELb1ELb0ELb1ELb1ELb1EEENS1_21CollectiveEpilogueFwdINS6_IJS8_SA_S9_EEENS6_IJNS7_ILi1EEESI_SI_EEESC_SE_Li256ELb1ELb1ELb1ELb0EEENS1_36VarlenDynamicPersistentTileSchedulerILi128ELi64ELi256ELi256ELb1ELb1ELb0ELb0ELb1ELb1EEEEEEEEEvNT_6ParamsE)
        .other          _ZN7cutlass13device_kernelIN5flash19enable_sm80_to_sm89INS1_16FlashAttnFwdSm80INS1_25CollectiveMainloopFwdSm80ILi8ELi2ELb0EN4cute5tupleIJNS5_1CILi128EEENS7_ILi64EEENS7_ILi192EEEEEELi192ENS_6half_tEfNS_4arch4Sm80ELb0ELb0ELb0ELb1ELb0ELb1ELb1ELb1EEENS1_21CollectiveEpilogueFwdINS6_IJS8_SA_S9_EEENS6_IJNS7_ILi1EEESI_SI_EEESC_SE_Li256ELb1ELb1ELb1ELb0EEENS1_36VarlenDynamicPersistentTileSchedulerILi128ELi64ELi256ELi256ELb1ELb1ELb0ELb0ELb1ELb1EEEEEEEEEvNT_6ParamsE,@"STO_CUDA_ENTRY STV_DEFAULT"
_ZN7cutlass13device_kernelIN5flash19enable_sm80_to_sm89INS1_16FlashAttnFwdSm80INS1_25CollectiveMainloopFwdSm80ILi8ELi2ELb0EN4cute5tupleIJNS5_1CILi128EEENS7_ILi64EEENS7_ILi192EEEEEELi192ENS_6half_tEfNS_4arch4Sm80ELb0ELb0ELb0ELb1ELb0ELb1ELb1ELb1EEENS1_21CollectiveEpilogueFwdINS6_IJS8_SA_S9_EEENS6_IJNS7_ILi1EEESI_SI_EEESC_SE_Li256ELb1ELb1ELb1ELb0EEENS1_36VarlenDynamicPersistentTileSchedulerILi128ELi64ELi256ELi256ELb1ELb1ELb0ELb0ELb1ELb1EEEEEEEEEvNT_6ParamsE:
[----:B------:R-:W-:Y:S01]  /*0000*/  LDC R1, c[0x0][0x28] ;  /* 0x00000a00ff017b82 */ /* 0x000fe20000000800 */
[----:B------:R-:W-:Y:S05]  /*0010*/  EXIT ;  /* 0x000000000000794d */ /* 0x000fea0003800000 */
.L_x_29:
        /* <DEDUP_REMOVED lines=14> */
.L_x_65:


//--------------------- .text._ZN7cutlass13device_kernelIN5flash19enable_sm80_to_sm89INS1_16FlashAttnFwdSm80INS1_25CollectiveMainloopFwdSm80ILi8ELi2ELb0EN4cute5tupleIJNS5_1CILi128EEENS7_ILi64EEENS7_ILi192EEEEEELi192ENS_6half_tEfNS_4arch4Sm80ELb0ELb1ELb0ELb0ELb0ELb0ELb1ELb1EEENS1_21CollectiveEpilogueFwdINS6_IJS8_SA_S9_EEENS6_IJNS7_ILi1EEESI_SI_EEESC_SE_Li256ELb0ELb1ELb1ELb0EEENS1_19SingleTileSchedulerILb0ELb1ELb1ELi128EEEEEEEEEvNT_6ParamsE --------------------------
	.section	.text._ZN7cutlass13device_kernelIN5flash19enable_sm80_to_sm89INS1_16FlashAttnFwdSm80INS1_25CollectiveMainloopFwdSm80ILi8ELi2ELb0EN4cute5tupleIJNS5_1CILi128EEENS7_ILi64EEENS7_ILi192EEEEEELi192ENS_6half_tEfNS_4arch4Sm80ELb0ELb1ELb0ELb0ELb0ELb0ELb1ELb1EEENS1_21CollectiveEpilogueFwdINS6_IJS8_SA_S9_EEENS6_IJNS7_ILi1EEESI_SI_EEESC_SE_Li256ELb0ELb1ELb1ELb0EEENS1_19SingleTileSchedulerILb0ELb1ELb1ELi128EEEEEEEEEvNT_6ParamsE,"ax",@progbits
	.align	128
.text._ZN7cutlass13device_kernelIN5flash19enable_sm80_to_sm89INS1_16FlashAttnFwdSm80INS1_25CollectiveMainloopFwdSm80ILi8ELi2ELb0EN4cute5tupleIJNS5_1CILi128EEENS7_ILi64EEENS7_ILi192EEEEEELi192ENS_6half_tEfNS_4arch4Sm80ELb0ELb1ELb0ELb0ELb0ELb0ELb1ELb1EEENS1_21CollectiveEpilogueFwdINS6_IJS8_SA_S9_EEENS6_IJNS7_ILi1EEESI_SI_EEESC_SE_Li256ELb0ELb1ELb1ELb0EEENS1_19SingleTileSchedulerILb0ELb1ELb1ELi128EEEEEEEEEvNT_6ParamsE:
        .type           _ZN7cutlass13device_kernelIN5flash19enable_sm80_to_sm89INS1_16FlashAttnFwdSm80INS1_25CollectiveMainloopFwdSm80ILi8ELi2ELb0EN4cute5tupleIJNS5_1CILi128EEENS7_ILi64EEENS7_ILi192EEEEEELi192ENS_6half_tEfNS_4arch4Sm80ELb0ELb1ELb0ELb0ELb0ELb0ELb1ELb1EEENS1_21CollectiveEpilogueFwdINS6_IJS8_SA_S9_EEENS6_IJNS7_ILi1EEESI_SI_EEESC_SE_Li256ELb0ELb1ELb1ELb0EEENS1_19SingleTileSchedulerILb0ELb1ELb1ELi128EEEEEEEEEvNT_6ParamsE,@function
        .size           _ZN7cutlass13device_kernelIN5flash19enable_sm80_to_sm89INS1_16FlashAttnFwdSm80INS1_25CollectiveMainloopFwdSm80ILi8ELi2ELb0EN4cute5tupleIJNS5_1CILi128EEENS7_ILi64EEENS7_ILi192EEEEEELi192ENS_6half_tEfNS_4arch4Sm80ELb0ELb1ELb0ELb0ELb0ELb0ELb1ELb1EEENS1_21CollectiveEpilogueFwdINS6_IJS8_SA_S9_EEENS6_IJNS7_ILi1EEESI_SI_EEESC_SE_Li256ELb0ELb1ELb1ELb0EEENS1_19SingleTileSchedulerILb0ELb1ELb1ELi128EEEEEEEEEvNT_6ParamsE,(.L_x_66 - _ZN7cutlass13device_kernelIN5flash19enable_sm80_to_sm89INS1_16FlashAttnFwdSm80INS1_25CollectiveMainloopFwdSm80ILi8ELi2ELb0EN4cute5tupleIJNS5_1CILi128EEENS7_ILi64EEENS7_ILi192EEEEEELi192ENS_6half_tEfNS_4arch4Sm80ELb0ELb1ELb0ELb0ELb0ELb0ELb1ELb1EEENS1_21CollectiveEpilogueFwdINS6_IJS8_SA_S9_EEENS6_IJNS7_ILi1EEESI_SI_EEESC_SE_Li256ELb0ELb1ELb1ELb0EEENS1_19SingleTileSchedulerILb0ELb1ELb1ELi128EEEEEEEEEvNT_6ParamsE)
        .other          _ZN7cutlass13device_kernelIN5flash19enable_sm80_to_sm89INS1_16FlashAttnFwdSm80INS1_25CollectiveMainloopFwdSm80ILi8ELi2ELb0EN4cute5tupleIJNS5_1CILi128EEENS7_ILi64EEENS7_ILi192EEEEEELi192ENS_6half_tEfNS_4arch4Sm80ELb0ELb1ELb0ELb0ELb0ELb0ELb1ELb1EEENS1_21CollectiveEpilogueFwdINS6_IJS8_SA_S9_EEENS6_IJNS7_ILi1EEESI_SI_EEESC_SE_Li256ELb0ELb1ELb1ELb0EEENS1_19SingleTileSchedulerILb0ELb1ELb1ELi128EEEEEEEEEvNT_6ParamsE,@"STO_CUDA_ENTRY STV_DEFAULT"
_ZN7cutlass13device_kernelIN5flash19enable_sm80_to_sm89INS1_16FlashAttnFwdSm80INS1_25CollectiveMainloopFwdSm80ILi8ELi2ELb0EN4cute5tupleIJNS5_1CILi128EEENS7_ILi64EEENS7_ILi192EEEEEELi192ENS_6half_tEfNS_4arch4Sm80ELb0ELb1ELb0ELb0ELb0ELb0ELb1ELb1EEENS1_21CollectiveEpilogueFwdINS6_IJS8_SA_S9_EEENS6_IJNS7_ILi1EEESI_SI_EEESC_SE_Li256ELb0ELb1ELb1ELb0EEENS1_19SingleTileSchedulerILb0ELb1ELb1ELi128EEEEEEEEEvNT_6ParamsE:
[----:B------:R-:W-:Y:S01]  /*0000*/  LDC R1, c[0x0][0x28] ;  /* 0x00000a00ff017b82 */ /* 0x000fe20000000800 */
[----:B------:R-:W-:Y:S05]  /*0010*/  EXIT ;  /* 0x000000000000794d */ /* 0x000fea0003800000 */
.L_x_30:
        /* <DEDUP_REMOVED lines=14> */
.L_x_66:


//--------------------- .text._ZN7cutlass13device_kernelIN5flash19enable_sm80_to_sm89INS1_16FlashAttnFwdSm80INS1_25CollectiveMainloopFwdSm80ILi8ELi2ELb0EN4cute5tupleIJNS5_1CILi128EEENS7_ILi64EEENS7_ILi192EEEEEELi192ENS_6half_tEfNS_4arch4Sm80ELb0ELb1ELb0ELb1ELb0ELb0ELb1ELb1EEENS1_21CollectiveEpilogueFwdINS6_IJS8_SA_S9_EEENS6_IJNS7_ILi1EEESI_SI_EEESC_SE_Li256ELb1ELb1ELb1ELb0EEENS1_36VarlenDynamicPersistentTileSchedulerILi128ELi64ELi256ELi256ELb1ELb1ELb0ELb1ELb0ELb1EEEEEEEEEvNT_6ParamsE --------------------------
	.section	.text._ZN7cutlass13device_kernelIN5flash19enable_sm80_to_sm89INS1_16FlashAttnFwdSm80INS1_25CollectiveMainloopFwdSm80ILi8ELi2ELb0EN4cute5tupleIJNS5_1CILi128EEENS7_ILi64EEENS7_ILi192EEEEEELi192ENS_6half_tEfNS_4arch4Sm80ELb0ELb1ELb0ELb1ELb0ELb0ELb1ELb1EEENS1_21CollectiveEpilogueFwdINS6_IJS8_SA_S9_EEENS6_IJNS7_ILi1EEESI_SI_EEESC_SE_Li256ELb1ELb1ELb1ELb0EEENS1_36VarlenDynamicPersistentTileSchedulerILi128ELi64ELi256ELi256ELb1ELb1ELb0ELb1ELb0ELb1EEEEEEEEEvNT_6ParamsE,"ax",@progbits
	.align	128
.text._ZN7cutlass13device_kernelIN5flash19enable_sm80_to_sm89INS1_16FlashAttnFwdSm80INS1_25CollectiveMainloopFwdSm80ILi8ELi2ELb0EN4cute5tupleIJNS5_1CILi128EEENS7_ILi64EEENS7_ILi192EEEEEELi192ENS_6half_tEfNS_4arch4Sm80ELb0ELb1ELb0ELb1ELb0ELb0ELb1ELb1EEENS1_21CollectiveEpilogueFwdINS6_IJS8_SA_S9_EEENS6_IJNS7_ILi1EEESI_SI_EEESC_SE_Li256ELb1ELb1ELb1ELb0EEENS1_36VarlenDynamicPersistentTileSchedulerILi128ELi64ELi256ELi256ELb1ELb1ELb0ELb1ELb0ELb1EEEEEEEEEvNT_6ParamsE:
        .type           _ZN7cutlass13device_kernelIN5flash19enable_sm80_to_sm89INS1_16FlashAttnFwdSm80INS1_25CollectiveMainloopFwdSm80ILi8ELi2ELb0EN4cute5tupleIJNS5_1CILi128EEENS7_ILi64EEENS7_ILi192EEEEEELi192ENS_6half_tEfNS_4arch4Sm80ELb0ELb1ELb0ELb1ELb0ELb0ELb1ELb1EEENS1_21CollectiveEpilogueFwdINS6_IJS8_SA_S9_EEENS6_IJNS7_ILi1EEESI_SI_EEESC_SE_Li256ELb1ELb1ELb1ELb0EEENS1_36VarlenDynamicPersistentTileSchedulerILi128ELi64ELi256ELi256ELb1ELb1ELb0ELb1ELb0ELb1EEEEEEEEEvNT_6ParamsE,@function
        .size           _ZN7cutlass13device_kernelIN5flash19enable_sm80_to_sm89INS1_16FlashAttnFwdSm80INS1_25CollectiveMainloopFwdSm80ILi8ELi2ELb0EN4cute5tupleIJNS5_1CILi128EEENS7_ILi64EEENS7_ILi192EEEEEELi192ENS_6half_tEfNS_4arch4Sm80ELb0ELb1ELb0ELb1ELb0ELb0ELb1ELb1EEENS1_21CollectiveEpilogueFwdINS6_IJS8_SA_S9_EEENS6_IJNS7_ILi1EEESI_SI_EEESC_SE_Li256ELb1ELb1ELb1ELb0EEENS1_36VarlenDynamicPersistentTileSchedulerILi128ELi64ELi256ELi256ELb1ELb1ELb0ELb1ELb0ELb1EEEEEEEEEvNT_6ParamsE,(.L_x_67 - _ZN7cutlass13device_kernelIN5flash19enable_sm80_to_sm89INS1_16FlashAttnFwdSm80INS1_25CollectiveMainloopFwdSm80ILi8ELi2ELb0EN4cute5tupleIJNS5_1CILi128EEENS7_ILi64EEENS7_ILi192EEEEEELi192ENS_6half_tEfNS_4arch4Sm80ELb0ELb1ELb0ELb1ELb0ELb0ELb1ELb1EEENS1_21CollectiveEpilogueFwdINS6_IJS8_SA_S9_EEENS6_IJNS7_ILi1EEESI_SI_EEESC_SE_Li256ELb1ELb1ELb1ELb0EEENS1_36VarlenDynamicPersistentTileSchedulerILi128ELi64ELi256ELi256ELb1ELb1ELb0ELb1ELb0ELb1EEEEEEEEEvNT_6ParamsE)
        .other          _ZN7cutlass13device_kernelIN5flash19enable_sm80_to_sm89INS1_16FlashAttnFwdSm80INS1_25CollectiveMainloopFwdSm80ILi8ELi2ELb0EN4cute5tupleIJNS5_1CILi128EEENS7_ILi64EEENS7_ILi192EEEEEELi192ENS_6half_tEfNS_4arch4Sm80ELb0ELb1ELb0ELb1ELb0ELb0ELb1ELb1EEENS1_21CollectiveEpilogueFwdINS6_IJS8_SA_S9_EEENS6_IJNS7_ILi1EEESI_SI_EEESC_SE_Li256ELb1ELb1ELb1ELb0EEENS1_36VarlenDynamicPersistentTileSchedulerILi128ELi64ELi256ELi256ELb1ELb1ELb0ELb1ELb0ELb1EEEEEEEEEvNT_6ParamsE,@"STO_CUDA_ENTRY STV_DEFAULT"
_ZN7cutlass13device_kernelIN5flash19enable_sm80_to_sm89INS1_16FlashAttnFwdSm80INS1_25CollectiveMainloopFwdSm80ILi8ELi2ELb0EN4cute5tupleIJNS5_1CILi128EEENS7_ILi64EEENS7_ILi192EEEEEELi192ENS_6half_tEfNS_4arch4Sm80ELb0ELb1ELb0ELb1ELb0ELb0ELb1ELb1EEENS1_21CollectiveEpilogueFwdINS6_IJS8_SA_S9_EEENS6_IJNS7_ILi1EEESI_SI_EEESC_SE_Li256ELb1ELb1ELb1ELb0EEENS1_36VarlenDynamicPersistentTileSchedulerILi128ELi64ELi256ELi256ELb1ELb1ELb0ELb1ELb0ELb1EEEEEEEEEvNT_6ParamsE:
[----:B------:R-:W-:Y:S01]  /*0000*/  LDC R1, c[0x0][0x28] ;  /* 0x00000a00ff017b82 */ /* 0x000fe20000000800 */
[----:B------:R-:W-:Y:S05]  /*0010*/  EXIT ;  /* 0x000000000000794d */ /* 0x000fea0003800000 */
.L_x_31:
        /* <DEDUP_REMOVED lines=14> */
.L_x_67:


//--------------------- .text._ZN7cutlass13device_kernelIN5flash19enable_sm80_to_sm89INS1_16FlashAttnFwdSm80INS1_25CollectiveMainloopFwdSm80ILi8ELi2ELb0EN4cute5tupleIJNS5_1CILi128EEENS7_ILi64EEENS7_ILi192EEEEEELi192ENS_6half_tEfNS_4arch4Sm80ELb0ELb1ELb0ELb1ELb0ELb1ELb1ELb1EEENS1_21CollectiveEpilogueFwdINS6_IJS8_SA_S9_EEENS6_IJNS7_ILi1EEESI_SI_EEESC_SE_Li256ELb1ELb1ELb1ELb0EEENS1_36VarlenDynamicPersistentTileSchedulerILi128ELi64ELi256ELi256ELb1ELb1ELb0ELb1ELb0ELb1EEEEEEEEEvNT_6ParamsE --------------------------
	.section	.text._ZN7cutlass13device_kernelIN5flash19enable_sm80_to_sm89INS1_16FlashAttnFwdSm80INS1_25CollectiveMainloopFwdSm80ILi8ELi2ELb0EN4cute5tupleIJNS5_1CILi128EEENS7_ILi64EEENS7_ILi192EEEEEELi192ENS_6half_tEfNS_4arch4Sm80ELb0ELb1ELb0ELb1ELb0ELb1ELb1ELb1EEENS1_21CollectiveEpilogueFwdINS6_IJS8_SA_S9_EEENS6_IJNS7_ILi1EEESI_SI_EEESC_SE_Li256ELb1ELb1ELb1ELb0EEENS1_36VarlenDynamicPersistentTileSchedulerILi128ELi64ELi256ELi256ELb1ELb1ELb0ELb1ELb0ELb1EEEEEEEEEvNT_6ParamsE,"ax",@progbits
	.align	128
.text._ZN7cutlass13device_kernelIN5flash19enable_sm80_to_sm89INS1_16FlashAttnFwdSm80INS1_25CollectiveMainloopFwdSm80ILi8ELi2ELb0EN4cute5tupleIJNS5_1CILi128EEENS7_ILi64EEENS7_ILi192EEEEEELi192ENS_6half_tEfNS_4arch4Sm80ELb0ELb1ELb0ELb1ELb0ELb1ELb1ELb1EEENS1_21CollectiveEpilogueFwdINS6_IJS8_SA_S9_EEENS6_IJNS7_ILi1EEESI_SI_EEESC_SE_Li256ELb1ELb1ELb1ELb0EEENS1_36VarlenDynamicPersistentTileSchedulerILi128ELi64ELi256ELi256ELb1ELb1ELb0ELb1ELb0ELb1EEEEEEEEEvNT_6ParamsE:
        .type           _ZN7cutlass13device_kernelIN5flash19enable_sm80_to_sm89INS1_16FlashAttnFwdSm80INS1_25CollectiveMainloopFwdSm80ILi8ELi2ELb0EN4cute5tupleIJNS5_1CILi128EEENS7_ILi64EEENS7_ILi192EEEEEELi192ENS_6half_tEfNS_4arch4Sm80ELb0ELb1ELb0ELb1ELb0ELb1ELb1ELb1EEENS1_21CollectiveEpilogueFwdINS6_IJS8_SA_S9_EEENS6_IJNS7_ILi1EEESI_SI_EEESC_SE_Li256ELb1ELb1ELb1ELb0EEENS1_36VarlenDynamicPersistentTileSchedulerILi128ELi64ELi256ELi256ELb1ELb1ELb0ELb1ELb0ELb1EEEEEEEEEvNT_6ParamsE,@function
        .size           _ZN7cutlass13device_kernelIN5flash19enable_sm80_to_sm89INS1_16FlashAttnFwdSm80INS1_25CollectiveMainloopFwdSm80ILi8ELi2ELb0EN4cute5tupleIJNS5_1CILi128EEENS7_ILi64EEENS7_ILi192EEEEEELi192ENS_6half_tEfNS_4arch4Sm80ELb0ELb1ELb0ELb1ELb0ELb1ELb1ELb1EEENS1_21CollectiveEpilogueFwdINS6_IJS8_SA_S9_EEENS6_IJNS7_ILi1EEESI_SI_EEESC_SE_Li256ELb1ELb1ELb1ELb0EEENS1_36VarlenDynamicPersistentTileSchedulerILi128ELi64ELi256ELi256ELb1ELb1ELb0ELb1ELb0ELb1EEEEEEEEEvNT_6ParamsE,(.L_x_68 - _ZN7cutlass13device_kernelIN5flash19enable_sm80_to_sm89INS1_16FlashAttnFwdSm80INS1_25CollectiveMainloopFwdSm80ILi8ELi2ELb0EN4cute5tupleIJNS5_1CILi128EEENS7_ILi64EEENS7_ILi192EEEEEELi192ENS_6half_tEfNS_4arch4Sm80ELb0ELb1ELb0ELb1ELb0ELb1ELb1ELb1EEENS1_21CollectiveEpilogueFwdINS6_IJS8_SA_S9_EEENS6_IJNS7_ILi1EEESI_SI_EEESC_SE_Li256ELb1ELb1ELb1ELb0EEENS1_36VarlenDynamicPersistentTileSchedulerILi128ELi64ELi256ELi256ELb1ELb1ELb0ELb1ELb0ELb1EEEEEEEEEvNT_6ParamsE)
        .other          _ZN7cutlass13device_kernelIN5flash19enable_sm80_to_sm89INS1_16FlashAttnFwdSm80INS1_25CollectiveMainloopFwdSm80ILi8ELi2ELb0EN4cute5tupleIJNS5_1CILi128EEENS7_ILi64EEENS7_ILi192EEEEEELi192ENS_6half_tEfNS_4arch4Sm80ELb0ELb1ELb0ELb1ELb0ELb1ELb1ELb1EEENS1_21CollectiveEpilogueFwdINS6_IJS8_SA_S9_EEENS6_IJNS7_ILi1EEESI_SI_EEESC_SE_Li256ELb1ELb1ELb1ELb0EEENS1_36VarlenDynamicPersistentTileSchedulerILi128ELi64ELi256ELi256ELb1ELb1ELb0ELb1ELb0ELb1EEEEEEEEEvNT_6ParamsE,@"STO_CUDA_ENTRY STV_DEFAULT"
_ZN7cutlass13device_kernelIN5flash19enable_sm80_to_sm89INS1_16FlashAttnFwdSm80INS1_25CollectiveMainloopFwdSm80ILi8ELi2ELb0EN4cute5tupleIJNS5_1CILi128EEENS7_ILi64EEENS7_ILi192EEEEEELi192ENS_6half_tEfNS_4arch4Sm80ELb0ELb1ELb0ELb1ELb0ELb1ELb1ELb1EEENS1_21CollectiveEpilogueFwdINS6_IJS8_SA_S9_EEENS6_IJNS7_ILi1EEESI_SI_EEESC_SE_Li256ELb1ELb1ELb1ELb0EEENS1_36VarlenDynamicPersistentTileSchedulerILi128ELi64ELi256ELi256ELb1ELb1ELb0ELb1ELb0ELb1EEEEEEEEEvNT_6ParamsE:
[----:B------:R-:W-:Y:S01]  /*0000*/  LDC R1, c[0x0][0x28] ;  /* 0x00000a00ff017b82 */ /* 0x000fe20000000800 */
[----:B------:R-:W-:Y:S05]  /*0010*/  EXIT ;  /* 0x000000000000794d */ /* 0x000fea0003800000 */
.L_x_32:
        /* <DEDUP_REMOVED lines=14> */
.L_x_68:


//--------------------- .text._ZN7cutlass13device_kernelIN5flash19enable_sm80_to_sm89INS1_16FlashAttnFwdSm80INS1_25CollectiveMainloopFwdSm80ILi8ELi2ELb1EN4cute5tupleIJNS5_1CILi128EEENS7_ILi96EEENS7_ILi192EEEEEELi192ENS_6half_tEfNS_4arch4Sm80ELb1ELb0ELb0ELb0ELb0ELb0ELb1ELb1EEENS1_21CollectiveEpilogueFwdINS6_IJS8_SA_S9_EEENS6_IJNS7_ILi1EEESI_SI_EEESC_SE_Li256ELb0ELb1ELb1ELb0EEENS1_30DynamicPersistentTileSchedulerILi256ELi256ELb1ELb1ELb0EEEEEEEEEvNT_6ParamsE --------------------------
	.section	.text._ZN7cutlass13device_kernelIN5flash19enable_sm80_to_sm89INS1_16FlashAttnFwdSm80INS1_25CollectiveMainloopFwdSm80ILi8ELi2ELb1EN4cute5tupleIJNS5_1CILi128EEENS7_ILi96EEENS7_ILi192EEEEEELi192ENS_6half_tEfNS_4arch4Sm80ELb1ELb0ELb0ELb0ELb0ELb0ELb1ELb1EEENS1_21CollectiveEpilogueFwdINS6_IJS8_SA_S9_EEENS6_IJNS7_ILi1EEESI_SI_EEESC_SE_Li256ELb0ELb1ELb1ELb0EEENS1_30DynamicPersistentTileSchedulerILi256ELi256ELb1ELb1ELb0EEEEEEEEEvNT_6ParamsE,"ax",@progbits
	.align	128
.text._ZN7cutlass13device_kernelIN5flash19enable_sm80_to_sm89INS1_16FlashAttnFwdSm80INS1_25CollectiveMainloopFwdSm80ILi8ELi2ELb1EN4cute5tupleIJNS5_1CILi128EEENS7_ILi96EEENS7_ILi192EEEEEELi192ENS_6half_tEfNS_4arch4Sm80ELb1ELb0ELb0ELb0ELb0ELb0ELb1ELb1EEENS1_21CollectiveEpilogueFwdINS6_IJS8_SA_S9_EEENS6_IJNS7_ILi1EEESI_SI_EEESC_SE_Li256ELb0ELb1ELb1ELb0EEENS1_30DynamicPersistentTileSchedulerILi256ELi256ELb1ELb1ELb0EEEEEEEEEvNT_6ParamsE:
        .type           _ZN7cutlass13device_kernelIN5flash19enable_sm80_to_sm89INS1_16FlashAttnFwdSm80INS1_25CollectiveMainloopFwdSm80ILi8ELi2ELb1EN4cute5tupleIJNS5_1CILi128EEENS7_ILi96EEENS7_ILi192EEEEEELi192ENS_6half_tEfNS_4arch4Sm80ELb1ELb0ELb0ELb0ELb0ELb0ELb1ELb1EEENS1_21CollectiveEpilogueFwdINS6_IJS8_SA_S9_EEENS6_IJNS7_ILi1EEESI_SI_EEESC_SE_Li256ELb0ELb1ELb1ELb0EEENS1_30DynamicPersistentTileSchedulerILi256ELi256ELb1ELb1ELb0EEEEEEEEEvNT_6ParamsE,@function
        .size           _ZN7cutlass13device_kernelIN5flash19enable_sm80_to_sm89INS1_16FlashAttnFwdSm80INS1_25CollectiveMainloopFwdSm80ILi8ELi2ELb1EN4cute5tupleIJNS5_1CILi128EEENS7_ILi96EEENS7_ILi192EEEEEELi192ENS_6half_tEfNS_4arch4Sm80ELb1ELb0ELb0ELb0ELb0ELb0ELb1ELb1EEENS1_21CollectiveEpilogueFwdINS6_IJS8_SA_S9_EEENS6_IJNS7_ILi1EEESI_SI_EEESC_SE_Li256ELb0ELb1ELb1ELb0EEENS1_30DynamicPersistentTileSchedulerILi256ELi256ELb1ELb1ELb0EEEEEEEEEvNT_6ParamsE,(.L_x_69 - _ZN7cutlass13device_kernelIN5flash19enable_sm80_to_sm89INS1_16FlashAttnFwdSm80INS1_25CollectiveMainloopFwdSm80ILi8ELi2ELb1EN4cute5tupleIJNS5_1CILi128EEENS7_ILi96EEENS7_ILi192EEEEEELi192ENS_6half_tEfNS_4arch4Sm80ELb1ELb0ELb0ELb0ELb0ELb0ELb1ELb1EEENS1_21CollectiveEpilogueFwdINS6_IJS8_SA_S9_EEENS6_IJNS7_ILi1EEESI_SI_EEESC_SE_Li256ELb0ELb1ELb1ELb0EEENS1_30DynamicPersistentTileSchedulerILi256ELi256ELb1ELb1ELb0EEEEEEEEEvNT_6ParamsE)
        .other          _ZN7cutlass13device_kernelIN5flash19enable_sm80_to_sm89INS1_16FlashAttnFwdSm80INS1_25CollectiveMainloopFwdSm80ILi8ELi2ELb1EN4cute5tupleIJNS5_1CILi128EEENS7_ILi96EEENS7_ILi192EEEEEELi192ENS_6half_tEfNS_4arch4Sm80ELb1ELb0ELb0ELb0ELb0ELb0ELb1ELb1EEENS1_21CollectiveEpilogueFwdINS6_IJS8_SA_S9_EEENS6_IJNS7_ILi1EEESI_SI_EEESC_SE_Li256ELb0ELb1ELb1ELb0EEENS1_30DynamicPersistentTileSchedulerILi256ELi256ELb1ELb1ELb0EEEEEEEEEvNT_6ParamsE,@"STO_CUDA_ENTRY STV_DEFAULT"
_ZN7cutlass13device_kernelIN5flash19enable_sm80_to_sm89INS1_16FlashAttnFwdSm80INS1_25CollectiveMainloopFwdSm80ILi8ELi2ELb1EN4cute5tupleIJNS5_1CILi128EEENS7_ILi96EEENS7_ILi192EEEEEELi192ENS_6half_tEfNS_4arch4Sm80ELb1ELb0ELb0ELb0ELb0ELb0ELb1ELb1EEENS1_21CollectiveEpilogueFwdINS6_IJS8_SA_S9_EEENS6_IJNS7_ILi1EEESI_SI_EEESC_SE_Li256ELb0ELb1ELb1ELb0EEENS1_30DynamicPersistentTileSchedulerILi256ELi256ELb1ELb1ELb0EEEEEEEEEvNT_6ParamsE:
[----:B------:R-:W-:Y:S01]  /*0000*/  LDC R1, c[0x0][0x28] ;  /* 0x00000a00ff017b82 */ /* 0x000fe20000000800 */
[----:B------:R-:W-:Y:S05]  /*0010*/  EXIT ;  /* 0x000000000000794d */ /* 0x000fea0003800000 */
.L_x_33:
        /* <DEDUP_REMOVED lines=14> */
.L_x_69:


//--------------------- .text._ZN7cutlass13device_kernelIN5flash19enable_sm80_to_sm89INS1_16FlashAttnFwdSm80INS1_25CollectiveMainloopFwdSm80ILi8ELi2ELb0EN4cute5tupleIJNS5_1CILi128EEENS7_ILi64EEENS7_ILi192EEEEEELi192ENS_6half_tEfNS_4arch4Sm80ELb1ELb0ELb0ELb1ELb0ELb0ELb1ELb1EEENS1_21CollectiveEpilogueFwdINS6_IJS8_SA_S9_EEENS6_IJNS7_ILi1EEESI_SI_EEESC_SE_Li256ELb1ELb1ELb1ELb0EEENS1_36VarlenDynamicPersistentTileSchedulerILi128ELi64ELi256ELi256ELb1ELb1ELb0ELb1ELb1ELb1EEEEEEEEEvNT_6ParamsE --------------------------
	.section	.text._ZN7cutlass13device_kernelIN5flash19enable_sm80_to_sm89INS1_16FlashAttnFwdSm80INS1_25CollectiveMainloopFwdSm80ILi8ELi2ELb0EN4cute5tupleIJNS5_1CILi128EEENS7_ILi64EEENS7_ILi192EEEEEELi192ENS_6half_tEfNS_4arch4Sm80ELb1ELb0ELb0ELb1ELb0ELb0ELb1ELb1EEENS1_21CollectiveEpilogueFwdINS6_IJS8_SA_S9_EEENS6_IJNS7_ILi1EEESI_SI_EEESC_SE_Li256ELb1ELb1ELb1ELb0EEENS1_36VarlenDynamicPersistentTileSchedulerILi128ELi64ELi256ELi256ELb1ELb1ELb0ELb1ELb1ELb1EEEEEEEEEvNT_6ParamsE,"ax",@progbits
	.align	128
.text._ZN7cutlass13device_kernelIN5flash19enable_sm80_to_sm89INS1_16FlashAttnFwdSm80INS1_25CollectiveMainloopFwdSm80ILi8ELi2ELb0EN4cute5tupleIJNS5_1CILi128EEENS7_ILi64EEENS7_ILi192EEEEEELi192ENS_6half_tEfNS_4arch4Sm80ELb1ELb0ELb0ELb1ELb0ELb0ELb1ELb1EEENS1_21CollectiveEpilogueFwdINS6_IJS8_SA_S9_EEENS6_IJNS7_ILi1EEESI_SI_EEESC_SE_Li256ELb1ELb1ELb1ELb0EEENS1_36VarlenDynamicPersistentTileSchedulerILi128ELi64ELi256ELi256ELb1ELb1ELb0ELb1ELb1ELb1EEEEEEEEEvNT_6ParamsE:
        .type           _ZN7cutlass13device_kernelIN5flash19enable_sm80_to_sm89INS1_16FlashAttnFwdSm80INS1_25CollectiveMainloopFwdSm80ILi8ELi2ELb0EN4cute5tupleIJNS5_1CILi128EEENS7_ILi64EEENS7_ILi192EEEEEELi192ENS_6half_tEfNS_4arch4Sm80ELb1ELb0ELb0ELb1ELb0ELb0ELb1ELb1EEENS1_21CollectiveEpilogueFwdINS6_IJS8_SA_S9_EEENS6_IJNS7_ILi1EEESI_SI_EEESC_SE_Li256ELb1ELb1ELb1ELb0EEENS1_36VarlenDynamicPersistentTileSchedulerILi128ELi64ELi256ELi256ELb1ELb1ELb0ELb1ELb1ELb1EEEEEEEEEvNT_6ParamsE,@function
        .size           _ZN7cutlass13device_kernelIN5flash19enable_sm80_to_sm89INS1_16FlashAttnFwdSm80INS1_25CollectiveMainloopFwdSm80ILi8ELi2ELb0EN4cute5tupleIJNS5_1CILi128EEENS7_ILi64EEENS7_ILi192EEEEEELi192ENS_6half_tEfNS_4arch4Sm80ELb1ELb0ELb0ELb1ELb0ELb0ELb1ELb1EEENS1_21CollectiveEpilogueFwdINS6_IJS8_SA_S9_EEENS6_IJNS7_ILi1EEESI_SI_EEESC_SE_Li256ELb1ELb1ELb1ELb0EEENS1_36VarlenDynamicPersistentTileSchedulerILi128ELi64ELi256ELi256ELb1ELb1ELb0ELb1ELb1ELb1EEEEEEEEEvNT_6ParamsE,(.L_x_70 - _ZN7cutlass13device_kernelIN5flash19enable_sm80_to_sm89INS1_16FlashAttnFwdSm80INS1_25CollectiveMainloopFwdSm80ILi8ELi2ELb0EN4cute5tupleIJNS5_1CILi128EEENS7_ILi64EEENS7_ILi192EEEEEELi192ENS_6half_tEfNS_4arch4Sm80ELb1ELb0ELb0ELb1ELb0ELb0ELb1ELb1EEENS1_21CollectiveEpilogueFwdINS6_IJS8_SA_S9_EEENS6_IJNS7_ILi1EEESI_SI_EEESC_SE_Li256ELb1ELb1ELb1ELb0EEENS1_36VarlenDynamicPersistentTileSchedulerILi128ELi64ELi256ELi256ELb1ELb1ELb0ELb1ELb1ELb1EEEEEEEEEvNT_6ParamsE)
        .other          _ZN7cutlass13device_kernelIN5flash19enable_sm80_to_sm89INS1_16FlashAttnFwdSm80INS1_25CollectiveMainloopFwdSm80ILi8ELi2ELb0EN4cute5tupleIJNS5_1CILi128EEENS7_ILi64EEENS7_ILi192EEEEEELi192ENS_6half_tEfNS_4arch4Sm80ELb1ELb0ELb0ELb1ELb0ELb0ELb1ELb1EEENS1_21CollectiveEpilogueFwdINS6_IJS8_SA_S9_EEENS6_IJNS7_ILi1EEESI_SI_EEESC_SE_Li256ELb1ELb1ELb1ELb0EEENS1_36VarlenDynamicPersistentTileSchedulerILi128ELi64ELi256ELi256ELb1ELb1ELb0ELb1ELb1ELb1EEEEEEEEEvNT_6ParamsE,@"STO_CUDA_ENTRY STV_DEFAULT"
_ZN7cutlass13device_kernelIN5flash19enable_sm80_to_sm89INS1_16FlashAttnFwdSm80INS1_25CollectiveMainloopFwdSm80ILi8ELi2ELb0EN4cute5tupleIJNS5_1CILi128EEENS7_ILi64EEENS7_ILi192EEEEEELi192ENS_6half_tEfNS_4arch4Sm80ELb1ELb0ELb0ELb1ELb0ELb0ELb1ELb1EEENS1_21CollectiveEpilogueFwdINS6_IJS8_SA_S9_EEENS6_IJNS7_ILi1EEESI_SI_EEESC_SE_Li256ELb1ELb1ELb1ELb0EEENS1_36VarlenDynamicPersistentTileSchedulerILi128ELi64ELi256ELi256ELb1ELb1ELb0ELb1ELb1ELb1EEEEEEEEEvNT_6ParamsE:
[----:B------:R-:W-:Y:S01]  /*0000*/  LDC R1, c[0x0][0x28] ;  /* 0x00000a00ff017b82 */ /* 0x000fe20000000800 */
[----:B------:R-:W-:Y:S05]  /*0010*/  EXIT ;  /* 0x000000000000794d */ /* 0x000fea0003800000 */
.L_x_34:
        /* <DEDUP_REMOVED lines=14> */
.L_x_70:


//--------------------- .text._ZN7cutlass13device_kernelIN5flash19enable_sm80_to_sm89INS1_16FlashAttnFwdSm80INS1_25CollectiveMainloopFwdSm80ILi8ELi2ELb0EN4cute5tupleIJNS5_1CILi128EEENS7_ILi64EEENS7_ILi192EEEEEELi192ENS_6half_tEfNS_4arch4Sm80ELb1ELb0ELb0ELb1ELb0ELb1ELb1ELb1EEENS1_21CollectiveEpilogueFwdINS6_IJS8_SA_S9_EEENS6_IJNS7_ILi1EEESI_SI_EEESC_SE_Li256ELb1ELb1ELb1ELb0EEENS1_36VarlenDynamicPersistentTileSchedulerILi128ELi64ELi256ELi256ELb1ELb1ELb0ELb1ELb1ELb1EEEEEEEEEvNT_6ParamsE --------------------------
	.section	.text._ZN7cutlass13device_kernelIN5flash19enable_sm80_to_sm89INS1_16FlashAttnFwdSm80INS1_25CollectiveMainloopFwdSm80ILi8ELi2ELb0EN4cute5tupleIJNS5_1CILi128EEENS7_ILi64EEENS7_ILi192EEEEEELi192ENS_6half_tEfNS_4arch4Sm80ELb1ELb0ELb0ELb1ELb0ELb1ELb1ELb1EEENS1_21CollectiveEpilogueFwdINS6_IJS8_SA_S9_EEENS6_IJNS7_ILi1EEESI_SI_EEESC_SE_Li256ELb1ELb1ELb1ELb0EEENS1_36VarlenDynamicPersistentTileSchedulerILi128ELi64ELi256ELi256ELb1ELb1ELb0ELb1ELb1ELb1EEEEEEEEEvNT_6ParamsE,"ax",@progbits
	.align	128
.text._ZN7cutlass13device_kernelIN5flash19enable_sm80_to_sm89INS1_16FlashAttnFwdSm80INS1_25CollectiveMainloopFwdSm80ILi8ELi2ELb0EN4cute5tupleIJNS5_1CILi128EEENS7_ILi64EEENS7_ILi192EEEEEELi192ENS_6half_tEfNS_4arch4Sm80ELb1ELb0ELb0ELb1ELb0ELb1ELb1ELb1EEENS1_21CollectiveEpilogueFwdINS6_IJS8_SA_S9_EEENS6_IJNS7_ILi1EEESI_SI_EEESC_SE_Li256ELb1ELb1ELb1ELb0EEENS1_36VarlenDynamicPersistentTileSchedulerILi128ELi64ELi256ELi256ELb1ELb1ELb0ELb1ELb1ELb1EEEEEEEEEvNT_6ParamsE:
        .type           _ZN7cutlass13device_kernelIN5flash19enable_sm80_to_sm89INS1_16FlashAttnFwdSm80INS1_25CollectiveMainloopFwdSm80ILi8ELi2ELb0EN4cute5tupleIJNS5_1CILi128EEENS7_ILi64EEENS7_ILi192EEEEEELi192ENS_6half_tEfNS_4arch4Sm80ELb1ELb0ELb0ELb1ELb0ELb1ELb1ELb1EEENS1_21CollectiveEpilogueFwdINS6_IJS8_SA_S9_EEENS6_IJNS7_ILi1EEESI_SI_EEESC_SE_Li256ELb1ELb1ELb1ELb0EEENS1_36VarlenDynamicPersistentTileSchedulerILi128ELi64ELi256ELi256ELb1ELb1ELb0ELb1ELb1ELb1EEEEEEEEEvNT_6ParamsE,@function
        .size           _ZN7cutlass13device_kernelIN5flash19enable_sm80_to_sm89INS1_16FlashAttnFwdSm80INS1_25CollectiveMainloopFwdSm80ILi8ELi2ELb0EN4cute5tupleIJNS5_1CILi128EEENS7_ILi64EEENS7_ILi192EEEEEELi192ENS_6half_tEfNS_4arch4Sm80ELb1ELb0ELb0ELb1ELb0ELb1ELb1ELb1EEENS1_21CollectiveEpilogueFwdINS6_IJS8_SA_S9_EEENS6_IJNS7_ILi1EEESI_SI_EEESC_SE_Li256ELb1ELb1ELb1ELb0EEENS1_36VarlenDynamicPersistentTileSchedulerILi128ELi64ELi256ELi256ELb1ELb1ELb0ELb1ELb1ELb1EEEEEEEEEvNT_6ParamsE,(.L_x_71 - _ZN7cutlass13device_kernelIN5flash19enable_sm80_to_sm89INS1_16FlashAttnFwdSm80INS1_25CollectiveMainloopFwdSm80ILi8ELi2ELb0EN4cute5tupleIJNS5_1CILi128EEENS7_ILi64EEENS7_ILi192EEEEEELi192ENS_6half_tEfNS_4arch4Sm80ELb1ELb0ELb0ELb1ELb0ELb1ELb1ELb1EEENS1_21CollectiveEpilogueFwdINS6_IJS8_SA_S9_EEENS6_IJNS7_ILi1EEESI_SI_EEESC_SE_Li256ELb1ELb1ELb1ELb0EEENS1_36VarlenDynamicPersistentTileSchedulerILi128ELi64ELi256ELi256ELb1ELb1ELb0ELb1ELb1ELb1EEEEEEEEEvNT_6ParamsE)
        .other          _ZN7cutlass13device_kernelIN5flash19enable_sm80_to_sm89INS1_16FlashAttnFwdSm80INS1_25CollectiveMainloopFwdSm80ILi8ELi2ELb0EN4cute5tupleIJNS5_1CILi128EEENS7_ILi64EEENS7_ILi192EEEEEELi192ENS_6half_tEfNS_4arch4Sm80ELb1ELb0ELb0ELb1ELb0ELb1ELb1ELb1EEENS1_21CollectiveEpilogueFwdINS6_IJS8_SA_S9_EEENS6_IJNS7_ILi1EEESI_SI_EEESC_SE_Li256ELb1ELb1ELb1ELb0EEENS1_36VarlenDynamicPersistentTileSchedulerILi128ELi64ELi256ELi256ELb1ELb1ELb0ELb1ELb1ELb1EEEEEEEEEvNT_6ParamsE,@"STO_CUDA_ENTRY STV_DEFAULT"
_ZN7cutlass13device_kernelIN5flash19enable_sm80_to_sm89INS1_16FlashAttnFwdSm80INS1_25CollectiveMainloopFwdSm80ILi8ELi2ELb0EN4cute5tupleIJNS5_1CILi128EEENS7_ILi64EEENS7_ILi192EEEEEELi192ENS_6half_tEfNS_4arch4Sm80ELb1ELb0ELb0ELb1ELb0ELb1ELb1ELb1EEENS1_21CollectiveEpilogueFwdINS6_IJS8_SA_S9_EEENS6_IJNS7_ILi1EEESI_SI_EEESC_SE_Li256ELb1ELb1ELb1ELb0EEENS1_36VarlenDynamicPersistentTileSchedulerILi128ELi64ELi256ELi256ELb1ELb1ELb0ELb1ELb1ELb1EEEEEEEEEvNT_6ParamsE:
[----:B------:R-:W-:Y:S01]  /*0000*/  LDC R1, c[0x0][0x28] ;  /* 0x00000a00ff017b82 */ /* 0x000fe20000000800 */
[----:B------:R-:W-:Y:S05]  /*0010*/  EXIT ;  /* 0x000000000000794d */ /* 0x000fea0003800000 */
.L_x_35:
        /* <DEDUP_REMOVED lines=14> */
.L_x_71:


//--------------------- .nv.shared.reserved.0     --------------------------
	.section	.nv.shared.reserved.0,"aw",@nobits
	.weak		__nv_reservedSMEM_offset_0_alias
	.size		__nv_reservedSMEM_offset_0_alias, 0, 0
	.other		__nv_reservedSMEM_offset_0_alias,@"STO_CUDA_RESERVED_SHARED STV_DEFAULT"
__nv_reservedSMEM_offset_0_alias:
	.zero		0


//--------------------- .nv.global                --------------------------
	.section	.nv.global,"aw",@nobits
.nv.global:
	.type		_ZN83_INTERNAL_91fcea5d_47_flash_fwd_hdim192_fp16_split_softcapall_sm80_cu_1f2e7571_37104cute1_E,@object
	.size		_ZN83_INTERNAL_91fcea5d_47_flash_fwd_hdim192_fp16_split_softcapall_sm80_cu_1f2e7571_37104cute1_E,(_ZN83_INTERNAL_91fcea5d_47_flash_fwd_hdim192_fp16_split_softcapall_sm80_cu_1f2e7571_37104cuda3std3__45__cpo6cbeginE - _ZN83_INTERNAL_91fcea5d_47_flash_fwd_hdim192_fp16_split_softcapall_sm80_cu_1f2e7571_37104cute1_E)
_ZN83_INTERNAL_91fcea5d_47_flash_fwd_hdim192_fp16_split_softcapall_sm80_cu_1f2e7571_37104cute1_E:
	.zero		1
	.type		_ZN83_INTERNAL_91fcea5d_47_flash_fwd_hdim192_fp16_split_softcapall_sm80_cu_1f2e7571_37104cuda3std3__45__cpo6cbeginE,@object
	.size		_ZN83_INTERNAL_91fcea5d_47_flash_fwd_hdim192_fp16_split_softcapall_sm80_cu_1f2e7571_37104cuda3std3__45__cpo6cbeginE,(_ZN83_INTERNAL_91fcea5d_47_flash_fwd_hdim192_fp16_split_softcapall_sm80_cu_1f2e7571_37104cuda3std3__48in_placeE - _ZN83_INTERNAL_91fcea5d_47_flash_fwd_hdim192_fp16_split_softcapall_sm80_cu_1f2e7571_37104cuda3std3__45__cpo6cbeginE)
_ZN83_INTERNAL_91fcea5d_47_flash_fwd_hdim192_fp16_split_softcapall_sm80_cu_1f2e7571_37104cuda3std3__45__cpo6cbeginE:
	.zero		1
	.type		_ZN83_INTERNAL_91fcea5d_47_flash_fwd_hdim192_fp16_split_softcapall_sm80_cu_1f2e7571_37104cuda3std3__48in_placeE,@object
	.size		_ZN83_INTERNAL_91fcea5d_47_flash_fwd_hdim192_fp16_split_softcapall_sm80_cu_1f2e7571_37104cuda3std3__48in_placeE,(_ZN83_INTERNAL_91fcea5d_47_flash_fwd_hdim192_fp16_split_softcapall_sm80_cu_1f2e7571_37104cuda3std6ranges3__45__cpo9iter_moveE - _ZN83_INTERNAL_91fcea5d_47_flash_fwd_hdim192_fp16_split_softcapall_sm80_cu_1f2e7571_37104cuda3std3__48in_placeE)
_ZN83_INTERNAL_91fcea5d_47_flash_fwd_hdim192_fp16_split_softcapall_sm80_cu_1f2e7571_37104cuda3std3__48in_placeE:
	.zero		1
	.type		_ZN83_INTERNAL_91fcea5d_47_flash_fwd_hdim192_fp16_split_softcapall_sm80_cu_1f2e7571_37104cuda3std6ranges3__45__cpo9iter_moveE,@object
	.size		_ZN83_INTERNAL_91fcea5d_47_flash_fwd_hdim192_fp16_split_softcapall_sm80_cu_1f2e7571_37104cuda3std6ranges3__45__cpo9iter_moveE,(_ZN83_INTERNAL_91fcea5d_47_flash_fwd_hdim192_fp16_split_softcapall_sm80_cu_1f2e7571_37104cuda3std3__45__cpo5beginE - _ZN83_INTERNAL_91fcea5d_47_flash_fwd_hdim192_fp16_split_softcapall_sm80_cu_1f2e7571_37104cuda3std6ranges3__45__cpo9iter_moveE)
_ZN83_INTERNAL_91fcea5d_47_flash_fwd_hdim192_fp16_split_softcapall_sm80_cu_1f2e7571_37104cuda3std6ranges3__45__cpo9iter_moveE:
	.zero		1
	.type		_ZN83_INTERNAL_91fcea5d_47_flash_fwd_hdim192_fp16_split_softcapall_sm80_cu_1f2e7571_37104cuda3std3__45__cpo5beginE,@object
	.size		_ZN83_INTERNAL_91fcea5d_47_flash_fwd_hdim192_fp16_split_softcapall_sm80_cu_1f2e7571_37104cuda3std3__45__cpo5beginE,(_ZN83_INTERNAL_91fcea5d_47_flash_fwd_hdim192_fp16_split_softcapall_sm80_cu_1f2e7571_37104cuda3std3__485_GLOBAL__N__91fcea5d_47_flash_fwd_hdim192_fp16_split_softcapall_sm80_cu_1f2e7571_37106ignoreE - _ZN83_INTERNAL_91fcea5d_47_flash_fwd_hdim192_fp16_split_softcapall_sm80_cu_1f2e7571_37104cuda3std3__45__cpo5beginE)
_ZN83_INTERNAL_91fcea5d_47_flash_fwd_hdim192_fp16_split_softcapall_sm80_cu_1f2e7571_37104cuda3std3__45__cpo5beginE:
	.zero		1
	.type		_ZN83_INTERNAL_91fcea5d_47_flash_fwd_hdim192_fp16_split_softcapall_sm80_cu_1f2e7571_37104cuda3std3__485_GLOBAL__N__91fcea5d_47_flash_fwd_hdim192_fp16_split_softcapall_sm80_cu_1f2e7571_37106ignoreE,@object
	.size		_ZN83_INTERNAL_91fcea5d_47_flash_fwd_hdim192_fp16_split_softcapall_sm80_cu_1f2e7571_37104cuda3std3__485_GLOBAL__N__91fcea5d_47_flash_fwd_hdim192_fp16_split_softcapall_sm80_cu_1f2e7571_37106ignoreE,(_ZN83_INTERNAL_91fcea5d_47_flash_fwd_hdim192_fp16_split_softcapall_sm80_cu_1f2e7571_37104cute7productE - _ZN83_INTERNAL_91fcea5d_47_flash_fwd_hdim192_fp16_split_softcapall_sm80_cu_1f2e7571_37104cuda3std3__485_GLOBAL__N__91fcea5d_47_flash_fwd_hdim192_fp16_split_softcapall_sm80_cu_1f2e7571_37106ignoreE)
_ZN83_INTERNAL_91fcea5d_47_flash_fwd_hdim192_fp16_split_softcapall_sm80_cu_1f2e7571_37104cuda3std3__485_GLOBAL__N__91fcea5d_47_flash_fwd_hdim192_fp16_split_softcapall_sm80_cu_1f2e7571_37106ignoreE:
	.zero		1
	.type		_ZN83_INTERNAL_91fcea5d_47_flash_fwd_hdim192_fp16_split_softcapall_sm80_cu_1f2e7571_37104cute7productE,@object
	.size		_ZN83_INTERNAL_91fcea5d_47_flash_fwd_hdim192_fp16_split_softcapall_sm80_cu_1f2e7571_37104cute7productE,(_ZN83_INTERNAL_91fcea5d_47_flash_fwd_hdim192_fp16_split_softcapall_sm80_cu_1f2e7571_37104cuda3std3__45__cpo3endE - _ZN83_INTERNAL_91fcea5d_47_flash_fwd_hdim192_fp16_split_softcapall_sm80_cu_1f2e7571_37104cute7productE)
_ZN83_INTERNAL_91fcea5d_47_flash_fwd_hdim192_fp16_split_softcapall_sm80_cu_1f2e7571_37104cute7productE:
	.zero		1
	.type		_ZN83_INTERNAL_91fcea5d_47_flash_fwd_hdim192_fp16_split_softcapall_sm80_cu_1f2e7571_37104cuda3std3__45__cpo3endE,@object
	.size		_ZN83_INTERNAL_91fcea5d_47_flash_fwd_hdim192_fp16_split_softcapall_sm80_cu_1f2e7571_37104cuda3std3__45__cpo3endE,(_ZN83_INTERNAL_91fcea5d_47_flash_fwd_hdim192_fp16_split_softcapall_sm80_cu_1f2e7571_37104cuda3std3__419piecewise_constructE - _ZN83_INTERNAL_91fcea5d_47_flash_fwd_hdim192_fp16_split_softcapall_sm80_cu_1f2e7571_37104cuda3std3__45__cpo3endE)
_ZN83_INTERNAL_91fcea5d_47_flash_fwd_hdim192_fp16_split_softcapall_sm80_cu_1f2e7571_37104cuda3std3__45__cpo3endE:
	.zero		1
	.type		_ZN83_INTERNAL_91fcea5d_47_flash_fwd_hdim192_fp16_split_softcapall_sm80_cu_1f2e7571_37104cuda3std3__419piecewise_constructE,@object
	.size		_ZN83_INTERNAL_91fcea5d_47_flash_fwd_hdim192_fp16_split_softcapall_sm80_cu_1f2e7571_37104cuda3std3__419piecewise_constructE,(_ZN83_INTERNAL_91fcea5d_47_flash_fwd_hdim192_fp16_split_softcapall_sm80_cu_1f2e7571_37104cuda3std3__45__cpo4cendE - _ZN83_INTERNAL_91fcea5d_47_flash_fwd_hdim192_fp16_split_softcapall_sm80_cu_1f2e7571_37104cuda3std3__419piecewise_constructE)
_ZN83_INTERNAL_91fcea5d_47_flash_fwd_hdim192_fp16_split_softcapall_sm80_cu_1f2e7571_37104cuda3std3__419piecewise_constructE:
	.zero		1
	.type		_ZN83_INTERNAL_91fcea5d_47_flash_fwd_hdim192_fp16_split_softcapall_sm80_cu_1f2e7571_37104cuda3std3__45__cpo4cendE,@object
	.size		_ZN83_INTERNAL_91fcea5d_47_flash_fwd_hdim192_fp16_split_softcapall_sm80_cu_1f2e7571_37104cuda3std3__45__cpo4cendE,(_ZN83_INTERNAL_91fcea5d_47_flash_fwd_hdim192_fp16_split_softcapall_sm80_cu_1f2e7571_37104cuda3std6ranges3__45__cpo4swapE - _ZN83_INTERNAL_91fcea5d_47_flash_fwd_hdim192_fp16_split_softcapall_sm80_cu_1f2e7571_37104cuda3std3__45__cpo4cendE)
_ZN83_INTERNAL_91fcea5d_47_flash_fwd_hdim192_fp16_split_softcapall_sm80_cu_1f2e7571_37104cuda3std3__45__cpo4cendE:
	.zero		1
	.type		_ZN83_INTERNAL_91fcea5d_47_flash_fwd_hdim192_fp16_split_softcapall_sm80_cu_1f2e7571_37104cuda3std6ranges3__45__cpo4swapE,@object
	.size		_ZN83_INTERNAL_91fcea5d_47_flash_fwd_hdim192_fp16_split_softcapall_sm80_cu_1f2e7571_37104cuda3std6ranges3__45__cpo4swapE,(.L_7 - _ZN83_INTERNAL_91fcea5d_47_flash_fwd_hdim192_fp16_split_softcapall_sm80_cu_1f2e7571_37104cuda3std6ranges3__45__cpo4swapE)
_ZN83_INTERNAL_91fcea5d_47_flash_fwd_hdim192_fp16_split_softcapall_sm80_cu_1f2e7571_37104cuda3std6ranges3__45__cpo4swapE:
	.zero		1
.L_7:


//--------------------- .nv.constant0._ZN7cutlass13device_kernelIN5flash19enable_sm80_to_sm89INS1_16FlashAttnFwdSm80INS1_25CollectiveMainloopFwdSm80ILi8ELi1ELb1EN4cute5tupleIJNS5_1CILi128EEENS7_ILi96EEENS7_ILi192EEEEEELi192ENS_6half_tEfNS_4arch4Sm80ELb0ELb0ELb1ELb0ELb0ELb0ELb1ELb1EEENS1_21CollectiveEpilogueFwdINS6_IJS8_SA_S9_EEENS6_IJNS7_ILi1EEESI_SI_EEESC_SE_Li256ELb0ELb1ELb1ELb0EEENS1_19SingleTileSchedulerILb0ELb1ELb1ELi128EEEEEEEEEvNT_6ParamsE --------------------------
	.section	.nv.constant0._ZN7cutlass13device_kernelIN5flash19enable_sm80_to_sm89INS1_16FlashAttnFwdSm80INS1_25CollectiveMainloopFwdSm80ILi8ELi1ELb1EN4cute5tupleIJNS5_1CILi128EEENS7_ILi96EEENS7_ILi192EEEEEELi192ENS_6half_tEfNS_4arch4Sm80ELb0ELb0ELb1ELb0ELb0ELb0ELb1ELb1EEENS1_21CollectiveEpilogueFwdINS6_IJS8_SA_S9_EEENS6_IJNS7_ILi1EEESI_SI_EEESC_SE_Li256ELb0ELb1ELb1ELb0EEENS1_19SingleTileSchedulerILb0ELb1ELb1ELi128EEEEEEEEEvNT_6ParamsE,"a",@progbits
	.sectionflags	@""
	.align	4
.nv.constant0._ZN7cutlass13device_kernelIN5flash19enable_sm80_to_sm89INS1_16FlashAttnFwdSm80INS1_25CollectiveMainloopFwdSm80ILi8ELi1ELb1EN4cute5tupleIJNS5_1CILi128EEENS7_ILi96EEENS7_ILi192EEEEEELi192ENS_6half_tEfNS_4arch4Sm80ELb0ELb0ELb1ELb0ELb0ELb0ELb1ELb1EEENS1_21CollectiveEpilogueFwdINS6_IJS8_SA_S9_EEENS6_IJNS7_ILi1EEESI_SI_EEESC_SE_Li256ELb0ELb1ELb1ELb0EEENS1_19SingleTileSchedulerILb0ELb1ELb1ELi128EEEEEEEEEvNT_6ParamsE:
	.zero		1576


//--------------------- .nv.constant0._ZN7cutlass13device_kernelIN5flash19enable_sm80_to_sm89INS1_16FlashAttnFwdSm80INS1_25CollectiveMainloopFwdSm80ILi8ELi1ELb0EN4cute5tupleIJNS5_1CILi128EEENS7_ILi64EEENS7_ILi192EEEEEELi192ENS_6half_tEfNS_4arch4Sm80ELb0ELb0ELb1ELb1ELb0ELb0ELb1ELb1EEENS1_21CollectiveEpilogueFwdINS6_IJS8_SA_S9_EEENS6_IJNS7_ILi1EEESI_SI_EEESC_SE_Li256ELb1ELb1ELb1ELb0EEENS1_36VarlenDynamicPersistentTileSchedulerILi128ELi64ELi256ELi256ELb1ELb1ELb0ELb0ELb1ELb1EEEEEEEEEvNT_6ParamsE --------------------------
	.section	.nv.constant0._ZN7cutlass13device_kernelIN5flash19enable_sm80_to_sm89INS1_16FlashAttnFwdSm80INS1_25CollectiveMainloopFwdSm80ILi8ELi1ELb0EN4cute5tupleIJNS5_1CILi128EEENS7_ILi64EEENS7_ILi192EEEEEELi192ENS_6half_tEfNS_4arch4Sm80ELb0ELb0ELb1ELb1ELb0ELb0ELb1ELb1EEENS1_21CollectiveEpilogueFwdINS6_IJS8_SA_S9_EEENS6_IJNS7_ILi1EEESI_SI_EEESC_SE_Li256ELb1ELb1ELb1ELb0EEENS1_36VarlenDynamicPersistentTileSchedulerILi128ELi64ELi256ELi256ELb1ELb1ELb0ELb0ELb1ELb1EEEEEEEEEvNT_6ParamsE,"a",@progbits
	.sectionflags	@""
	.align	4
.nv.constant0._ZN7cutlass13device_kernelIN5flash19enable_sm80_to_sm89INS1_16FlashAttnFwdSm80INS1_25CollectiveMainloopFwdSm80ILi8ELi1ELb0EN4cute5tupleIJNS5_1CILi128EEENS7_ILi64EEENS7_ILi192EEEEEELi192ENS_6half_tEfNS_4arch4Sm80ELb0ELb0ELb1ELb1ELb0ELb0ELb1ELb1EEENS1_21CollectiveEpilogueFwdINS6_IJS8_SA_S9_EEENS6_IJNS7_ILi1EEESI_SI_EEESC_SE_Li256ELb1ELb1ELb1ELb0EEENS1_36VarlenDynamicPersistentTileSchedulerILi128ELi64ELi256ELi256ELb1ELb1ELb0ELb0ELb1ELb1EEEEEEEEEvNT_6ParamsE:
	.zero		1608


//--------------------- .nv.constant0._ZN7cutlass13device_kernelIN5flash19enable_sm80_to_sm89INS1_16FlashAttnFwdSm80INS1_25CollectiveMainloopFwdSm80ILi8ELi1ELb0EN4cute5tupleIJNS5_1CILi128EEENS7_ILi64EEENS7_ILi192EEEEEELi192ENS_6half_tEfNS_4arch4Sm80ELb0ELb0ELb1ELb1ELb0ELb1ELb1ELb1EEENS1_21CollectiveEpilogueFwdINS6_IJS8_SA_S9_EEENS6_IJNS7_ILi1EEESI_SI_EEESC_SE_Li256ELb1ELb1ELb1ELb0EEENS1_36VarlenDynamicPersistentTileSchedulerILi128ELi64ELi256ELi256ELb1ELb1ELb0ELb0ELb1ELb1EEEEEEEEEvNT_6ParamsE --------------------------
	.section	.nv.constant0._ZN7cutlass13device_kernelIN5flash19enable_sm80_to_sm89INS1_16FlashAttnFwdSm80INS1_25CollectiveMainloopFwdSm80ILi8ELi1ELb0EN4cute5tupleIJNS5_1CILi128EEENS7_ILi64EEENS7_ILi192EEEEEELi192ENS_6half_tEfNS_4arch4Sm80ELb0ELb0ELb1ELb1ELb0ELb1ELb1ELb1EEENS1_21CollectiveEpilogueFwdINS6_IJS8_SA_S9_EEENS6_IJNS7_ILi1EEESI_SI_EEESC_SE_Li256ELb1ELb1ELb1ELb0EEENS1_36VarlenDynamicPersistentTileSchedulerILi128ELi64ELi256ELi256ELb1ELb1ELb0ELb0ELb1ELb1EEEEEEEEEvNT_6ParamsE,"a",@progbits
	.sectionflags	@""
	.align	4
.nv.constant0._ZN7cutlass13device_kernelIN5flash19enable_sm80_to_sm89INS1_16FlashAttnFwdSm80INS1_25CollectiveMainloopFwdSm80ILi8ELi1ELb0EN4cute5tupleIJNS5_1CILi128EEENS7_ILi64EEENS7_ILi192EEEEEELi192ENS_6half_tEfNS_4arch4Sm80ELb0ELb0ELb1ELb1ELb0ELb1ELb1ELb1EEENS1_21CollectiveEpilogueFwdINS6_IJS8_SA_S9_EEENS6_IJNS7_ILi1EEESI_SI_EEESC_SE_Li256ELb1ELb1ELb1ELb0EEENS1_36VarlenDynamicPersistentTileSchedulerILi128ELi64ELi256ELi256ELb1ELb1ELb0ELb0ELb1ELb1EEEEEEEEEvNT_6ParamsE:
	.zero		1608


//--------------------- .nv.constant0._ZN7cutlass13device_kernelIN5flash19enable_sm80_to_sm89INS1_16FlashAttnFwdSm80INS1_25CollectiveMainloopFwdSm80ILi8ELi1ELb0EN4cute5tupleIJNS5_1CILi128EEENS7_ILi64EEENS7_ILi192EEEEEELi192ENS_6half_tEfNS_4arch4Sm80ELb0ELb1ELb1ELb0ELb0ELb0ELb1ELb1EEENS1_21CollectiveEpilogueFwdINS6_IJS8_SA_S9_EEENS6_IJNS7_ILi1EEESI_SI_EEESC_SE_Li256ELb0ELb1ELb1ELb0EEENS1_19SingleTileSchedulerILb0ELb1ELb1ELi128EEEEEEEEEvNT_6ParamsE --------------------------
	.section	.nv.constant0._ZN7cutlass13device_kernelIN5flash19enable_sm80_to_sm89INS1_16FlashAttnFwdSm80INS1_25CollectiveMainloopFwdSm80ILi8ELi1ELb0EN4cute5tupleIJNS5_1CILi128EEENS7_ILi64EEENS7_ILi192EEEEEELi192ENS_6half_tEfNS_4arch4Sm80ELb0ELb1ELb1ELb0ELb0ELb0ELb1ELb1EEENS1_21CollectiveEpilogueFwdINS6_IJS8_SA_S9_EEENS6_IJNS7_ILi1EEESI_SI_EEESC_SE_Li256ELb0ELb1ELb1ELb0EEENS1_19SingleTileSchedulerILb0ELb1ELb1ELi128EEEEEEEEEvNT_6ParamsE,"a",@progbits
	.sectionflags	@""
	.align	4
.nv.constant0._ZN7cutlass13device_kernelIN5flash19enable_sm80_to_sm89INS1_16FlashAttnFwdSm80INS1_25CollectiveMainloopFwdSm80ILi8ELi1ELb0EN4cute5tupleIJNS5_1CILi128EEENS7_ILi64EEENS7_ILi192EEEEEELi192ENS_6half_tEfNS_4arch4Sm80ELb0ELb1ELb1ELb0ELb0ELb0ELb1ELb1EEENS1_21CollectiveEpilogueFwdINS6_IJS8_SA_S9_EEENS6_IJNS7_ILi1EEESI_SI_EEESC_SE_Li256ELb0ELb1ELb1ELb0EEENS1_19SingleTileSchedulerILb0ELb1ELb1ELi128EEEEEEEEEvNT_6ParamsE:
	.zero		1576


//--------------------- .nv.constant0._ZN7cutlass13device_kernelIN5flash19enable_sm80_to_sm89INS1_16FlashAttnFwdSm80INS1_25CollectiveMainloopFwdSm80ILi8ELi1ELb0EN4cute5tupleIJNS5_1CILi128EEENS7_ILi64EEENS7_ILi192EEEEEELi192ENS_6half_tEfNS_4arch4Sm80ELb0ELb1ELb1ELb1ELb0ELb0ELb1ELb1EEENS1_21CollectiveEpilogueFwdINS6_IJS8_SA_S9_EEENS6_IJNS7_ILi1EEESI_SI_EEESC_SE_Li256ELb1ELb1ELb1ELb0EEENS1_36VarlenDynamicPersistentTileSchedulerILi128ELi64ELi256ELi256ELb1ELb1ELb0ELb1ELb0ELb1EEEEEEEEEvNT_6ParamsE --------------------------
	.section	.nv.constant0._ZN7cutlass13device_kernelIN5flash19enable_sm80_to_sm89INS1_16FlashAttnFwdSm80INS1_25CollectiveMainloopFwdSm80ILi8ELi1ELb0EN4cute5tupleIJNS5_1CILi128EEENS7_ILi64EEENS7_ILi192EEEEEELi192ENS_6half_tEfNS_4arch4Sm80ELb0ELb1ELb1ELb1ELb0ELb0ELb1ELb1EEENS1_21CollectiveEpilogueFwdINS6_IJS8_SA_S9_EEENS6_IJNS7_ILi1EEESI_SI_EEESC_SE_Li256ELb1ELb1ELb1ELb0EEENS1_36VarlenDynamicPersistentTileSchedulerILi128ELi64ELi256ELi256ELb1ELb1ELb0ELb1ELb0ELb1EEEEEEEEEvNT_6ParamsE,"a",@progbits
	.sectionflags	@""
	.align	4
.nv.constant0._ZN7cutlass13device_kernelIN5flash19enable_sm80_to_sm89INS1_16FlashAttnFwdSm80INS1_25CollectiveMainloopFwdSm80ILi8ELi1ELb0EN4cute5tupleIJNS5_1CILi128EEENS7_ILi64EEENS7_ILi192EEEEEELi192ENS_6half_tEfNS_4arch4Sm80ELb0ELb1ELb1ELb1ELb0ELb0ELb1ELb1EEENS1_21CollectiveEpilogueFwdINS6_IJS8_SA_S9_EEENS6_IJNS7_ILi1EEESI_SI_EEESC_SE_Li256ELb1ELb1ELb1ELb0EEENS1_36VarlenDynamicPersistentTileSchedulerILi128ELi64ELi256ELi256ELb1ELb1ELb0ELb1ELb0ELb1EEEEEEEEEvNT_6ParamsE:
	.zero		1608


//--------------------- .nv.constant0._ZN7cutlass13device_kernelIN5flash19enable_sm80_to_sm89INS1_16FlashAttnFwdSm80INS1_25CollectiveMainloopFwdSm80ILi8ELi1ELb0EN4cute5tupleIJNS5_1CILi128EEENS7_ILi64EEENS7_ILi192EEEEEELi192ENS_6half_tEfNS_4arch4Sm80ELb0ELb1ELb1ELb1ELb0ELb1ELb1ELb1EEENS1_21CollectiveEpilogueFwdINS6_IJS8_SA_S9_EEENS6_IJNS7_ILi1EEESI_SI_EEESC_SE_Li256ELb1ELb1ELb1ELb0EEENS1_36VarlenDynamicPersistentTileSchedulerILi128ELi64ELi256ELi256ELb1ELb1ELb0ELb1ELb0ELb1EEEEEEEEEvNT_6ParamsE --------------------------
	.section	.nv.constant0._ZN7cutlass13device_kernelIN5flash19enable_sm80_to_sm89INS1_16FlashAttnFwdSm80INS1_25CollectiveMainloopFwdSm80ILi8ELi1ELb0EN4cute5tupleIJNS5_1CILi128EEENS7_ILi64EEENS7_ILi192EEEEEELi192ENS_6half_tEfNS_4arch4Sm80ELb0ELb1ELb1ELb1ELb0ELb1ELb1ELb1EEENS1_21CollectiveEpilogueFwdINS6_IJS8_SA_S9_EEENS6_IJNS7_ILi1EEESI_SI_EEESC_SE_Li256ELb1ELb1ELb1ELb0EEENS1_36VarlenDynamicPersistentTileSchedulerILi128ELi64ELi256ELi256ELb1ELb1ELb0ELb1ELb0ELb1EEEEEEEEEvNT_6ParamsE,"a",@progbits
	.sectionflags	@""
	.align	4
.nv.constant0._ZN7cutlass13device_kernelIN5flash19enable_sm80_to_sm89INS1_16FlashAttnFwdSm80INS1_25CollectiveMainloopFwdSm80ILi8ELi1ELb0EN4cute5tupleIJNS5_1CILi128EEENS7_ILi64EEENS7_ILi192EEEEEELi192ENS_6half_tEfNS_4arch4Sm80ELb0ELb1ELb1ELb1ELb0ELb1ELb1ELb1EEENS1_21CollectiveEpilogueFwdINS6_IJS8_SA_S9_EEENS6_IJNS7_ILi1EEESI_SI_EEESC_SE_Li256ELb1ELb1ELb1ELb0EEENS1_36VarlenDynamicPersistentTileSchedulerILi128ELi64ELi256ELi256ELb1ELb1ELb0ELb1ELb0ELb1EEEEEEEEEvNT_6ParamsE:
	.zero		1608


//--------------------- .nv.constant0._ZN7cutlass13device_kernelIN5flash19enable_sm80_to_sm89INS1_16FlashAttnFwdSm80INS1_25CollectiveMainloopFwdSm80ILi8ELi1ELb1EN4cute5tupleIJNS5_1CILi128EEENS7_ILi96EEENS7_ILi192EEEEEELi192ENS_6half_tEfNS_4arch4Sm80ELb1ELb0ELb1ELb0ELb0ELb0ELb1ELb1EEENS1_21CollectiveEpilogueFwdINS6_IJS8_SA_S9_EEENS6_IJNS7_ILi1EEESI_SI_EEESC_SE_Li256ELb0ELb1ELb1ELb0EEENS1_30DynamicPersistentTileSchedulerILi256ELi256ELb1ELb1ELb0EEEEEEEEEvNT_6ParamsE --------------------------
	.section	.nv.constant0._ZN7cutlass13device_kernelIN5flash19enable_sm80_to_sm89INS1_16FlashAttnFwdSm80INS1_25CollectiveMainloopFwdSm80ILi8ELi1ELb1EN4cute5tupleIJNS5_1CILi128EEENS7_ILi96EEENS7_ILi192EEEEEELi192ENS_6half_tEfNS_4arch4Sm80ELb1ELb0ELb1ELb0ELb0ELb0ELb1ELb1EEENS1_21CollectiveEpilogueFwdINS6_IJS8_SA_S9_EEENS6_IJNS7_ILi1EEESI_SI_EEESC_SE_Li256ELb0ELb1ELb1ELb0EEENS1_30DynamicPersistentTileSchedulerILi256ELi256ELb1ELb1ELb0EEEEEEEEEvNT_6ParamsE,"a",@progbits
	.sectionflags	@""
	.align	4
.nv.constant0._ZN7cutlass13device_kernelIN5flash19enable_sm80_to_sm89INS1_16FlashAttnFwdSm80INS1_25CollectiveMainloopFwdSm80ILi8ELi1ELb1EN4cute5tupleIJNS5_1CILi128EEENS7_ILi96EEENS7_ILi192EEEEEELi192ENS_6half_tEfNS_4arch4Sm80ELb1ELb0ELb1ELb0ELb0ELb0ELb1ELb1EEENS1_21CollectiveEpilogueFwdINS6_IJS8_SA_S9_EEENS6_IJNS7_ILi1EEESI_SI_EEESC_SE_Li256ELb0ELb1ELb1ELb0EEENS1_30DynamicPersistentTileSchedulerILi256ELi256ELb1ELb1ELb0EEEEEEEEEvNT_6ParamsE:
	.zero		1592


//--------------------- .nv.constant0._ZN7cutlass13device_kernelIN5flash19enable_sm80_to_sm89INS1_16FlashAttnFwdSm80INS1_25CollectiveMainloopFwdSm80ILi8ELi1ELb0EN4cute5tupleIJNS5_1CILi128EEENS7_ILi64EEENS7_ILi192EEEEEELi192ENS_6half_tEfNS_4arch4Sm80ELb1ELb0ELb1ELb1ELb0ELb0ELb1ELb1EEENS1_21CollectiveEpilogueFwdINS6_IJS8_SA_S9_EEENS6_IJNS7_ILi1EEESI_SI_EEESC_SE_Li256ELb1ELb1ELb1ELb0EEENS1_36VarlenDynamicPersistentTileSchedulerILi128ELi64ELi256ELi256ELb1ELb1ELb0ELb1ELb1ELb1EEEEEEEEEvNT_6ParamsE --------------------------
	.section	.nv.constant0._ZN7cutlass13device_kernelIN5flash19enable_sm80_to_sm89INS1_16FlashAttnFwdSm80INS1_25CollectiveMainloopFwdSm80ILi8ELi1ELb0EN4cute5tupleIJNS5_1CILi128EEENS7_ILi64EEENS7_ILi192EEEEEELi192ENS_6half_tEfNS_4arch4Sm80ELb1ELb0ELb1ELb1ELb0ELb0ELb1ELb1EEENS1_21CollectiveEpilogueFwdINS6_IJS8_SA_S9_EEENS6_IJNS7_ILi1EEESI_SI_EEESC_SE_Li256ELb1ELb1ELb1ELb0EEENS1_36VarlenDynamicPersistentTileSchedulerILi128ELi64ELi256ELi256ELb1ELb1ELb0ELb1ELb1ELb1EEEEEEEEEvNT_6ParamsE,"a",@progbits
	.sectionflags	@""
	.align	4
.nv.constant0._ZN7cutlass13device_kernelIN5flash19enable_sm80_to_sm89INS1_16FlashAttnFwdSm80INS1_25CollectiveMainloopFwdSm80ILi8ELi1ELb0EN4cute5tupleIJNS5_1CILi128EEENS7_ILi64EEENS7_ILi192EEEEEELi192ENS_6half_tEfNS_4arch4Sm80ELb1ELb0ELb1ELb1ELb0ELb0ELb1ELb1EEENS1_21CollectiveEpilogueFwdINS6_IJS8_SA_S9_EEENS6_IJNS7_ILi1EEESI_SI_EEESC_SE_Li256ELb1ELb1ELb1ELb0EEENS1_36VarlenDynamicPersistentTileSchedulerILi128ELi64ELi256ELi256ELb1ELb1ELb0ELb1ELb1ELb1EEEEEEEEEvNT_6ParamsE:
	.zero		1608


//--------------------- .nv.constant0._ZN7cutlass13device_kernelIN5flash19enable_sm80_to_sm89INS1_16FlashAttnFwdSm80INS1_25CollectiveMainloopFwdSm80ILi8ELi1ELb0EN4cute5tupleIJNS5_1CILi128EEENS7_ILi64EEENS7_ILi192EEEEEELi192ENS_6half_tEfNS_4arch4Sm80ELb1ELb0ELb1ELb1ELb0ELb1ELb1ELb1EEENS1_21CollectiveEpilogueFwdINS6_IJS8_SA_S9_EEENS6_IJNS7_ILi1EEESI_SI_EEESC_SE_Li256ELb1ELb1ELb1ELb0EEENS1_36VarlenDynamicPersistentTileSchedulerILi128ELi64ELi256ELi256ELb1ELb1ELb0ELb1ELb1ELb1EEEEEEEEEvNT_6ParamsE --------------------------
	.section	.nv.constant0._ZN7cutlass13device_kernelIN5flash19enable_sm80_to_sm89INS1_16FlashAttnFwdSm80INS1_25CollectiveMainloopFwdSm80ILi8ELi1ELb0EN4cute5tupleIJNS5_1CILi128EEENS7_ILi64EEENS7_ILi192EEEEEELi192ENS_6half_tEfNS_4arch4Sm80ELb1ELb0ELb1ELb1ELb0ELb1ELb1ELb1EEENS1_21CollectiveEpilogueFwdINS6_IJS8_SA_S9_EEENS6_IJNS7_ILi1EEESI_SI_EEESC_SE_Li256ELb1ELb1ELb1ELb0EEENS1_36VarlenDynamicPersistentTileSchedulerILi128ELi64ELi256ELi256ELb1ELb1ELb0ELb1ELb1ELb1EEEEEEEEEvNT_6ParamsE,"a",@progbits
	.sectionflags	@""
	.align	4
.nv.constant0._ZN7cutlass13device_kernelIN5flash19enable_sm80_to_sm89INS1_16FlashAttnFwdSm80INS1_25CollectiveMainloopFwdSm80ILi8ELi1ELb0EN4cute5tupleIJNS5_1CILi128EEENS7_ILi64EEENS7_ILi192EEEEEELi192ENS_6half_tEfNS_4arch4Sm80ELb1ELb0ELb1ELb1ELb0ELb1ELb1ELb1EEENS1_21CollectiveEpilogueFwdINS6_IJS8_SA_S9_EEENS6_IJNS7_ILi1EEESI_SI_EEESC_SE_Li256ELb1ELb1ELb1ELb0EEENS1_36VarlenDynamicPersistentTileSchedulerILi128ELi64ELi256ELi256ELb1ELb1ELb0ELb1ELb1ELb1EEEEEEEEEvNT_6ParamsE:
	.zero		1608


//--------------------- .nv.constant0._ZN7cutlass13device_kernelIN5flash19enable_sm80_to_sm89INS1_16FlashAttnFwdSm80INS1_25CollectiveMainloopFwdSm80ILi8ELi2ELb1EN4cute5tupleIJNS5_1CILi128EEENS7_ILi96EEENS7_ILi192EEEEEELi192ENS_6half_tEfNS_4arch4Sm80ELb0ELb0ELb1ELb0ELb0ELb0ELb1ELb1EEENS1_21CollectiveEpilogueFwdINS6_IJS8_SA_S9_EEENS6_IJNS7_ILi1EEESI_SI_EEESC_SE_Li256ELb0ELb1ELb1ELb0EEENS1_19SingleTileSchedulerILb0ELb1ELb1ELi128EEEEEEEEEvNT_6ParamsE --------------------------
	.section	.nv.constant0._ZN7cutlass13device_kernelIN5flash19enable_sm80_to_sm89INS1_16FlashAttnFwdSm80INS1_25CollectiveMainloopFwdSm80ILi8ELi2ELb1EN4cute5tupleIJNS5_1CILi128EEENS7_ILi96EEENS7_ILi192EEEEEELi192ENS_6half_tEfNS_4arch4Sm80ELb0ELb0ELb1ELb0ELb0ELb0ELb1ELb1EEENS1_21CollectiveEpilogueFwdINS6_IJS8_SA_S9_EEENS6_IJNS7_ILi1EEESI_SI_EEESC_SE_Li256ELb0ELb1ELb1ELb0EEENS1_19SingleTileSchedulerILb0ELb1ELb1ELi128EEEEEEEEEvNT_6ParamsE,"a",@progbits
	.sectionflags	@""
	.align	4
.nv.constant0._ZN7cutlass13device_kernelIN5flash19enable_sm80_to_sm89INS1_16FlashAttnFwdSm80INS1_25CollectiveMainloopFwdSm80ILi8ELi2ELb1EN4cute5tupleIJNS5_1CILi128EEENS7_ILi96EEENS7_ILi192EEEEEELi192ENS_6half_tEfNS_4arch4Sm80ELb0ELb0ELb1ELb0ELb0ELb0ELb1ELb1EEENS1_21CollectiveEpilogueFwdINS6_IJS8_SA_S9_EEENS6_IJNS7_ILi1EEESI_SI_EEESC_SE_Li256ELb0ELb1ELb1ELb0EEENS1_19SingleTileSchedulerILb0ELb1ELb1ELi128EEEEEEEEEvNT_6ParamsE:
	.zero		1576


//--------------------- .nv.constant0._ZN7cutlass13device_kernelIN5flash19enable_sm80_to_sm89INS1_16FlashAttnFwdSm80INS1_25CollectiveMainloopFwdSm80ILi8ELi2ELb0EN4cute5tupleIJNS5_1CILi128EEENS7_ILi64EEENS7_ILi192EEEEEELi192ENS_6half_tEfNS_4arch4Sm80ELb0ELb0ELb1ELb1ELb0ELb0ELb1ELb1EEENS1_21CollectiveEpilogueFwdINS6_IJS8_SA_S9_EEENS6_IJNS7_ILi1EEESI_SI_EEESC_SE_Li256ELb1ELb1ELb1ELb0EEENS1_36VarlenDynamicPersistentTileSchedulerILi128ELi64ELi256ELi256ELb1ELb1ELb0ELb0ELb1ELb1EEEEEEEEEvNT_6ParamsE --------------------------
	.section	.nv.constant0._ZN7cutlass13device_kernelIN5flash19enable_sm80_to_sm89INS1_16FlashAttnFwdSm80INS1_25CollectiveMainloopFwdSm80ILi8ELi2ELb0EN4cute5tupleIJNS5_1CILi128EEENS7_ILi64EEENS7_ILi192EEEEEELi192ENS_6half_tEfNS_4arch4Sm80ELb0ELb0ELb1ELb1ELb0ELb0ELb1ELb1EEENS1_21CollectiveEpilogueFwdINS6_IJS8_SA_S9_EEENS6_IJNS7_ILi1EEESI_SI_EEESC_SE_Li256ELb1ELb1ELb1ELb0EEENS1_36VarlenDynamicPersistentTileSchedulerILi128ELi64ELi256ELi256ELb1ELb1ELb0ELb0ELb1ELb1EEEEEEEEEvNT_6ParamsE,"a",@progbits
	.sectionflags	@""
	.align	4
.nv.constant0._ZN7cutlass13device_kernelIN5flash19enable_sm80_to_sm89INS1_16FlashAttnFwdSm80INS1_25CollectiveMainloopFwdSm80ILi8ELi2ELb0EN4cute5tupleIJNS5_1CILi128EEENS7_ILi64EEENS7_ILi192EEEEEELi192ENS_6half_tEfNS_4arch4Sm80ELb0ELb0ELb1ELb1ELb0ELb0ELb1ELb1EEENS1_21CollectiveEpilogueFwdINS6_IJS8_SA_S9_EEENS6_IJNS7_ILi1EEESI_SI_EEESC_SE_Li256ELb1ELb1ELb1ELb0EEENS1_36VarlenDynamicPersistentTileSchedulerILi128ELi64ELi256ELi256ELb1ELb1ELb0ELb0ELb1ELb1EEEEEEEEEvNT_6ParamsE:
	.zero		1608


//--------------------- .nv.constant0._ZN7cutlass13device_kernelIN5flash19enable_sm80_to_sm89INS1_16FlashAttnFwdSm80INS1_25CollectiveMainloopFwdSm80ILi8ELi2ELb0EN4cute5tupleIJNS5_1CILi128EEENS7_ILi64EEENS7_ILi192EEEEEELi192ENS_6half_tEfNS_4arch4Sm80ELb0ELb0ELb1ELb1ELb0ELb1ELb1ELb1EEENS1_21CollectiveEpilogueFwdINS6_IJS8_SA_S9_EEENS6_IJNS7_ILi1EEESI_SI_EEESC_SE_Li256ELb1ELb1ELb1ELb0EEENS1_36VarlenDynamicPersistentTileSchedulerILi128ELi64ELi256ELi256ELb1ELb1ELb0ELb0ELb1ELb1EEEEEEEEEvNT_6ParamsE --------------------------
	.section	.nv.constant0._ZN7cutlass13device_kernelIN5flash19enable_sm80_to_sm89INS1_16FlashAttnFwdSm80INS1_25CollectiveMainloopFwdSm80ILi8ELi2ELb0EN4cute5tupleIJNS5_1CILi128EEENS7_ILi64EEENS7_ILi192EEEEEELi192ENS_6half_tEfNS_4arch4Sm80ELb0ELb0ELb1ELb1ELb0ELb1ELb1ELb1EEENS1_21CollectiveEpilogueFwdINS6_IJS8_SA_S9_EEENS6_IJNS7_ILi1EEESI_SI_EEESC_SE_Li256ELb1ELb1ELb1ELb0EEENS1_36VarlenDynamicPersistentTileSchedulerILi128ELi64ELi256ELi256ELb1ELb1ELb0ELb0ELb1ELb1EEEEEEEEEvNT_6ParamsE,"a",@progbits
	.sectionflags	@""
	.align	4
.nv.constant0._ZN7cutlass13device_kernelIN5flash19enable_sm80_to_sm89INS1_16FlashAttnFwdSm80INS1_25CollectiveMainloopFwdSm80ILi8ELi2ELb0EN4cute5tupleIJNS5_1CILi128EEENS7_ILi64EEENS7_ILi192EEEEEELi192ENS_6half_tEfNS_4arch4Sm80ELb0ELb0ELb1ELb1ELb0ELb1ELb1ELb1EEENS1_21CollectiveEpilogueFwdINS6_IJS8_SA_S9_EEENS6_IJNS7_ILi1EEESI_SI_EEESC_SE_Li256ELb1ELb1ELb1ELb0EEENS1_36VarlenDynamicPersistentTileSchedulerILi128ELi64ELi256ELi256ELb1ELb1ELb0ELb0ELb1ELb1EEEEEEEEEvNT_6ParamsE:
	.zero		1608


//--------------------- .nv.constant0._ZN7cutlass13device_kernelIN5flash19enable_sm80_to_sm89INS1_16FlashAttnFwdSm80INS1_25CollectiveMainloopFwdSm80ILi8ELi2ELb0EN4cute5tupleIJNS5_1CILi128EEENS7_ILi64EEENS7_ILi192EEEEEELi192ENS_6half_tEfNS_4arch4Sm80ELb0ELb1ELb1ELb0ELb0ELb0ELb1ELb1EEENS1_21CollectiveEpilogueFwdINS6_IJS8_SA_S9_EEENS6_IJNS7_ILi1EEESI_SI_EEESC_SE_Li256ELb0ELb1ELb1ELb0EEENS1_19SingleTileSchedulerILb0ELb1ELb1ELi128EEEEEEEEEvNT_6ParamsE --------------------------
	.section	.nv.constant0._ZN7cutlass13device_kernelIN5flash19enable_sm80_to_sm89INS1_16FlashAttnFwdSm80INS1_25CollectiveMainloopFwdSm80ILi8ELi2ELb0EN4cute5tupleIJNS5_1CILi128EEENS7_ILi64EEENS7_ILi192EEEEEELi192ENS_6half_tEfNS_4arch4Sm80ELb0ELb1ELb1ELb0ELb0ELb0ELb1ELb1EEENS1_21CollectiveEpilogueFwdINS6_IJS8_SA_S9_EEENS6_IJNS7_ILi1EEESI_SI_EEESC_SE_Li256ELb0ELb1ELb1ELb0EEENS1_19SingleTileSchedulerILb0ELb1ELb1ELi128EEEEEEEEEvNT_6ParamsE,"a",@progbits
	.sectionflags	@""
	.align	4
.nv.constant0._ZN7cutlass13device_kernelIN5flash19enable_sm80_to_sm89INS1_16FlashAttnFwdSm80INS1_25CollectiveMainloopFwdSm80ILi8ELi2ELb0EN4cute5tupleIJNS5_1CILi128EEENS7_ILi64EEENS7_ILi192EEEEEELi192ENS_6half_tEfNS_4arch4Sm80ELb0ELb1ELb1ELb0ELb0ELb0ELb1ELb1EEENS1_21CollectiveEpilogueFwdINS6_IJS8_SA_S9_EEENS6_IJNS7_ILi1EEESI_SI_EEESC_SE_Li256ELb0ELb1ELb1ELb0EEENS1_19SingleTileSchedulerILb0ELb1ELb1ELi128EEEEEEEEEvNT_6ParamsE:
	.zero		1576


//--------------------- .nv.constant0._ZN7cutlass13device_kernelIN5flash19enable_sm80_to_sm89INS1_16FlashAttnFwdSm80INS1_25CollectiveMainloopFwdSm80ILi8ELi2ELb0EN4cute5tupleIJNS5_1CILi128EEENS7_ILi64EEENS7_ILi192EEEEEELi192ENS_6half_tEfNS_4arch4Sm80ELb0ELb1ELb1ELb1ELb0ELb0ELb1ELb1EEENS1_21CollectiveEpilogueFwdINS6_IJS8_SA_S9_EEENS6_IJNS7_ILi1EEESI_SI_EEESC_SE_Li256ELb1ELb1ELb1ELb0EEENS1_36VarlenDynamicPersistentTileSchedulerILi128ELi64ELi256ELi256ELb1ELb1ELb0ELb1ELb0ELb1EEEEEEEEEvNT_6ParamsE --------------------------
	.section	.nv.constant0._ZN7cutlass13device_kernelIN5flash19enable_sm80_to_sm89INS1_16FlashAttnFwdSm80INS1_25CollectiveMainloopFwdSm80ILi8ELi2ELb0EN4cute5tupleIJNS5_1CILi128EEENS7_ILi64EEENS7_ILi192EEEEEELi192ENS_6half_tEfNS_4arch4Sm80ELb0ELb1ELb1ELb1ELb0ELb0ELb1ELb1EEENS1_21CollectiveEpilogueFwdINS6_IJS8_SA_S9_EEENS6_IJNS7_ILi1EEESI_SI_EEESC_SE_Li256ELb1ELb1ELb1ELb0EEENS1_36VarlenDynamicPersistentTileSchedulerILi128ELi64ELi256ELi256ELb1ELb1ELb0ELb1ELb0ELb1EEEEEEEEEvNT_6ParamsE,"a",@progbits
	.sectionflags	@""
	.align	4
.nv.constant0._ZN7cutlass13device_kernelIN5flash19enable_sm80_to_sm89INS1_16FlashAttnFwdSm80INS1_25CollectiveMainloopFwdSm80ILi8ELi2ELb0EN4cute5tupleIJNS5_1CILi128EEENS7_ILi64EEENS7_ILi192EEEEEELi192ENS_6half_tEfNS_4arch4Sm80ELb0ELb1ELb1ELb1ELb0ELb0ELb1ELb1EEENS1_21CollectiveEpilogueFwdINS6_IJS8_SA_S9_EEENS6_IJNS7_ILi1EEESI_SI_EEESC_SE_Li256ELb1ELb1ELb1ELb0EEENS1_36VarlenDynamicPersistentTileSchedulerILi128ELi64ELi256ELi256ELb1ELb1ELb0ELb1ELb0ELb1EEEEEEEEEvNT_6ParamsE:
	.zero		1608


//--------------------- .nv.constant0._ZN7cutlass13device_kernelIN5flash19enable_sm80_to_sm89INS1_16FlashAttnFwdSm80INS1_25CollectiveMainloopFwdSm80ILi8ELi2ELb0EN4cute5tupleIJNS5_1CILi128EEENS7_ILi64EEENS7_ILi192EEEEEELi192ENS_6half_tEfNS_4arch4Sm80ELb0ELb1ELb1ELb1ELb0ELb1ELb1ELb1EEENS1_21CollectiveEpilogueFwdINS6_IJS8_SA_S9_EEENS6_IJNS7_ILi1EEESI_SI_EEESC_SE_Li256ELb1ELb1ELb1ELb0EEENS1_36VarlenDynamicPersistentTileSchedulerILi128ELi64ELi256ELi256ELb1ELb1ELb0ELb1ELb0ELb1EEEEEEEEEvNT_6ParamsE --------------------------
	.section	.nv.constant0._ZN7cutlass13device_kernelIN5flash19enable_sm80_to_sm89INS1_16FlashAttnFwdSm80INS1_25CollectiveMainloopFwdSm80ILi8ELi2ELb0EN4cute5tupleIJNS5_1CILi128EEENS7_ILi64EEENS7_ILi192EEEEEELi192ENS_6half_tEfNS_4arch4Sm80ELb0ELb1ELb1ELb1ELb0ELb1ELb1ELb1EEENS1_21CollectiveEpilogueFwdINS6_IJS8_SA_S9_EEENS6_IJNS7_ILi1EEESI_SI_EEESC_SE_Li256ELb1ELb1ELb1ELb0EEENS1_36VarlenDynamicPersistentTileSchedulerILi128ELi64ELi256ELi256ELb1ELb1ELb0ELb1ELb0ELb1EEEEEEEEEvNT_6ParamsE,"a",@progbits
	.sectionflags	@""
	.align	4
.nv.constant0._ZN7cutlass13device_kernelIN5flash19enable_sm80_to_sm89INS1_16FlashAttnFwdSm80INS1_25CollectiveMainloopFwdSm80ILi8ELi2ELb0EN4cute5tupleIJNS5_1CILi128EEENS7_ILi64EEENS7_ILi192EEEEEELi192ENS_6half_tEfNS_4arch4Sm80ELb0ELb1ELb1ELb1ELb0ELb1ELb1ELb1EEENS1_21CollectiveEpilogueFwdINS6_IJS8_SA_S9_EEENS6_IJNS7_ILi1EEESI_SI_EEESC_SE_Li256ELb1ELb1ELb1ELb0EEENS1_36VarlenDynamicPersistentTileSchedulerILi128ELi64ELi256ELi256ELb1ELb1ELb0ELb1ELb0ELb1EEEEEEEEEvNT_6ParamsE:
	.zero		1608


//--------------------- .nv.constant0._ZN7cutlass13device_kernelIN5flash19enable_sm80_to_sm89INS1_16FlashAttnFwdSm80INS1_25CollectiveMainloopFwdSm80ILi8ELi2ELb1EN4cute5tupleIJNS5_1CILi128EEENS7_ILi96EEENS7_ILi192EEEEEELi192ENS_6half_tEfNS_4arch4Sm80ELb1ELb0ELb1ELb0ELb0ELb0ELb1ELb1EEENS1_21CollectiveEpilogueFwdINS6_IJS8_SA_S9_EEENS6_IJNS7_ILi1EEESI_SI_EEESC_SE_Li256ELb0ELb1ELb1ELb0EEENS1_30DynamicPersistentTileSchedulerILi256ELi256ELb1ELb1ELb0EEEEEEEEEvNT_6ParamsE --------------------------
	.section	.nv.constant0._ZN7cutlass13device_kernelIN5flash19enable_sm80_to_sm89INS1_16FlashAttnFwdSm80INS1_25CollectiveMainloopFwdSm80ILi8ELi2ELb1EN4cute5tupleIJNS5_1CILi128EEENS7_ILi96EEENS7_ILi192EEEEEELi192ENS_6half_tEfNS_4arch4Sm80ELb1ELb0ELb1ELb0ELb0ELb0ELb1ELb1EEENS1_21CollectiveEpilogueFwdINS6_IJS8_SA_S9_EEENS6_IJNS7_ILi1EEESI_SI_EEESC_SE_Li256ELb0ELb1ELb1ELb0EEENS1_30DynamicPersistentTileSchedulerILi256ELi256ELb1ELb1ELb0EEEEEEEEEvNT_6ParamsE,"a",@progbits
	.sectionflags	@""
	.align	4
.nv.constant0._ZN7cutlass13device_kernelIN5flash19enable_sm80_to_sm89INS1_16FlashAttnFwdSm80INS1_25CollectiveMainloopFwdSm80ILi8ELi2ELb1EN4cute5tupleIJNS5_1CILi128EEENS7_ILi96EEENS7_ILi192EEEEEELi192ENS_6half_tEfNS_4arch4Sm80ELb1ELb0ELb1ELb0ELb0ELb0ELb1ELb1EEENS1_21CollectiveEpilogueFwdINS6_IJS8_SA_S9_EEENS6_IJNS7_ILi1EEESI_SI_EEESC_SE_Li256ELb0ELb1ELb1ELb0EEENS1_30DynamicPersistentTileSchedulerILi256ELi256ELb1ELb1ELb0EEEEEEEEEvNT_6ParamsE:
	.zero		1592


//--------------------- .nv.constant0._ZN7cutlass13device_kernelIN5flash19enable_sm80_to_sm89INS1_16FlashAttnFwdSm80INS1_25CollectiveMainloopFwdSm80ILi8ELi2ELb0EN4cute5tupleIJNS5_1CILi128EEENS7_ILi64EEENS7_ILi192EEEEEELi192ENS_6half_tEfNS_4arch4Sm80ELb1ELb0ELb1ELb1ELb0ELb0ELb1ELb1EEENS1_21CollectiveEpilogueFwdINS6_IJS8_SA_S9_EEENS6_IJNS7_ILi1EEESI_SI_EEESC_SE_Li256ELb1ELb1ELb1ELb0EEENS1_36VarlenDynamicPersistentTileSchedulerILi128ELi64ELi256ELi256ELb1ELb1ELb0ELb1ELb1ELb1EEEEEEEEEvNT_6ParamsE --------------------------
	.section	.nv.constant0._ZN7cutlass13device_kernelIN5flash19enable_sm80_to_sm89INS1_16FlashAttnFwdSm80INS1_25CollectiveMainloopFwdSm80ILi8ELi2ELb0EN4cute5tupleIJNS5_1CILi128EEENS7_ILi64EEENS7_ILi192EEEEEELi192ENS_6half_tEfNS_4arch4Sm80ELb1ELb0ELb1ELb1ELb0ELb0ELb1ELb1EEENS1_21CollectiveEpilogueFwdINS6_IJS8_SA_S9_EEENS6_IJNS7_ILi1EEESI_SI_EEESC_SE_Li256ELb1ELb1ELb1ELb0EEENS1_36VarlenDynamicPersistentTileSchedulerILi128ELi64ELi256ELi256ELb1ELb1ELb0ELb1ELb1ELb1EEEEEEEEEvNT_6ParamsE,"a",@progbits
	.sectionflags	@""
	.align	4
.nv.constant0._ZN7cutlass13device_kernelIN5flash19enable_sm80_to_sm89INS1_16FlashAttnFwdSm80INS1_25CollectiveMainloopFwdSm80ILi8ELi2ELb0EN4cute5tupleIJNS5_1CILi128EEENS7_ILi64EEENS7_ILi192EEEEEELi192ENS_6half_tEfNS_4arch4Sm80ELb1ELb0ELb1ELb1ELb0ELb0ELb1ELb1EEENS1_21CollectiveEpilogueFwdINS6_IJS8_SA_S9_EEENS6_IJNS7_ILi1EEESI_SI_EEESC_SE_Li256ELb1ELb1ELb1ELb0EEENS1_36VarlenDynamicPersistentTileSchedulerILi128ELi64ELi256ELi256ELb1ELb1ELb0ELb1ELb1ELb1EEEEEEEEEvNT_6ParamsE:
	.zero		1608


//--------------------- .nv.constant0._ZN7cutlass13device_kernelIN5flash19enable_sm80_to_sm89INS1_16FlashAttnFwdSm80INS1_25CollectiveMainloopFwdSm80ILi8ELi2ELb0EN4cute5tupleIJNS5_1CILi128EEENS7_ILi64EEENS7_ILi192EEEEEELi192ENS_6half_tEfNS_4arch4Sm80ELb1ELb0ELb1ELb1ELb0ELb1ELb1ELb1EEENS1_21CollectiveEpilogueFwdINS6_IJS8_SA_S9_EEENS6_IJNS7_ILi1EEESI_SI_EEESC_SE_Li256ELb1ELb1ELb1ELb0EEENS1_36VarlenDynamicPersistentTileSchedulerILi128ELi64ELi256ELi256ELb1ELb1ELb0ELb1ELb1ELb1EEEEEEEEEvNT_6ParamsE --------------------------
	.section	.nv.constant0._ZN7cutlass13device_kernelIN5flash19enable_sm80_to_sm89INS1_16FlashAttnFwdSm80INS1_25CollectiveMainloopFwdSm80ILi8ELi2ELb0EN4cute5tupleIJNS5_1CILi128EEENS7_ILi64EEENS7_ILi192EEEEEELi192ENS_6half_tEfNS_4arch4Sm80ELb1ELb0ELb1ELb1ELb0ELb1ELb1ELb1EEENS1_21CollectiveEpilogueFwdINS6_IJS8_SA_S9_EEENS6_IJNS7_ILi1EEESI_SI_EEESC_SE_Li256ELb1ELb1ELb1ELb0EEENS1_36VarlenDynamicPersistentTileSchedulerILi128ELi64ELi256ELi256ELb1ELb1ELb0ELb1ELb1ELb1EEEEEEEEEvNT_6ParamsE,"a",@progbits
	.sectionflags	@""
	.align	4
.nv.constant0._ZN7cutlass13device_kernelIN5flash19enable_sm80_to_sm89INS1_16FlashAttnFwdSm80INS1_25CollectiveMainloopFwdSm80ILi8ELi2ELb0EN4cute5tupleIJNS5_1CILi128EEENS7_ILi64EEENS7_ILi192EEEEEELi192ENS_6half_tEfNS_4arch4Sm80ELb1ELb0ELb1ELb1ELb0ELb1ELb1ELb1EEENS1_21CollectiveEpilogueFwdINS6_IJS8_SA_S9_EEENS6_IJNS7_ILi1EEESI_SI_EEESC_SE_Li256ELb1ELb1ELb1ELb0EEENS1_36VarlenDynamicPersistentTileSchedulerILi128ELi64ELi256ELi256ELb1ELb1ELb0ELb1ELb1ELb1EEEEEEEEEvNT_6ParamsE:
	.zero		1608


//--------------------- .nv.constant0._ZN7cutlass13device_kernelIN5flash19enable_sm80_to_sm89INS1_16FlashAttnFwdSm80INS1_25CollectiveMainloopFwdSm80ILi8ELi1ELb1EN4cute5tupleIJNS5_1CILi128EEENS7_ILi96EEENS7_ILi192EEEEEELi192ENS_6half_tEfNS_4arch4Sm80ELb0ELb0ELb0ELb0ELb0ELb0ELb1ELb1EEENS1_21CollectiveEpilogueFwdINS6_IJS8_SA_S9_EEENS6_IJNS7_ILi1EEESI_SI_EEESC_SE_Li256ELb0ELb1ELb1ELb0EEENS1_19SingleTileSchedulerILb0ELb1ELb1ELi128EEEEEEEEEvNT_6ParamsE --------------------------
	.section	.nv.constant0._ZN7cutlass13device_kernelIN5flash19enable_sm80_to_sm89INS1_16FlashAttnFwdSm80INS1_25CollectiveMainloopFwdSm80ILi8ELi1ELb1EN4cute5tupleIJNS5_1CILi128EEENS7_ILi96EEENS7_ILi192EEEEEELi192ENS_6half_tEfNS_4arch4Sm80ELb0ELb0ELb0ELb0ELb0ELb0ELb1ELb1EEENS1_21CollectiveEpilogueFwdINS6_IJS8_SA_S9_EEENS6_IJNS7_ILi1EEESI_SI_EEESC_SE_Li256ELb0ELb1ELb1ELb0EEENS1_19SingleTileSchedulerILb0ELb1ELb1ELi128EEEEEEEEEvNT_6ParamsE,"a",@progbits
	.sectionflags	@""
	.align	4
.nv.constant0._ZN7cutlass13device_kernelIN5flash19enable_sm80_to_sm89INS1_16FlashAttnFwdSm80INS1_25CollectiveMainloopFwdSm80ILi8ELi1ELb1EN4cute5tupleIJNS5_1CILi128EEENS7_ILi96EEENS7_ILi192EEEEEELi192ENS_6half_tEfNS_4arch4Sm80ELb0ELb0ELb0ELb0ELb0ELb0ELb1ELb1EEENS1_21CollectiveEpilogueFwdINS6_IJS8_SA_S9_EEENS6_IJNS7_ILi1EEESI_SI_EEESC_SE_Li256ELb0ELb1ELb1ELb0EEENS1_19SingleTileSchedulerILb0ELb1ELb1ELi128EEEEEEEEEvNT_6ParamsE:
	.zero		1576


//--------------------- .nv.constant0._ZN7cutlass13device_kernelIN5flash19enable_sm80_to_sm89INS1_16FlashAttnFwdSm80INS1_25CollectiveMainloopFwdSm80ILi8ELi1ELb0EN4cute5tupleIJNS5_1CILi128EEENS7_ILi64EEENS7_ILi192EEEEEELi192ENS_6half_tEfNS_4arch4Sm80ELb0ELb0ELb0ELb1ELb0ELb0ELb1ELb1EEENS1_21CollectiveEpilogueFwdINS6_IJS8_SA_S9_EEENS6_IJNS7_ILi1EEESI_SI_EEESC_SE_Li256ELb1ELb1ELb1ELb0EEENS1_36VarlenDynamicPersistentTileSchedulerILi128ELi64ELi256ELi256ELb1ELb1ELb0ELb0ELb1ELb1EEEEEEEEEvNT_6ParamsE --------------------------
	.section	.nv.constant0._ZN7cutlass13device_kernelIN5flash19enable_sm80_to_sm89INS1_16FlashAttnFwdSm80INS1_25CollectiveMainloopFwdSm80ILi8ELi1ELb0EN4cute5tupleIJNS5_1CILi128EEENS7_ILi64EEENS7_ILi192EEEEEELi192ENS_6half_tEfNS_4arch4Sm80ELb0ELb0ELb0ELb1ELb0ELb0ELb1ELb1EEENS1_21CollectiveEpilogueFwdINS6_IJS8_SA_S9_EEENS6_IJNS7_ILi1EEESI_SI_EEESC_SE_Li256ELb1ELb1ELb1ELb0EEENS1_36VarlenDynamicPersistentTileSchedulerILi128ELi64ELi256ELi256ELb1ELb1ELb0ELb0ELb1ELb1EEEEEEEEEvNT_6ParamsE,"a",@progbits
	.sectionflags	@""
	.align	4
.nv.constant0._ZN7cutlass13device_kernelIN5flash19enable_sm80_to_sm89INS1_16FlashAttnFwdSm80INS1_25CollectiveMainloopFwdSm80ILi8ELi1ELb0EN4cute5tupleIJNS5_1CILi128EEENS7_ILi64EEENS7_ILi192EEEEEELi192ENS_6half_tEfNS_4arch4Sm80ELb0ELb0ELb0ELb1ELb0ELb0ELb1ELb1EEENS1_21CollectiveEpilogueFwdINS6_IJS8_SA_S9_EEENS6_IJNS7_ILi1EEESI_SI_EEESC_SE_Li256ELb1ELb1ELb1ELb0EEENS1_36VarlenDynamicPersistentTileSchedulerILi128ELi64ELi256ELi256ELb1ELb1ELb0ELb0ELb1ELb1EEEEEEEEEvNT_6ParamsE:
	.zero		1608


//--------------------- .nv.constant0._ZN7cutlass13device_kernelIN5flash19enable_sm80_to_sm89INS1_16FlashAttnFwdSm80INS1_25CollectiveMainloopFwdSm80ILi8ELi1ELb0EN4cute5tupleIJNS5_1CILi128EEENS7_ILi64EEENS7_ILi192EEEEEELi192ENS_6half_tEfNS_4arch4Sm80ELb0ELb0ELb0ELb1ELb0ELb1ELb1ELb1EEENS1_21CollectiveEpilogueFwdINS6_IJS8_SA_S9_EEENS6_IJNS7_ILi1EEESI_SI_EEESC_SE_Li256ELb1ELb1ELb1ELb0EEENS1_36VarlenDynamicPersistentTileSchedulerILi128ELi64ELi256ELi256ELb1ELb1ELb0ELb0ELb1ELb1EEEEEEEEEvNT_6ParamsE --------------------------
	.section	.nv.constant0._ZN7cutlass13device_kernelIN5flash19enable_sm80_to_sm89INS1_16FlashAttnFwdSm80INS1_25CollectiveMainloopFwdSm80ILi8ELi1ELb0EN4cute5tupleIJNS5_1CILi128EEENS7_ILi64EEENS7_ILi192EEEEEELi192ENS_6half_tEfNS_4arch4Sm80ELb0ELb0ELb0ELb1ELb0ELb1ELb1ELb1EEENS1_21CollectiveEpilogueFwdINS6_IJS8_SA_S9_EEENS6_IJNS7_ILi1EEESI_SI_EEESC_SE_Li256ELb1ELb1ELb1ELb0EEENS1_36VarlenDynamicPersistentTileSchedulerILi128ELi64ELi256ELi256ELb1ELb1ELb0ELb0ELb1ELb1EEEEEEEEEvNT_6ParamsE,"a",@progbits
	.sectionflags	@""
	.align	4
.nv.constant0._ZN7cutlass13device_kernelIN5flash19enable_sm80_to_sm89INS1_16FlashAttnFwdSm80INS1_25CollectiveMainloopFwdSm80ILi8ELi1ELb0EN4cute5tupleIJNS5_1CILi128EEENS7_ILi64EEENS7_ILi192EEEEEELi192ENS_6half_tEfNS_4arch4Sm80ELb0ELb0ELb0ELb1ELb0ELb1ELb1ELb1EEENS1_21CollectiveEpilogueFwdINS6_IJS8_SA_S9_EEENS6_IJNS7_ILi1EEESI_SI_EEESC_SE_Li256ELb1ELb1ELb1ELb0EEENS1_36VarlenDynamicPersistentTileSchedulerILi128ELi64ELi256ELi256ELb1ELb1ELb0ELb0ELb1ELb1EEEEEEEEEvNT_6ParamsE:
	.zero		1608


//--------------------- .nv.constant0._ZN7cutlass13device_kernelIN5flash19enable_sm80_to_sm89INS1_16FlashAttnFwdSm80INS1_25CollectiveMainloopFwdSm80ILi8ELi1ELb0EN4cute5tupleIJNS5_1CILi128EEENS7_ILi64EEENS7_ILi192EEEEEELi192ENS_6half_tEfNS_4arch4Sm80ELb0ELb1ELb0ELb0ELb0ELb0ELb1ELb1EEENS1_21CollectiveEpilogueFwdINS6_IJS8_SA_S9_EEENS6_IJNS7_ILi1EEESI_SI_EEESC_SE_Li256ELb0ELb1ELb1ELb0EEENS1_19SingleTileSchedulerILb0ELb1ELb1ELi128EEEEEEEEEvNT_6ParamsE --------------------------
	.section	.nv.constant0._ZN7cutlass13device_kernelIN5flash19enable_sm80_to_sm89INS1_16FlashAttnFwdSm80INS1_25CollectiveMainloopFwdSm80ILi8ELi1ELb0EN4cute5tupleIJNS5_1CILi128EEENS7_ILi64EEENS7_ILi192EEEEEELi192ENS_6half_tEfNS_4arch4Sm80ELb0ELb1ELb0ELb0ELb0ELb0ELb1ELb1EEENS1_21CollectiveEpilogueFwdINS6_IJS8_SA_S9_EEENS6_IJNS7_ILi1EEESI_SI_EEESC_SE_Li256ELb0ELb1ELb1ELb0EEENS1_19SingleTileSchedulerILb0ELb1ELb1ELi128EEEEEEEEEvNT_6ParamsE,"a",@progbits
	.sectionflags	@""
	.align	4
.nv.constant0._ZN7cutlass13device_kernelIN5flash19enable_sm80_to_sm89INS1_16FlashAttnFwdSm80INS1_25CollectiveMainloopFwdSm80ILi8ELi1ELb0EN4cute5tupleIJNS5_1CILi128EEENS7_ILi64EEENS7_ILi192EEEEEELi192ENS_6half_tEfNS_4arch4Sm80ELb0ELb1ELb0ELb0ELb0ELb0ELb1ELb1EEENS1_21CollectiveEpilogueFwdINS6_IJS8_SA_S9_EEENS6_IJNS7_ILi1EEESI_SI_EEESC_SE_Li256ELb0ELb1ELb1ELb0EEENS1_19SingleTileSchedulerILb0ELb1ELb1ELi128EEEEEEEEEvNT_6ParamsE:
	.zero		1576


//--------------------- .nv.constant0._ZN7cutlass13device_kernelIN5flash19enable_sm80_to_sm89INS1_16FlashAttnFwdSm80INS1_25CollectiveMainloopFwdSm80ILi8ELi1ELb0EN4cute5tupleIJNS5_1CILi128EEENS7_ILi64EEENS7_ILi192EEEEEELi192ENS_6half_tEfNS_4arch4Sm80ELb0ELb1ELb0ELb1ELb0ELb0ELb1ELb1EEENS1_21CollectiveEpilogueFwdINS6_IJS8_SA_S9_EEENS6_IJNS7_ILi1EEESI_SI_EEESC_SE_Li256ELb1ELb1ELb1ELb0EEENS1_36VarlenDynamicPersistentTileSchedulerILi128ELi64ELi256ELi256ELb1ELb1ELb0ELb1ELb0ELb1EEEEEEEEEvNT_6ParamsE --------------------------
	.section	.nv.constant0._ZN7cutlass13device_kernelIN5flash19enable_sm80_to_sm89INS1_16FlashAttnFwdSm80INS1_25CollectiveMainloopFwdSm80ILi8ELi1ELb0EN4cute5tupleIJNS5_1CILi128EEENS7_ILi64EEENS7_ILi192EEEEEELi192ENS_6half_tEfNS_4arch4Sm80ELb0ELb1ELb0ELb1ELb0ELb0ELb1ELb1EEENS1_21CollectiveEpilogueFwdINS6_IJS8_SA_S9_EEENS6_IJNS7_ILi1EEESI_SI_EEESC_SE_Li256ELb1ELb1ELb1ELb0EEENS1_36VarlenDynamicPersistentTileSchedulerILi128ELi64ELi256ELi256ELb1ELb1ELb0ELb1ELb0ELb1EEEEEEEEEvNT_6ParamsE,"a",@progbits
	.sectionflags	@""
	.align	4
.nv.constant0._ZN7cutlass13device_kernelIN5flash19enable_sm80_to_sm89INS1_16FlashAttnFwdSm80INS1_25CollectiveMainloopFwdSm80ILi8ELi1ELb0EN4cute5tupleIJNS5_1CILi128EEENS7_ILi64EEENS7_ILi192EEEEEELi192ENS_6half_tEfNS_4arch4Sm80ELb0ELb1ELb0ELb1ELb0ELb0ELb1ELb1EEENS1_21CollectiveEpilogueFwdINS6_IJS8_SA_S9_EEENS6_IJNS7_ILi1EEESI_SI_EEESC_SE_Li256ELb1ELb1ELb1ELb0EEENS1_36VarlenDynamicPersistentTileSchedulerILi128ELi64ELi256ELi256ELb1ELb1ELb0ELb1ELb0ELb1EEEEEEEEEvNT_6ParamsE:
	.zero		1608


//--------------------- .nv.constant0._ZN7cutlass13device_kernelIN5flash19enable_sm80_to_sm89INS1_16FlashAttnFwdSm80INS1_25CollectiveMainloopFwdSm80ILi8ELi1ELb0EN4cute5tupleIJNS5_1CILi128EEENS7_ILi64EEENS7_ILi192EEEEEELi192ENS_6half_tEfNS_4arch4Sm80ELb0ELb1ELb0ELb1ELb0ELb1ELb1ELb1EEENS1_21CollectiveEpilogueFwdINS6_IJS8_SA_S9_EEENS6_IJNS7_ILi1EEESI_SI_EEESC_SE_Li256ELb1ELb1ELb1ELb0EEENS1_36VarlenDynamicPersistentTileSchedulerILi128ELi64ELi256ELi256ELb1ELb1ELb0ELb1ELb0ELb1EEEEEEEEEvNT_6ParamsE --------------------------
	.section	.nv.constant0._ZN7cutlass13device_kernelIN5flash19enable_sm80_to_sm89INS1_16FlashAttnFwdSm80INS1_25CollectiveMainloopFwdSm80ILi8ELi1ELb0EN4cute5tupleIJNS5_1CILi128EEENS7_ILi64EEENS7_ILi192EEEEEELi192ENS_6half_tEfNS_4arch4Sm80ELb0ELb1ELb0ELb1ELb0ELb1ELb1ELb1EEENS1_21CollectiveEpilogueFwdINS6_IJS8_SA_S9_EEENS6_IJNS7_ILi1EEESI_SI_EEESC_SE_Li256ELb1ELb1ELb1ELb0EEENS1_36VarlenDynamicPersistentTileSchedulerILi128ELi64ELi256ELi256ELb1ELb1ELb0ELb1ELb0ELb1EEEEEEEEEvNT_6ParamsE,"a",@progbits
	.sectionflags	@""
	.align	4
.nv.constant0._ZN7cutlass13device_kernelIN5flash19enable_sm80_to_sm89INS1_16FlashAttnFwdSm80INS1_25CollectiveMainloopFwdSm80ILi8ELi1ELb0EN4cute5tupleIJNS5_1CILi128EEENS7_ILi64EEENS7_ILi192EEEEEELi192ENS_6half_tEfNS_4arch4Sm80ELb0ELb1ELb0ELb1ELb0ELb1ELb1ELb1EEENS1_21CollectiveEpilogueFwdINS6_IJS8_SA_S9_EEENS6_IJNS7_ILi1EEESI_SI_EEESC_SE_Li256ELb1ELb1ELb1ELb0EEENS1_36VarlenDynamicPersistentTileSchedulerILi128ELi64ELi256ELi256ELb1ELb1ELb0ELb1ELb0ELb1EEEEEEEEEvNT_6ParamsE:
	.zero		1608


//--------------------- .nv.constant0._ZN7cutlass13device_kernelIN5flash19enable_sm80_to_sm89INS1_16FlashAttnFwdSm80INS1_25CollectiveMainloopFwdSm80ILi8ELi1ELb1EN4cute5tupleIJNS5_1CILi128EEENS7_ILi96EEENS7_ILi192EEEEEELi192ENS_6half_tEfNS_4arch4Sm80ELb1ELb0ELb0ELb0ELb0ELb0ELb1ELb1EEENS1_21CollectiveEpilogueFwdINS6_IJS8_SA_S9_EEENS6_IJNS7_ILi1EEESI_SI_EEESC_SE_Li256ELb0ELb1ELb1ELb0EEENS1_30DynamicPersistentTileSchedulerILi256ELi256ELb1ELb1ELb0EEEEEEEEEvNT_6ParamsE --------------------------
	.section	.nv.constant0._ZN7cutlass13device_kernelIN5flash19enable_sm80_to_sm89INS1_16FlashAttnFwdSm80INS1_25CollectiveMainloopFwdSm80ILi8ELi1ELb1EN4cute5tupleIJNS5_1CILi128EEENS7_ILi96EEENS7_ILi192EEEEEELi192ENS_6half_tEfNS_4arch4Sm80ELb1ELb0ELb0ELb0ELb0ELb0ELb1ELb1EEENS1_21CollectiveEpilogueFwdINS6_IJS8_SA_S9_EEENS6_IJNS7_ILi1EEESI_SI_EEESC_SE_Li256ELb0ELb1ELb1ELb0EEENS1_30DynamicPersistentTileSchedulerILi256ELi256ELb1ELb1ELb0EEEEEEEEEvNT_6ParamsE,"a",@progbits
	.sectionflags	@""
	.align	4
.nv.constant0._ZN7cutlass13device_kernelIN5flash19enable_sm80_to_sm89INS1_16FlashAttnFwdSm80INS1_25CollectiveMainloopFwdSm80ILi8ELi1ELb1EN4cute5tupleIJNS5_1CILi128EEENS7_ILi96EEENS7_ILi192EEEEEELi192ENS_6half_tEfNS_4arch4Sm80ELb1ELb0ELb0ELb0ELb0ELb0ELb1ELb1EEENS1_21CollectiveEpilogueFwdINS6_IJS8_SA_S9_EEENS6_IJNS7_ILi1EEESI_SI_EEESC_SE_Li256ELb0ELb1ELb1ELb0EEENS1_30DynamicPersistentTileSchedulerILi256ELi256ELb1ELb1ELb0EEEEEEEEEvNT_6ParamsE:
	.zero		1592


//--------------------- .nv.constant0._ZN7cutlass13device_kernelIN5flash19enable_sm80_to_sm89INS1_16FlashAttnFwdSm80INS1_25CollectiveMainloopFwdSm80ILi8ELi1ELb0EN4cute5tupleIJNS5_1CILi128EEENS7_ILi64EEENS7_ILi192EEEEEELi192ENS_6half_tEfNS_4arch4Sm80ELb1ELb0ELb0ELb1ELb0ELb0ELb1ELb1EEENS1_21CollectiveEpilogueFwdINS6_IJS8_SA_S9_EEENS6_IJNS7_ILi1EEESI_SI_EEESC_SE_Li256ELb1ELb1ELb1ELb0EEENS1_36VarlenDynamicPersistentTileSchedulerILi128ELi64ELi256ELi256ELb1ELb1ELb0ELb1ELb1ELb1EEEEEEEEEvNT_6ParamsE --------------------------
	.section	.nv.constant0._ZN7cutlass13device_kernelIN5flash19enable_sm80_to_sm89INS1_16FlashAttnFwdSm80INS1_25CollectiveMainloopFwdSm80ILi8ELi1ELb0EN4cute5tupleIJNS5_1CILi128EEENS7_ILi64EEENS7_ILi192EEEEEELi192ENS_6half_tEfNS_4arch4Sm80ELb1ELb0ELb0ELb1ELb0ELb0ELb1ELb1EEENS1_21CollectiveEpilogueFwdINS6_IJS8_SA_S9_EEENS6_IJNS7_ILi1EEESI_SI_EEESC_SE_Li256ELb1ELb1ELb1ELb0EEENS1_36VarlenDynamicPersistentTileSchedulerILi128ELi64ELi256ELi256ELb1ELb1ELb0ELb1ELb1ELb1EEEEEEEEEvNT_6ParamsE,"a",@progbits
	.sectionflags	@""
	.align	4
.nv.constant0._ZN7cutlass13device_kernelIN5flash19enable_sm80_to_sm89INS1_16FlashAttnFwdSm80INS1_25CollectiveMainloopFwdSm80ILi8ELi1ELb0EN4cute5tupleIJNS5_1CILi128EEENS7_ILi64EEENS7_ILi192EEEEEELi192ENS_6half_tEfNS_4arch4Sm80ELb1ELb0ELb0ELb1ELb0ELb0ELb1ELb1EEENS1_21CollectiveEpilogueFwdINS6_IJS8_SA_S9_EEENS6_IJNS7_ILi1EEESI_SI_EEESC_SE_Li256ELb1ELb1ELb1ELb0EEENS1_36VarlenDynamicPersistentTileSchedulerILi128ELi64ELi256ELi256ELb1ELb1ELb0ELb1ELb1ELb1EEEEEEEEEvNT_6ParamsE:
	.zero		1608


//--------------------- .nv.constant0._ZN7cutlass13device_kernelIN5flash19enable_sm80_to_sm89INS1_16FlashAttnFwdSm80INS1_25CollectiveMainloopFwdSm80ILi8ELi1ELb0EN4cute5tupleIJNS5_1CILi128EEENS7_ILi64EEENS7_ILi192EEEEEELi192ENS_6half_tEfNS_4arch4Sm80ELb1ELb0ELb0ELb1ELb0ELb1ELb1ELb1EEENS1_21CollectiveEpilogueFwdINS6_IJS8_SA_S9_EEENS6_IJNS7_ILi1EEESI_SI_EEESC_SE_Li256ELb1ELb1ELb1ELb0EEENS1_36VarlenDynamicPersistentTileSchedulerILi128ELi64ELi256ELi256ELb1ELb1ELb0ELb1ELb1ELb1EEEEEEEEEvNT_6ParamsE --------------------------
	.section	.nv.constant0._ZN7cutlass13device_kernelIN5flash19enable_sm80_to_sm89INS1_16FlashAttnFwdSm80INS1_25CollectiveMainloopFwdSm80ILi8ELi1ELb0EN4cute5tupleIJNS5_1CILi128EEENS7_ILi64EEENS7_ILi192EEEEEELi192ENS_6half_tEfNS_4arch4Sm80ELb1ELb0ELb0ELb1ELb0ELb1ELb1ELb1EEENS1_21CollectiveEpilogueFwdINS6_IJS8_SA_S9_EEENS6_IJNS7_ILi1EEESI_SI_EEESC_SE_Li256ELb1ELb1ELb1ELb0EEENS1_36VarlenDynamicPersistentTileSchedulerILi128ELi64ELi256ELi256ELb1ELb1ELb0ELb1ELb1ELb1EEEEEEEEEvNT_6ParamsE,"a",@progbits
	.sectionflags	@""
	.align	4
.nv.constant0._ZN7cutlass13device_kernelIN5flash19enable_sm80_to_sm89INS1_16FlashAttnFwdSm80INS1_25CollectiveMainloopFwdSm80ILi8ELi1ELb0EN4cute5tupleIJNS5_1CILi128EEENS7_ILi64EEENS7_ILi192EEEEEELi192ENS_6half_tEfNS_4arch4Sm80ELb1ELb0ELb0ELb1ELb0ELb1ELb1ELb1EEENS1_21CollectiveEpilogueFwdINS6_IJS8_SA_S9_EEENS6_IJNS7_ILi1EEESI_SI_EEESC_SE_Li256ELb1ELb1ELb1ELb0EEENS1_36VarlenDynamicPersistentTileSchedulerILi128ELi64ELi256ELi256ELb1ELb1ELb0ELb1ELb1ELb1EEEEEEEEEvNT_6ParamsE:
	.zero		1608


//--------------------- .nv.constant0._ZN7cutlass13device_kernelIN5flash19enable_sm80_to_sm89INS1_16FlashAttnFwdSm80INS1_25CollectiveMainloopFwdSm80ILi8ELi2ELb1EN4cute5tupleIJNS5_1CILi128EEENS7_ILi96EEENS7_ILi192EEEEEELi192ENS_6half_tEfNS_4arch4Sm80ELb0ELb0ELb0ELb0ELb0ELb0ELb1ELb1EEENS1_21CollectiveEpilogueFwdINS6_IJS8_SA_S9_EEENS6_IJNS7_ILi1EEESI_SI_EEESC_SE_Li256ELb0ELb1ELb1ELb0EEENS1_19SingleTileSchedulerILb0ELb1ELb1ELi128EEEEEEEEEvNT_6ParamsE --------------------------
	.section	.nv.constant0._ZN7cutlass13device_kernelIN5flash19enable_sm80_to_sm89INS1_16FlashAttnFwdSm80INS1_25CollectiveMainloopFwdSm80ILi8ELi2ELb1EN4cute5tupleIJNS5_1CILi128EEENS7_ILi96EEENS7_ILi192EEEEEELi192ENS_6half_tEfNS_4arch4Sm80ELb0ELb0ELb0ELb0ELb0ELb0ELb1ELb1EEENS1_21CollectiveEpilogueFwdINS6_IJS8_SA_S9_EEENS6_IJNS7_ILi1EEESI_SI_EEESC_SE_Li256ELb0ELb1ELb1ELb0EEENS1_19SingleTileSchedulerILb0ELb1ELb1ELi128EEEEEEEEEvNT_6ParamsE,"a",@progbits
	.sectionflags	@""
	.align	4
.nv.constant0._ZN7cutlass13device_kernelIN5flash19enable_sm80_to_sm89INS1_16FlashAttnFwdSm80INS1_25CollectiveMainloopFwdSm80ILi8ELi2ELb1EN4cute5tupleIJNS5_1CILi128EEENS7_ILi96EEENS7_ILi192EEEEEELi192ENS_6half_tEfNS_4arch4Sm80ELb0ELb0ELb0ELb0ELb0ELb0ELb1ELb1EEENS1_21CollectiveEpilogueFwdINS6_IJS8_SA_S9_EEENS6_IJNS7_ILi1EEESI_SI_EEESC_SE_Li256ELb0ELb1ELb1ELb0EEENS1_19SingleTileSchedulerILb0ELb1ELb1ELi128EEEEEEEEEvNT_6ParamsE:
	.zero		1576


//--------------------- .nv.constant0._ZN7cutlass13device_kernelIN5flash19enable_sm80_to_sm89INS1_16FlashAttnFwdSm80INS1_25CollectiveMainloopFwdSm80ILi8ELi2ELb0EN4cute5tupleIJNS5_1CILi128EEENS7_ILi64EEENS7_ILi192EEEEEELi192ENS_6half_tEfNS_4arch4Sm80ELb0ELb0ELb0ELb1ELb0ELb0ELb1ELb1EEENS1_21CollectiveEpilogueFwdINS6_IJS8_SA_S9_EEENS6_IJNS7_ILi1EEESI_SI_EEESC_SE_Li256ELb1ELb1ELb1ELb0EEENS1_36VarlenDynamicPersistentTileSchedulerILi128ELi64ELi256ELi256ELb1ELb1ELb0ELb0ELb1ELb1EEEEEEEEEvNT_6ParamsE --------------------------
	.section	.nv.constant0._ZN7cutlass13device_kernelIN5flash19enable_sm80_to_sm89INS1_16FlashAttnFwdSm80INS1_25CollectiveMainloopFwdSm80ILi8ELi2ELb0EN4cute5tupleIJNS5_1CILi128EEENS7_ILi64EEENS7_ILi192EEEEEELi192ENS_6half_tEfNS_4arch4Sm80ELb0ELb0ELb0ELb1ELb0ELb0ELb1ELb1EEENS1_21CollectiveEpilogueFwdINS6_IJS8_SA_S9_EEENS6_IJNS7_ILi1EEESI_SI_EEESC_SE_Li256ELb1ELb1ELb1ELb0EEENS1_36VarlenDynamicPersistentTileSchedulerILi128ELi64ELi256ELi256ELb1ELb1ELb0ELb0ELb1ELb1EEEEEEEEEvNT_6ParamsE,"a",@progbits
	.sectionflags	@""
	.align	4
.nv.constant0._ZN7cutlass13device_kernelIN5flash19enable_sm80_to_sm89INS1_16FlashAttnFwdSm80INS1_25CollectiveMainloopFwdSm80ILi8ELi2ELb0EN4cute5tupleIJNS5_1CILi128EEENS7_ILi64EEENS7_ILi192EEEEEELi192ENS_6half_tEfNS_4arch4Sm80ELb0ELb0ELb0ELb1ELb0ELb0ELb1ELb1EEENS1_21CollectiveEpilogueFwdINS6_IJS8_SA_S9_EEENS6_IJNS7_ILi1EEESI_SI_EEESC_SE_Li256ELb1ELb1ELb1ELb0EEENS1_36VarlenDynamicPersistentTileSchedulerILi128ELi64ELi256ELi256ELb1ELb1ELb0ELb0ELb1ELb1EEEEEEEEEvNT_6ParamsE:
	.zero		1608


//--------------------- .nv.constant0._ZN7cutlass13device_kernelIN5flash19enable_sm80_to_sm89INS1_16FlashAttnFwdSm80INS1_25CollectiveMainloopFwdSm80ILi8ELi2ELb0EN4cute5tupleIJNS5_1CILi128EEENS7_ILi64EEENS7_ILi192EEEEEELi192ENS_6half_tEfNS_4arch4Sm80ELb0ELb0ELb0ELb1ELb0ELb1ELb1ELb1EEENS1_21CollectiveEpilogueFwdINS6_IJS8_SA_S9_EEENS6_IJNS7_ILi1EEESI_SI_EEESC_SE_Li256ELb1ELb1ELb1ELb0EEENS1_36VarlenDynamicPersistentTileSchedulerILi128ELi64ELi256ELi256ELb1ELb1ELb0ELb0ELb1ELb1EEEEEEEEEvNT_6ParamsE --------------------------
	.section	.nv.constant0._ZN7cutlass13device_kernelIN5flash19enable_sm80_to_sm89INS1_16FlashAttnFwdSm80INS1_25CollectiveMainloopFwdSm80ILi8ELi2ELb0EN4cute5tupleIJNS5_1CILi128EEENS7_ILi64EEENS7_ILi192EEEEEELi192ENS_6half_tEfNS_4arch4Sm80ELb0ELb0ELb0ELb1ELb0ELb1ELb1ELb1EEENS1_21CollectiveEpilogueFwdINS6_IJS8_SA_S9_EEENS6_IJNS7_ILi1EEESI_SI_EEESC_SE_Li256ELb1ELb1ELb1ELb0EEENS1_36VarlenDynamicPersistentTileSchedulerILi128ELi64ELi256ELi256ELb1ELb1ELb0ELb0ELb1ELb1EEEEEEEEEvNT_6ParamsE,"a",@progbits
	.sectionflags	@""
	.align	4
.nv.constant0._ZN7cutlass13device_kernelIN5flash19enable_sm80_to_sm89INS1_16FlashAttnFwdSm80INS1_25CollectiveMainloopFwdSm80ILi8ELi2ELb0EN4cute5tupleIJNS5_1CILi128EEENS7_ILi64EEENS7_ILi192EEEEEELi192ENS_6half_tEfNS_4arch4Sm80ELb0ELb0ELb0ELb1ELb0ELb1ELb1ELb1EEENS1_21CollectiveEpilogueFwdINS6_IJS8_SA_S9_EEENS6_IJNS7_ILi1EEESI_SI_EEESC_SE_Li256ELb1ELb1ELb1ELb0EEENS1_36VarlenDynamicPersistentTileSchedulerILi128ELi64ELi256ELi256ELb1ELb1ELb0ELb0ELb1ELb1EEEEEEEEEvNT_6ParamsE:
	.zero		1608


//--------------------- .nv.constant0._ZN7cutlass13device_kernelIN5flash19enable_sm80_to_sm89INS1_16FlashAttnFwdSm80INS1_25CollectiveMainloopFwdSm80ILi8ELi2ELb0EN4cute5tupleIJNS5_1CILi128EEENS7_ILi64EEENS7_ILi192EEEEEELi192ENS_6half_tEfNS_4arch4Sm80ELb0ELb1ELb0ELb0ELb0ELb0ELb1ELb1EEENS1_21CollectiveEpilogueFwdINS6_IJS8_SA_S9_EEENS6_IJNS7_ILi1EEESI_SI_EEESC_SE_Li256ELb0ELb1ELb1ELb0EEENS1_19SingleTileSchedulerILb0ELb1ELb1ELi128EEEEEEEEEvNT_6ParamsE --------------------------
	.section	.nv.constant0._ZN7cutlass13device_kernelIN5flash19enable_sm80_to_sm89INS1_16FlashAttnFwdSm80INS1_25CollectiveMainloopFwdSm80ILi8ELi2ELb0EN4cute5tupleIJNS5_1CILi128EEENS7_ILi64EEENS7_ILi192EEEEEELi192ENS_6half_tEfNS_4arch4Sm80ELb0ELb1ELb0ELb0ELb0ELb0ELb1ELb1EEENS1_21CollectiveEpilogueFwdINS6_IJS8_SA_S9_EEENS6_IJNS7_ILi1EEESI_SI_EEESC_SE_Li256ELb0ELb1ELb1ELb0EEENS1_19SingleTileSchedulerILb0ELb1ELb1ELi128EEEEEEEEEvNT_6ParamsE,"a",@progbits
	.sectionflags	@""
	.align	4
.nv.constant0._ZN7cutlass13device_kernelIN5flash19enable_sm80_to_sm89INS1_16FlashAttnFwdSm80INS1_25CollectiveMainloopFwdSm80ILi8ELi2ELb0EN4cute5tupleIJNS5_1CILi128EEENS7_ILi64EEENS7_ILi192EEEEEELi192ENS_6half_tEfNS_4arch4Sm80ELb0ELb1ELb0ELb0ELb0ELb0ELb1ELb1EEENS1_21CollectiveEpilogueFwdINS6_IJS8_SA_S9_EEENS6_IJNS7_ILi1EEESI_SI_EEESC_SE_Li256ELb0ELb1ELb1ELb0EEENS1_19SingleTileSchedulerILb0ELb1ELb1ELi128EEEEEEEEEvNT_6ParamsE:
	.zero		1576


//--------------------- .nv.constant0._ZN7cutlass13device_kernelIN5flash19enable_sm80_to_sm89INS1_16FlashAttnFwdSm80INS1_25CollectiveMainloopFwdSm80ILi8ELi2ELb0EN4cute5tupleIJNS5_1CILi128EEENS7_ILi64EEENS7_ILi192EEEEEELi192ENS_6half_tEfNS_4arch4Sm80ELb0ELb1ELb0ELb1ELb0ELb0ELb1ELb1EEENS1_21CollectiveEpilogueFwdINS6_IJS8_SA_S9_EEENS6_IJNS7_ILi1EEESI_SI_EEESC_SE_Li256ELb1ELb1ELb1ELb0EEENS1_36VarlenDynamicPersistentTileSchedulerILi128ELi64ELi256ELi256ELb1ELb1ELb0ELb1ELb0ELb1EEEEEEEEEvNT_6ParamsE --------------------------
	.section	.nv.constant0._ZN7cutlass13device_kernelIN5flash19enable_sm80_to_sm89INS1_16FlashAttnFwdSm80INS1_25CollectiveMainloopFwdSm80ILi8ELi2ELb0EN4cute5tupleIJNS5_1CILi128EEENS7_ILi64EEENS7_ILi192EEEEEELi192ENS_6half_tEfNS_4arch4Sm80ELb0ELb1ELb0ELb1ELb0ELb0ELb1ELb1EEENS1_21CollectiveEpilogueFwdINS6_IJS8_SA_S9_EEENS6_IJNS7_ILi1EEESI_SI_EEESC_SE_Li256ELb1ELb1ELb1ELb0EEENS1_36VarlenDynamicPersistentTileSchedulerILi128ELi64ELi256ELi256ELb1ELb1ELb0ELb1ELb0ELb1EEEEEEEEEvNT_6ParamsE,"a",@progbits
	.sectionflags	@""
	.align	4
.nv.constant0._ZN7cutlass13device_kernelIN5flash19enable_sm80_to_sm89INS1_16FlashAttnFwdSm80INS1_25CollectiveMainloopFwdSm80ILi8ELi2ELb0EN4cute5tupleIJNS5_1CILi128EEENS7_ILi64EEENS7_ILi192EEEEEELi192ENS_6half_tEfNS_4arch4Sm80ELb0ELb1ELb0ELb1ELb0ELb0ELb1ELb1EEENS1_21CollectiveEpilogueFwdINS6_IJS8_SA_S9_EEENS6_IJNS7_ILi1EEESI_SI_EEESC_SE_Li256ELb1ELb1ELb1ELb0EEENS1_36VarlenDynamicPersistentTileSchedulerILi128ELi64ELi256ELi256ELb1ELb1ELb0ELb1ELb0ELb1EEEEEEEEEvNT_6ParamsE:
	.zero		1608


//--------------------- .nv.constant0._ZN7cutlass13device_kernelIN5flash19enable_sm80_to_sm89INS1_16FlashAttnFwdSm80INS1_25CollectiveMainloopFwdSm80ILi8ELi2ELb0EN4cute5tupleIJNS5_1CILi128EEENS7_ILi64EEENS7_ILi192EEEEEELi192ENS_6half_tEfNS_4arch4Sm80ELb0ELb1ELb0ELb1ELb0ELb1ELb1ELb1EEENS1_21CollectiveEpilogueFwdINS6_IJS8_SA_S9_EEENS6_IJNS7_ILi1EEESI_SI_EEESC_SE_Li256ELb1ELb1ELb1ELb0EEENS1_36VarlenDynamicPersistentTileSchedulerILi128ELi64ELi256ELi256ELb1ELb1ELb0ELb1ELb0ELb1EEEEEEEEEvNT_6ParamsE --------------------------
	.section	.nv.constant0._ZN7cutlass13device_kernelIN5flash19enable_sm80_to_sm89INS1_16FlashAttnFwdSm80INS1_25CollectiveMainloopFwdSm80ILi8ELi2ELb0EN4cute5tupleIJNS5_1CILi128EEENS7_ILi64EEENS7_ILi192EEEEEELi192ENS_6half_tEfNS_4arch4Sm80ELb0ELb1ELb0ELb1ELb0ELb1ELb1ELb1EEENS1_21CollectiveEpilogueFwdINS6_IJS8_SA_S9_EEENS6_IJNS7_ILi1EEESI_SI_EEESC_SE_Li256ELb1ELb1ELb1ELb0EEENS1_36VarlenDynamicPersistentTileSchedulerILi128ELi64ELi256ELi256ELb1ELb1ELb0ELb1ELb0ELb1EEEEEEEEEvNT_6ParamsE,"a",@progbits
	.sectionflags	@""
	.align	4
.nv.constant0._ZN7cutlass13device_kernelIN5flash19enable_sm80_to_sm89INS1_16FlashAttnFwdSm80INS1_25CollectiveMainloopFwdSm80ILi8ELi2ELb0EN4cute5tupleIJNS5_1CILi128EEENS7_ILi64EEENS7_ILi192EEEEEELi192ENS_6half_tEfNS_4arch4Sm80ELb0ELb1ELb0ELb1ELb0ELb1ELb1ELb1EEENS1_21CollectiveEpilogueFwdINS6_IJS8_SA_S9_EEENS6_IJNS7_ILi1EEESI_SI_EEESC_SE_Li256ELb1ELb1ELb1ELb0EEENS1_36VarlenDynamicPersistentTileSchedulerILi128ELi64ELi256ELi256ELb1ELb1ELb0ELb1ELb0ELb1EEEEEEEEEvNT_6ParamsE:
	.zero		1608


//--------------------- .nv.constant0._ZN7cutlass13device_kernelIN5flash19enable_sm80_to_sm89INS1_16FlashAttnFwdSm80INS1_25CollectiveMainloopFwdSm80ILi8ELi2ELb1EN4cute5tupleIJNS5_1CILi128EEENS7_ILi96EEENS7_ILi192EEEEEELi192ENS_6half_tEfNS_4arch4Sm80ELb1ELb0ELb0ELb0ELb0ELb0ELb1ELb1EEENS1_21CollectiveEpilogueFwdINS6_IJS8_SA_S9_EEENS6_IJNS7_ILi1EEESI_SI_EEESC_SE_Li256ELb0ELb1ELb1ELb0EEENS1_30DynamicPersistentTileSchedulerILi256ELi256ELb1ELb1ELb0EEEEEEEEEvNT_6ParamsE --------------------------
	.section	.nv.constant0._ZN7cutlass13device_kernelIN5flash19enable_sm80_to_sm89INS1_16FlashAttnFwdSm80INS1_25CollectiveMainloopFwdSm80ILi8ELi2ELb1EN4cute5tupleIJNS5_1CILi128EEENS7_ILi96EEENS7_ILi192EEEEEELi192ENS_6half_tEfNS_4arch4Sm80ELb1ELb0ELb0ELb0ELb0ELb0ELb1ELb1EEENS1_21CollectiveEpilogueFwdINS6_IJS8_SA_S9_EEENS6_IJNS7_ILi1EEESI_SI_EEESC_SE_Li256ELb0ELb1ELb1ELb0EEENS1_30DynamicPersistentTileSchedulerILi256ELi256ELb1ELb1ELb0EEEEEEEEEvNT_6ParamsE,"a",@progbits
	.sectionflags	@""
	.align	4
.nv.constant0._ZN7cutlass13device_kernelIN5flash19enable_sm80_to_sm89INS1_16FlashAttnFwdSm80INS1_25CollectiveMainloopFwdSm80ILi8ELi2ELb1EN4cute5tupleIJNS5_1CILi128EEENS7_ILi96EEENS7_ILi192EEEEEELi192ENS_6half_tEfNS_4arch4Sm80ELb1ELb0ELb0ELb0ELb0ELb0ELb1ELb1EEENS1_21CollectiveEpilogueFwdINS6_IJS8_SA_S9_EEENS6_IJNS7_ILi1EEESI_SI_EEESC_SE_Li256ELb0ELb1ELb1ELb0EEENS1_30DynamicPersistentTileSchedulerILi256ELi256ELb1ELb1ELb0EEEEEEEEEvNT_6ParamsE:
	.zero		1592


//--------------------- .nv.constant0._ZN7cutlass13device_kernelIN5flash19enable_sm80_to_sm89INS1_16FlashAttnFwdSm80INS1_25CollectiveMainloopFwdSm80ILi8ELi2ELb0EN4cute5tupleIJNS5_1CILi128EEENS7_ILi64EEENS7_ILi192EEEEEELi192ENS_6half_tEfNS_4arch4Sm80ELb1ELb0ELb0ELb1ELb0ELb0ELb1ELb1EEENS1_21CollectiveEpilogueFwdINS6_IJS8_SA_S9_EEENS6_IJNS7_ILi1EEESI_SI_EEESC_SE_Li256ELb1ELb1ELb1ELb0EEENS1_36VarlenDynamicPersistentTileSchedulerILi128ELi64ELi256ELi256ELb1ELb1ELb0ELb1ELb1ELb1EEEEEEEEEvNT_6ParamsE --------------------------
	.section	.nv.constant0._ZN7cutlass13device_kernelIN5flash19enable_sm80_to_sm89INS1_16FlashAttnFwdSm80INS1_25CollectiveMainloopFwdSm80ILi8ELi2ELb0EN4cute5tupleIJNS5_1CILi128EEENS7_ILi64EEENS7_ILi192EEEEEELi192ENS_6half_tEfNS_4arch4Sm80ELb1ELb0ELb0ELb1ELb0ELb0ELb1ELb1EEENS1_21CollectiveEpilogueFwdINS6_IJS8_SA_S9_EEENS6_IJNS7_ILi1EEESI_SI_EEESC_SE_Li256ELb1ELb1ELb1ELb0EEENS1_36VarlenDynamicPersistentTileSchedulerILi128ELi64ELi256ELi256ELb1ELb1ELb0ELb1ELb1ELb1EEEEEEEEEvNT_6ParamsE,"a",@progbits
	.sectionflags	@""
	.align	4
.nv.constant0._ZN7cutlass13device_kernelIN5flash19enable_sm80_to_sm89INS1_16FlashAttnFwdSm80INS1_25CollectiveMainloopFwdSm80ILi8ELi2ELb0EN4cute5tupleIJNS5_1CILi128EEENS7_ILi64EEENS7_ILi192EEEEEELi192ENS_6half_tEfNS_4arch4Sm80ELb1ELb0ELb0ELb1ELb0ELb0ELb1ELb1EEENS1_21CollectiveEpilogueFwdINS6_IJS8_SA_S9_EEENS6_IJNS7_ILi1EEESI_SI_EEESC_SE_Li256ELb1ELb1ELb1ELb0EEENS1_36VarlenDynamicPersistentTileSchedulerILi128ELi64ELi256ELi256ELb1ELb1ELb0ELb1ELb1ELb1EEEEEEEEEvNT_6ParamsE:
	.zero		1608


//--------------------- .nv.constant0._ZN7cutlass13device_kernelIN5flash19enable_sm80_to_sm89INS1_16FlashAttnFwdSm80INS1_25CollectiveMainloopFwdSm80ILi8ELi2ELb0EN4cute5tupleIJNS5_1CILi128EEENS7_ILi64EEENS7_ILi192EEEEEELi192ENS_6half_tEfNS_4arch4Sm80ELb1ELb0ELb0ELb1ELb0ELb1ELb1ELb1EEENS1_21CollectiveEpilogueFwdINS6_IJS8_SA_S9_EEENS6_IJNS7_ILi1EEESI_SI_EEESC_SE_Li256ELb1ELb1ELb1ELb0EEENS1_36VarlenDynamicPersistentTileSchedulerILi128ELi64ELi256ELi256ELb1ELb1ELb0ELb1ELb1ELb1EEEEEEEEEvNT_6ParamsE --------------------------
	.section	.nv.constant0._ZN7cutlass13device_kernelIN5flash19enable_sm80_to_sm89INS1_16FlashAttnFwdSm80INS1_25CollectiveMainloopFwdSm80ILi8ELi2ELb0EN4cute5tupleIJNS5_1CILi128EEENS7_ILi64EEENS7_ILi192EEEEEELi192ENS_6half_tEfNS_4arch4Sm80ELb1ELb0ELb0ELb1ELb0ELb1ELb1ELb1EEENS1_21CollectiveEpilogueFwdINS6_IJS8_SA_S9_EEENS6_IJNS7_ILi1EEESI_SI_EEESC_SE_Li256ELb1ELb1ELb1ELb0EEENS1_36VarlenDynamicPersistentTileSchedulerILi128ELi64ELi256ELi256ELb1ELb1ELb0ELb1ELb1ELb1EEEEEEEEEvNT_6ParamsE,"a",@progbits
	.sectionflags	@""
	.align	4
.nv.constant0._ZN7cutlass13device_kernelIN5flash19enable_sm80_to_sm89INS1_16FlashAttnFwdSm80INS1_25CollectiveMainloopFwdSm80ILi8ELi2ELb0EN4cute5tupleIJNS5_1CILi128EEENS7_ILi64EEENS7_ILi192EEEEEELi192ENS_6half_tEfNS_4arch4Sm80ELb1ELb0ELb0ELb1ELb0ELb1ELb1ELb1EEENS1_21CollectiveEpilogueFwdINS6_IJS8_SA_S9_EEENS6_IJNS7_ILi1EEESI_SI_EEESC_SE_Li256ELb1ELb1ELb1ELb0EEENS1_36VarlenDynamicPersistentTileSchedulerILi128ELi64ELi256ELi256ELb1ELb1ELb0ELb1ELb1ELb1EEEEEEEEEvNT_6ParamsE:
	.zero		1608


//--------------------- SYMBOLS --------------------------

	.type		.nv.reservedSmem.offset0,@object
	.size		.nv.reservedSmem.offset0,0x4
